	.target	sm_90a

	.elftype	@"ET_EXEC"


//--------------------- .note.nv.tkinfo           --------------------------
	.section	.note.nv.tkinfo,"",@"SHT_NOTE"
	.sectionflags	@"SHF_NOTE_NV_TKINFO"
	.tkinfo
        /*0018*/ 	.word	0x00000002
        /*0030*/ 	.string	""
        /*0030*/ 	.string	"ptxas"
        /*0030*/ 	.string	"Cuda compilation tools, release 13.0, V13.0.88"
        /*0030*/ 	.string	"Build cuda_13.0.r13.0/compiler.36424714_0"
        /*0030*/ 	.string	"-v  -suppress-debug-info  -lineinfo  -arch sm_90a "



//--------------------- .note.nv.cuinfo           --------------------------
	.section	.note.nv.cuinfo,"",@"SHT_NOTE"
	.sectionflags	@"SHF_NOTE_NV_CUINFO"
        /*0018*/ 	.short	0x0002
        /*001a*/ 	.short	0x005a
        /*001c*/ 	.short	0x0082
	.zero		2


//--------------------- .nv.info                  --------------------------
	.section	.nv.info,"",@"SHT_CUDA_INFO"
	.align	4


	//----- nvinfo : EIATTR_REGCOUNT
	.align		4
        /*0000*/ 	.byte	0x04, 0x2f
        /*0002*/ 	.short	(.L_1 - .L_0)
	.align		4
.L_0:
        /*0004*/ 	.word	index@(matmul_kernel)
        /*0008*/ 	.word	0x00000040


	//----- nvinfo : EIATTR_FRAME_SIZE
	.align		4
.L_1:
        /*000c*/ 	.byte	0x04, 0x11
        /*000e*/ 	.short	(.L_3 - .L_2)
	.align		4
.L_2:
        /*0010*/ 	.word	index@(matmul_kernel)
        /*0014*/ 	.word	0x00001188


	//----- nvinfo : EIATTR_MIN_STACK_SIZE
	.align		4
.L_3:
        /*0018*/ 	.byte	0x04, 0x12
        /*001a*/ 	.short	(.L_5 - .L_4)
	.align		4
.L_4:
        /*001c*/ 	.word	index@(matmul_kernel)
        /*0020*/ 	.word	0x00001188
.L_5:


//--------------------- .nv.compat                --------------------------
	.section	.nv.compat,"",@"SHT_CUDA_COMPAT_INFO"
	.align	4
        /*0000*/ 	.byte	0x02, 0x09, 0x01, 0x00, 0x02, 0x02, 0x02, 0x00, 0x02, 0x05, 0x05, 0x00, 0x03, 0x07, 0x01, 0x01
        /*0010*/ 	.byte	0x02, 0x03, 0x00, 0x00, 0x02, 0x06, 0x01, 0x00, 0x04, 0x0b, 0x08, 0x00, 0x00, 0x00, 0x00, 0x00
        /*0020*/ 	.byte	0x00, 0x00, 0x00, 0x00


//--------------------- .nv.info.matmul_kernel    --------------------------
	.section	.nv.info.matmul_kernel,"",@"SHT_CUDA_INFO"
	.sectionflags	@""
	.align	4


	//----- nvinfo : EIATTR_CUDA_API_VERSION
	.align		4
        /*0000*/ 	.byte	0x04, 0x37
        /*0002*/ 	.short	(.L_7 - .L_6)
.L_6:
        /*0004*/ 	.word	0x00000082


	//----- nvinfo : EIATTR_KPARAM_INFO
	.align		4
.L_7:
        /*0008*/ 	.byte	0x04, 0x17
        /*000a*/ 	.short	(.L_9 - .L_8)
.L_8:
        /*000c*/ 	.word	0x00000000
        /*0010*/ 	.short	0x000d
        /*0012*/ 	.short	0x0048
        /*0014*/ 	.byte	0x00, 0xf4, 0x21, 0x00


	//----- nvinfo : EIATTR_KPARAM_INFO
	.align		4
.L_9:
        /*0018*/ 	.byte	0x04, 0x17
        /*001a*/ 	.short	(.L_11 - .L_10)
.L_10:
        /*001c*/ 	.word	0x00000000
        /*0020*/ 	.short	0x000c
        /*0022*/ 	.short	0x0040
        /*0024*/ 	.byte	0x00, 0xf4, 0x21, 0x00


	//----- nvinfo : EIATTR_KPARAM_INFO
	.align		4
.L_11:
        /*0028*/ 	.byte	0x04, 0x17
        /*002a*/ 	.short	(.L_13 - .L_12)
.L_12:
        /*002c*/ 	.word	0x00000000
        /*0030*/ 	.short	0x000b
        /*0032*/ 	.short	0x0038
        /*0034*/ 	.byte	0x00, 0xf0, 0x11, 0x00


	//----- nvinfo : EIATTR_KPARAM_INFO
	.align		4
.L_13:
        /*0038*/ 	.byte	0x04, 0x17
        /*003a*/ 	.short	(.L_15 - .L_14)
.L_14:
        /*003c*/ 	.word	0x00000000
        /*0040*/ 	.short	0x000a
        /*0042*/ 	.short	0x0034
        /*0044*/ 	.byte	0x00, 0xf0, 0x11, 0x00


	//----- nvinfo : EIATTR_KPARAM_INFO
	.align		4
.L_15:
        /*0048*/ 	.byte	0x04, 0x17
        /*004a*/ 	.short	(.L_17 - .L_16)
.L_16:
        /*004c*/ 	.word	0x00000000
        /*0050*/ 	.short	0x0009
        /*0052*/ 	.short	0x0030
        /*0054*/ 	.byte	0x00, 0xf0, 0x11, 0x00


	//----- nvinfo : EIATTR_KPARAM_INFO
	.align		4
.L_17:
        /*0058*/ 	.byte	0x04, 0x17
        /*005a*/ 	.short	(.L_19 - .L_18)
.L_18:
        /*005c*/ 	.word	0x00000000
        /*0060*/ 	.short	0x0008
        /*0062*/ 	.short	0x002c
        /*0064*/ 	.byte	0x00, 0xf0, 0x11, 0x00


	//----- nvinfo : EIATTR_KPARAM_INFO
	.align		4
.L_19:
        /*0068*/ 	.byte	0x04, 0x17
        /*006a*/ 	.short	(.L_21 - .L_20)
.L_20:
        /*006c*/ 	.word	0x00000000
        /*0070*/ 	.short	0x0007
        /*0072*/ 	.short	0x0028
        /*0074*/ 	.byte	0x00, 0xf0, 0x11, 0x00


	//----- nvinfo : EIATTR_KPARAM_INFO
	.align		4
.L_21:
        /*0078*/ 	.byte	0x04, 0x17
        /*007a*/ 	.short	(.L_23 - .L_22)
.L_22:
        /*007c*/ 	.word	0x00000000
        /*0080*/ 	.short	0x0006
        /*0082*/ 	.short	0x0024
        /*0084*/ 	.byte	0x00, 0xf0, 0x11, 0x00


	//----- nvinfo : EIATTR_KPARAM_INFO
	.align		4
.L_23:
        /*0088*/ 	.byte	0x04, 0x17
        /*008a*/ 	.short	(.L_25 - .L_24)
.L_24:
        /*008c*/ 	.word	0x00000000
        /*0090*/ 	.short	0x0005
        /*0092*/ 	.short	0x0020
        /*0094*/ 	.byte	0x00, 0xf0, 0x11, 0x00


	//----- nvinfo : EIATTR_KPARAM_INFO
	.align		4
.L_25:
        /*0098*/ 	.byte	0x04, 0x17
        /*009a*/ 	.short	(.L_27 - .L_26)
.L_26:
        /*009c*/ 	.word	0x00000000
        /*00a0*/ 	.short	0x0004
        /*00a2*/ 	.short	0x001c
        /*00a4*/ 	.byte	0x00, 0xf0, 0x11, 0x00


	//----- nvinfo : EIATTR_KPARAM_INFO
	.align		4
.L_27:
        /*00a8*/ 	.byte	0x04, 0x17
        /*00aa*/ 	.short	(.L_29 - .L_28)
.L_28:
        /*00ac*/ 	.word	0x00000000
        /*00b0*/ 	.short	0x0003
        /*00b2*/ 	.short	0x0018
        /*00b4*/ 	.byte	0x00, 0xf0, 0x11, 0x00


	//----- nvinfo : EIATTR_KPARAM_INFO
	.align		4
.L_29:
        /*00b8*/ 	.byte	0x04, 0x17
        /*00ba*/ 	.short	(.L_31 - .L_30)
.L_30:
        /*00bc*/ 	.word	0x00000000
        /*00c0*/ 	.short	0x0002
        /*00c2*/ 	.short	0x0010
        /*00c4*/ 	.byte	0x00, 0xf4, 0x21, 0x00


	//----- nvinfo : EIATTR_KPARAM_INFO
	.align		4
.L_31:
        /*00c8*/ 	.byte	0x04, 0x17
        /*00ca*/ 	.short	(.L_33 - .L_32)
.L_32:
        /*00cc*/ 	.word	0x00000000
        /*00d0*/ 	.short	0x0001
        /*00d2*/ 	.short	0x0008
        /*00d4*/ 	.byte	0x00, 0xf4, 0x21, 0x00


	//----- nvinfo : EIATTR_KPARAM_INFO
	.align		4
.L_33:
        /*00d8*/ 	.byte	0x04, 0x17
        /*00da*/ 	.short	(.L_35 - .L_34)
.L_34:
        /*00dc*/ 	.word	0x00000000
        /*00e0*/ 	.short	0x0000
        /*00e2*/ 	.short	0x0000
        /*00e4*/ 	.byte	0x00, 0xf4, 0x21, 0x00


	//----- nvinfo : EIATTR_SPARSE_MMA_MASK
	.align		4
.L_35:
        /*00e8*/ 	.byte	0x03, 0x50
        /*00ea*/ 	.short	0x0000


	//----- nvinfo : EIATTR_MAXREG_COUNT
	.align		4
        /*00ec*/ 	.byte	0x03, 0x1b
        /*00ee*/ 	.short	0x00ff


	//----- nvinfo : EIATTR_NUM_BARRIERS
	.align		4
        /*00f0*/ 	.byte	0x02, 0x4c
        /*00f2*/ 	.byte	0x01
	.zero		1


	//----- nvinfo : EIATTR_ANNOTATIONS
	.align		4
        /*00f4*/ 	.byte	0x04, 0x55
        /*00f6*/ 	.short	(.L_37 - .L_36)


	//   ....[0]....
.L_36:
        /*00f8*/ 	.word	0x00000001
        /*00fc*/ 	.byte	0xa0, 0x00, 0x00, 0x00, 0x01, 0x00, 0x00, 0x00, 0xe0, 0x00, 0x00, 0x00, 0x01, 0x00, 0x00, 0x00
        /* <DEDUP_REMOVED lines=2173> */
        /*88dc*/ 	.byte	0x20, 0x90, 0x02, 0x00


	//----- nvinfo : EIATTR_MERCURY_ISA_VERSION
	.align		4
.L_37:
        /*88e0*/ 	.byte	0x03, 0x5f
        /*88e2*/ 	.short	0x0101


	//----- nvinfo : EIATTR_COOP_GROUP_MASK_REGIDS
	.align		4
        /*88e4*/ 	.byte	0x04, 0x29
        /*88e6*/ 	.short	(.L_39 - .L_38)


	//   ....[0]....
.L_38:
        /*88e8*/ 	.word	0xffffffff


	//   ....[1]....
        /*88ec*/ 	.word	0xffffffff


	//   ....[2]....
        /*88f0*/ 	.word	0xffffffff


	//   ....[3]....
        /*88f4*/ 	.word	0xffffffff


	//   ....[4]....
        /*88f8*/ 	.word	0xffffffff


	//   ....[5]....
        /*88fc*/ 	.word	0xffffffff


	//   ....[6]....
        /*8900*/ 	.word	0xffffffff


	//   ....[7]....
        /*8904*/ 	.word	0xffffffff


	//   ....[8]....
        /*8908*/ 	.word	0xffffffff


	//   ....[9]....
        /*890c*/ 	.word	0xffffffff


	//   ....[10]....
        /*8910*/ 	.word	0xffffffff


	//   ....[11]....
        /*8914*/ 	.word	0xffffffff


	//   ....[12]....
        /*8918*/ 	.word	0xffffffff


	//   ....[13]....
        /*891c*/ 	.word	0xffffffff


	//   ....[14]....
        /*8920*/ 	.word	0xffffffff


	//   ....[15]....
        /*8924*/ 	.word	0xffffffff


	//   ....[16]....
        /*8928*/ 	.word	0xffffffff


	//   ....[17]....
        /*892c*/ 	.word	0xffffffff


	//   ....[18]....
        /*8930*/ 	.word	0xffffffff


	//   ....[19]....
        /*8934*/ 	.word	0xffffffff


	//   ....[20]....
        /*8938*/ 	.word	0xffffffff


	//   ....[21]....
        /*893c*/ 	.word	0xffffffff


	//   ....[22]....
        /*8940*/ 	.word	0xffffffff


	//   ....[23]....
        /*8944*/ 	.word	0xffffffff


	//   ....[24]....
        /*8948*/ 	.word	0xffffffff


	//   ....[25]....
        /*894c*/ 	.word	0xffffffff


	//   ....[26]....
        /*8950*/ 	.word	0xffffffff


	//   ....[27]....
        /*8954*/ 	.word	0xffffffff


	//   ....[28]....
        /*8958*/ 	.word	0xffffffff


	//   ....[29]....
        /*895c*/ 	.word	0xffffffff


	//   ....[30]....
        /*8960*/ 	.word	0xffffffff


	//----- nvinfo : EIATTR_COOP_GROUP_INSTR_OFFSETS
	.align		4
.L_39:
        /*8964*/ 	.byte	0x04, 0x28
        /*8966*/ 	.short	(.L_41 - .L_40)


	//   ....[0]....
.L_40:
        /*8968*/ 	.word	0x00020a20


	//   ....[1]....
        /*896c*/ 	.word	0x00020e00


	//   ....[2]....
        /*8970*/ 	.word	0x00020e40


	//   ....[3]....
        /*8974*/ 	.word	0x00020ea0


	//   ....[4]....
        /*8978*/ 	.word	0x00020ed0


	//   ....[5]....
        /*897c*/ 	.word	0x00020f30


	//   ....[6]....
        /*8980*/ 	.word	0x00021070


	//   ....[7]....
        /*8984*/ 	.word	0x000210f0


	//   ....[8]....
        /*8988*/ 	.word	0x00021110


	//   ....[9]....
        /*898c*/ 	.word	0x00021170


	//   ....[10]....
        /*8990*/ 	.word	0x000212d0


	//   ....[11]....
        /*8994*/ 	.word	0x000212f0


	//   ....[12]....
        /*8998*/ 	.word	0x00021310


	//   ....[13]....
        /*899c*/ 	.word	0x00021450


	//   ....[14]....
        /*89a0*/ 	.word	0x00021500


	//   ....[15]....
        /*89a4*/ 	.word	0x00021520


	//   ....[16]....
        /*89a8*/ 	.word	0x00021560


	//   ....[17]....
        /*89ac*/ 	.word	0x000215a0


	//   ....[18]....
        /*89b0*/ 	.word	0x000215f0


	//   ....[19]....
        /*89b4*/ 	.word	0x00021680


	//   ....[20]....
        /*89b8*/ 	.word	0x000216f0


	//   ....[21]....
        /*89bc*/ 	.word	0x00021740


	//   ....[22]....
        /*89c0*/ 	.word	0x00021840


	//   ....[23]....
        /*89c4*/ 	.word	0x00021890


	//   ....[24]....
        /*89c8*/ 	.word	0x00021910


	//   ....[25]....
        /*89cc*/ 	.word	0x00021930


	//   ....[26]....
        /*89d0*/ 	.word	0x00021970


	//   ....[27]....
        /*89d4*/ 	.word	0x00021a10


	//   ....[28]....
        /*89d8*/ 	.word	0x00021a30


	//   ....[29]....
        /*89dc*/ 	.word	0x00021ad0


	//   ....[30]....
        /*89e0*/ 	.word	0x00021be0


	//----- nvinfo : EIATTR_EXIT_INSTR_OFFSETS
	.align		4
.L_41:
        /*89e4*/ 	.byte	0x04, 0x1c
        /*89e6*/ 	.short	(.L_43 - .L_42)


	//   ....[0]....
.L_42:
        /*89e8*/ 	.word	0x000293e0


	//   ....[1]....
        /*89ec*/ 	.word	0x00029400


	//----- nvinfo : EIATTR_REQNTID
	.align		4
.L_43:
        /*89f0*/ 	.byte	0x04, 0x10
        /*89f2*/ 	.short	(.L_45 - .L_44)
.L_44:
        /*89f4*/ 	.word	0x00000020
        /*89f8*/ 	.word	0x00000001
        /*89fc*/ 	.word	0x00000001


	//----- nvinfo : EIATTR_CBANK_PARAM_SIZE
	.align		4
.L_45:
        /*8a00*/ 	.byte	0x03, 0x19
        /*8a02*/ 	.short	0x0050


	//----- nvinfo : EIATTR_PARAM_CBANK
	.align		4
        /*8a04*/ 	.byte	0x04, 0x0a
        /*8a06*/ 	.short	(.L_47 - .L_46)
	.align		4
.L_46:
        /*8a08*/ 	.word	index@(.nv.constant0.matmul_kernel)
        /*8a0c*/ 	.short	0x0210
        /*8a0e*/ 	.short	0x0050


	//----- nvinfo : EIATTR_SW_WAR
	.align		4
.L_47:
        /*8a10*/ 	.byte	0x04, 0x36
        /*8a12*/ 	.short	(.L_49 - .L_48)
.L_48:
        /*8a14*/ 	.word	0x00000008
.L_49:


//--------------------- .nv.callgraph             --------------------------
	.section	.nv.callgraph,"",@"SHT_CUDA_CALLGRAPH"
	.align	4
	.sectionentsize	8
	.align		4
        /*0000*/ 	.word	0x00000000
	.align		4
        /*0004*/ 	.word	0xffffffff
	.align		4
        /*0008*/ 	.word	0x00000000
	.align		4
        /*000c*/ 	.word	0xfffffffe
	.align		4
        /*0010*/ 	.word	0x00000000
	.align		4
        /*0014*/ 	.word	0xfffffffd
	.align		4
        /*0018*/ 	.word	0x00000000
	.align		4
        /*001c*/ 	.word	0xfffffffc


//--------------------- .text.matmul_kernel       --------------------------
	.section	.text.matmul_kernel,"ax",@progbits
	.align	128
        .global         matmul_kernel
        .type           matmul_kernel,@function
        .size           matmul_kernel,(.L_x_3 - matmul_kernel)
        .other          matmul_kernel,@"STO_CUDA_ENTRY STV_DEFAULT"
matmul_kernel:
.text.matmul_kernel:
[----:B------:R-:W0:Y:S08]  /*0000*/  LDC R1, c[0x0][0x28] ;  /* 0x00000a00ff017b82 */ /* 0x000e300000000800 */
[----:B------:R-:W1:Y:S01]  /*0010*/  LDC.64 R2, c[0x0][0x228] ;  /* 0x00008a00ff027b82 */ /* 0x000e620000000a00 */
[----:B------:R-:W2:Y:S01]  /*0020*/  S2R R7, SR_CTAID.X ;  /* 0x0000000000077919 */ /* 0x000ea20000002500 */
[----:B0-----:R-:W-:Y:S01]  /*0030*/  VIADD R1, R1, 0xffffee78 ;  /* 0xffffee7801017836 */ /* 0x001fe20000000000 */
[----:B------:R-:W-:Y:S01]  /*0040*/  UMOV UR4, 0x400 ;  /* 0x0000040000047882 */ /* 0x000fe20000000000 */
[----:B------:R-:W-:Y:S01]  /*0050*/  ULDC.64 UR6, c[0x0][0x208] ;  /* 0x0000820000067ab9 */ /* 0x000fe20000000a00 */
[----:B------:R-:W0:Y:S01]  /*0060*/  S2R R14, SR_TID.X ;  /* 0x00000000000e7919 */ /* 0x000e220000002100 */
[----:B------:R-:W-:-:S02]  /*0070*/  CS2R R40, SRZ ;  /* 0x0000000000287805 */ /* 0x000fc4000001ff00 */
[----:B------:R-:W-:Y:S01]  /*0080*/  CS2R R42, SRZ ;  /* 0x00000000002a7805 */ /* 0x000fe2000001ff00 */
[----:B------:R-:W3:Y:S01]  /*0090*/  S2UR UR5, SR_CgaCtaId ;  /* 0x00000000000579c3 */ /* 0x000ee20000008800 */
[----:B------:R-:W-:Y:S01]  /*00a0*/  STL [R1], RZ ;  /* 0x000000ff01007387 */ /* 0x000fe20000100800 */
[----:B------:R-:W-:Y:S02]  /*00b0*/  CS2R R56, SRZ ;  /* 0x0000000000387805 */ /* 0x000fe4000001ff00 */
[----:B------:R-:W-:Y:S02]  /*00c0*/  CS2R R58, SRZ ;  /* 0x00000000003a7805 */ /* 0x000fe4000001ff00 */
[----:B------:R-:W-:Y:S01]  /*00d0*/  CS2R R52, SRZ ;  /* 0x0000000000347805 */ /* 0x000fe2000001ff00 */
[----:B------:R-:W-:Y:S01]  /*00e0*/  STL [R1+0x4], RZ ;  /* 0x000004ff01007387 */ /* 0x000fe20000100800 */
[----:B------:R-:W-:Y:S02]  /*00f0*/  CS2R R54, SRZ ;  /* 0x0000000000367805 */ /* 0x000fe4000001ff00 */
[----:B------:R-:W-:-:S02]  /*0100*/  CS2R R48, SRZ ;  /* 0x0000000000307805 */ /* 0x000fc4000001ff00 */
[----:B------:R-:W-:Y:S01]  /*0110*/  CS2R R50, SRZ ;  /* 0x0000000000327805 */ /* 0x000fe2000001ff00 */
[----:B------:R-:W-:Y:S01]  /*0120*/  STL [R1+0x8], RZ ;  /* 0x000008ff01007387 */ /* 0x000fe20000100800 */
[----:B------:R-:W-:-:S03]  /*0130*/  CS2R R46, SRZ ;  /* 0x00000000002e7805 */ /* 0x000fc6000001ff00 */
[----:B------:R-:W-:Y:S01]  /*0140*/  STL [R1+0xc], RZ ;  /* 0x00000cff01007387 */ /* 0x000fe20000100800 */
[----:B-1----:R-:W-:-:S03]  /*0150*/  VIADD R0, R3, 0x3f ;  /* 0x0000003f03007836 */ /* 0x002fc60000000000 */
[----:B------:R-:W-:Y:S02]  /*0160*/  STL [R1+0x20], RZ ;  /* 0x000020ff01007387 */ /* 0x000fe40000100800 */
[----:B------:R-:W-:Y:S02]  /*0170*/  SHF.R.S32.HI R5, RZ, 0x1f, R0 ;  /* 0x0000001fff057819 */ /* 0x000fe40000011400 */
[----:B------:R-:W-:Y:S01]  /*0180*/  STL [R1+0x24], RZ ;  /* 0x000024ff01007387 */ /* 0x000fe20000100800 */
[----:B---3--:R-:W-:Y:S01]  /*0190*/  ULEA UR4, UR5, UR4, 0x18 ;  /* 0x0000000405047291 */ /* 0x008fe2000f8ec03f */
[----:B------:R-:W-:Y:S02]  /*01a0*/  LEA.HI R5, R5, R0, RZ, 0x6 ;  /* 0x0000000005057211 */ /* 0x000fe400078f30ff */
[----:B------:R-:W-:Y:S01]  /*01b0*/  STL [R1+0x28], RZ ;  /* 0x000028ff01007387 */ /* 0x000fe20000100800 */
[----:B--2---:R-:W-:Y:S02]  /*01c0*/  IABS R10, R7 ;  /* 0x00000007000a7213 */ /* 0x004fe40000000000 */
[----:B------:R-:W-:Y:S01]  /*01d0*/  SHF.R.S32.HI R5, RZ, 0x6, R5 ;  /* 0x00000006ff057819 */ /* 0x000fe20000011405 */
[----:B------:R-:W-:Y:S04]  /*01e0*/  STL [R1+0x2c], RZ ;  /* 0x00002cff01007387 */ /* 0x000fe80000100800 */
[----:B------:R-:W-:Y:S01]  /*01f0*/  IMAD.SHL.U32 R6, R5, 0x8, RZ ;  /* 0x0000000805067824 */ /* 0x000fe200078e00ff */
[----:B------:R-:W-:Y:S04]  /*0200*/  STL [R1+0x40], RZ ;  /* 0x000040ff01007387 */ /* 0x000fe80000100800 */
[-C--:B------:R-:W-:Y:S01]  /*0210*/  IABS R9, R6.reuse ;  /* 0x0000000600097213 */ /* 0x080fe20000000000 */
[----:B------:R-:W-:Y:S01]  /*0220*/  STL [R1+0x44], RZ ;  /* 0x000044ff01007387 */ /* 0x000fe20000100800 */
[----:B------:R-:W-:-:S02]  /*0230*/  IABS R12, R6 ;  /* 0x00000006000c7213 */ /* 0x000fc40000000000 */
[----:B------:R-:W1:Y:S01]  /*0240*/  I2F.RP R0, R9 ;  /* 0x0000000900007306 */ /* 0x000e620000209400 */
[----:B------:R-:W-:Y:S04]  /*0250*/  STL [R1+0x48], RZ ;  /* 0x000048ff01007387 */ /* 0x000fe80000100800 */
[----:B------:R-:W-:Y:S04]  /*0260*/  STL [R1+0x4c], RZ ;  /* 0x00004cff01007387 */ /* 0x000fe80000100800 */
[----:B------:R-:W-:Y:S04]  /*0270*/  STL [R1+0x70], RZ ;  /* 0x000070ff01007387 */ /* 0x000fe80000100800 */
[----:B------:R-:W-:Y:S01]  /*0280*/  STL [R1+0x74], RZ ;  /* 0x000074ff01007387 */ /* 0x000fe20000100800 */
[----:B-1----:R-:W1:Y:S03]  /*0290*/  MUFU.RCP R0, R0 ;  /* 0x0000000000007308 */ /* 0x002e660000001000 */
[----:B------:R-:W-:Y:S04]  /*02a0*/  STL [R1+0x78], RZ ;  /* 0x000078ff01007387 */ /* 0x000fe80000100800 */
[----:B------:R-:W-:Y:S04]  /*02b0*/  STL [R1+0x7c], RZ ;  /* 0x00007cff01007387 */ /* 0x000fe80000100800 */
[----:B------:R-:W-:Y:S04]  /*02c0*/  STL [R1+0x3b0], RZ ;  /* 0x0003b0ff01007387 */ /* 0x000fe80000100800 */
[----:B------:R-:W-:Y:S01]  /*02d0*/  STL [R1+0x3b4], RZ ;  /* 0x0003b4ff01007387 */ /* 0x000fe20000100800 */
[----:B-1----:R-:W-:-:S03]  /*02e0*/  VIADD R4, R0, 0xffffffe ;  /* 0x0ffffffe00047836 */ /* 0x002fc60000000000 */
[----:B------:R-:W-:Y:S01]  /*02f0*/  STL [R1+0x3b8], RZ ;  /* 0x0003b8ff01007387 */ /* 0x000fe20000100800 */
[----:B------:R-:W-:Y:S01]  /*0300*/  IMAD.MOV R0, RZ, RZ, -R12 ;  /* 0x000000ffff007224 */ /* 0x000fe200078e0a0c */
[----:B------:R1:W2:Y:S02]  /*0310*/  F2I.FTZ.U32.TRUNC.NTZ R5, R4 ;  /* 0x0000000400057305 */ /* 0x0002a4000021f000 */
[----:B------:R-:W-:Y:S04]  /*0320*/  STL [R1+0x3bc], RZ ;  /* 0x0003bcff01007387 */ /* 0x000fe80000100800 */
[----:B------:R-:W-:Y:S01]  /*0330*/  STL [R1+0x2e0], RZ ;  /* 0x0002e0ff01007387 */ /* 0x000fe20000100800 */
[----:B-1----:R-:W-:-:S03]  /*0340*/  IMAD.MOV.U32 R4, RZ, RZ, RZ ;  /* 0x000000ffff047224 */ /* 0x002fc600078e00ff */
[----:B------:R-:W-:Y:S04]  /*0350*/  STL [R1+0x2e4], RZ ;  /* 0x0002e4ff01007387 */ /* 0x000fe80000100800 */
[----:B------:R-:W-:Y:S01]  /*0360*/  STL [R1+0x2e8], RZ ;  /* 0x0002e8ff01007387 */ /* 0x000fe20000100800 */
[----:B--2---:R-:W-:-:S03]  /*0370*/  IMAD.MOV R8, RZ, RZ, -R5 ;  /* 0x000000ffff087224 */ /* 0x004fc600078e0a05 */
[----:B------:R-:W-:Y:S01]  /*0380*/  STL [R1+0x2ec], RZ ;  /* 0x0002ecff01007387 */ /* 0x000fe20000100800 */
[----:B------:R-:W-:Y:S02]  /*0390*/  IMAD R11, R8, R9, RZ ;  /* 0x00000009080b7224 */ /* 0x000fe400078e02ff */
[----:B------:R-:W-:Y:S01]  /*03a0*/  IMAD.MOV.U32 R8, RZ, RZ, R10 ;  /* 0x000000ffff087224 */ /* 0x000fe200078e000a */
[----:B------:R-:W-:Y:S01]  /*03b0*/  STL [R1+0x2d0], RZ ;  /* 0x0002d0ff01007387 */ /* 0x000fe20000100800 */
[----:B------:R-:W-:-:S03]  /*03c0*/  IMAD.HI.U32 R5, R5, R11, R4 ;  /* 0x0000000b05057227 */ /* 0x000fc600078e0004 */
[----:B------:R-:W-:Y:S03]  /*03d0*/  STL [R1+0x2d4], RZ ;  /* 0x0002d4ff01007387 */ /* 0x000fe60000100800 */
[----:B------:R-:W-:Y:S01]  /*03e0*/  IMAD.HI.U32 R5, R5, R8, RZ ;  /* 0x0000000805057227 */ /* 0x000fe200078e00ff */
[----:B------:R-:W-:Y:S03]  /*03f0*/  STL [R1+0x2d8], RZ ;  /* 0x0002d8ff01007387 */ /* 0x000fe60000100800 */
[----:B------:R-:W-:Y:S01]  /*0400*/  IMAD R0, R5, R0, R8 ;  /* 0x0000000005007224 */ /* 0x000fe200078e0208 */
[----:B------:R-:W-:Y:S04]  /*0410*/  STL [R1+0x2dc], RZ ;  /* 0x0002dcff01007387 */ /* 0x000fe80000100800 */
[----:B------:R-:W-:Y:S01]  /*0420*/  ISETP.GT.U32.AND P1, PT, R9, R0, PT ;  /* 0x000000000900720c */ /* 0x000fe20003f24070 */
[----:B------:R-:W-:Y:S04]  /*0430*/  STL [R1+0x2c0], RZ ;  /* 0x0002c0ff01007387 */ /* 0x000fe80000100800 */
[----:B------:R-:W-:Y:S04]  /*0440*/  STL [R1+0x2c4], RZ ;  /* 0x0002c4ff01007387 */ /* 0x000fe80000100800 */
[----:B------:R-:W-:Y:S04]  /*0450*/  STL [R1+0x2c8], RZ ;  /* 0x0002c8ff01007387 */ /* 0x000fe80000100800 */
[----:B------:R-:W-:Y:S01]  /*0460*/  @!P1 IMAD.IADD R0, R0, 0x1, -R9 ;  /* 0x0000000100009824 */ /* 0x000fe200078e0a09 */
[----:B------:R-:W-:Y:S01]  /*0470*/  STL [R1+0x2cc], RZ ;  /* 0x0002ccff01007387 */ /* 0x000fe20000100800 */
[----:B------:R-:W-:Y:S01]  /*0480*/  @!P1 VIADD R5, R5, 0x1 ;  /* 0x0000000105059836 */ /* 0x000fe20000000000 */
[----:B------:R-:W-:-:S02]  /*0490*/  ISETP.NE.AND P1, PT, R6, RZ, PT ;  /* 0x000000ff0600720c */ /* 0x000fc40003f25270 */
[----:B------:R-:W-:Y:S01]  /*04a0*/  ISETP.GE.U32.AND P0, PT, R0, R9, PT ;  /* 0x000000090000720c */ /* 0x000fe20003f06070 */
[----:B------:R-:W-:Y:S01]  /*04b0*/  STL [R1+0x2b0], RZ ;  /* 0x0002b0ff01007387 */ /* 0x000fe20000100800 */
[----:B------:R-:W-:-:S03]  /*04c0*/  LOP3.LUT R0, R7, R6, RZ, 0x3c, !PT ;  /* 0x0000000607007212 */ /* 0x000fc600078e3cff */
[----:B------:R-:W-:Y:S01]  /*04d0*/  STL [R1+0x2b4], RZ ;  /* 0x0002b4ff01007387 */ /* 0x000fe20000100800 */
[----:B------:R-:W-:Y:S01]  /*04e0*/  ISETP.GE.AND P2, PT, R0, RZ, PT ;  /* 0x000000ff0000720c */ /* 0x000fe20003f46270 */
[----:B------:R-:W-:Y:S02]  /*04f0*/  VIADD R0, R2, 0x7f ;  /* 0x0000007f02007836 */ /* 0x000fe40000000000 */
[----:B------:R-:W-:Y:S04]  /*0500*/  STL [R1+0x2b8], RZ ;  /* 0x0002b8ff01007387 */ /* 0x000fe80000100800 */
[----:B------:R-:W-:Y:S01]  /*0510*/  @P0 VIADD R5, R5, 0x1 ;  /* 0x0000000105050836 */ /* 0x000fe20000000000 */
[----:B------:R-:W-:Y:S03]  /*0520*/  STL [R1+0x2bc], RZ ;  /* 0x0002bcff01007387 */ /* 0x000fe60000100800 */
[----:B------:R-:W-:Y:S01]  /*0530*/  IMAD.MOV.U32 R4, RZ, RZ, R5 ;  /* 0x000000ffff047224 */ /* 0x000fe200078e0005 */
[----:B------:R-:W-:Y:S01]  /*0540*/  SHF.R.S32.HI R5, RZ, 0x1f, R0 ;  /* 0x0000001fff057819 */ /* 0x000fe20000011400 */
[----:B------:R-:W-:Y:S02]  /*0550*/  STL [R1+0x2a0], RZ ;  /* 0x0002a0ff01007387 */ /* 0x000fe40000100800 */
[----:B------:R-:W-:Y:S01]  /*0560*/  @!P2 IMAD.MOV R4, RZ, RZ, -R4 ;  /* 0x000000ffff04a224 */ /* 0x000fe200078e0a04 */
[----:B------:R-:W-:Y:S01]  /*0570*/  @!P1 LOP3.LUT R4, RZ, R6, RZ, 0x33, !PT ;  /* 0x00000006ff049212 */ /* 0x000fe200078e33ff */
[----:B------:R-:W-:Y:S01]  /*0580*/  STL [R1+0x2a4], RZ ;  /* 0x0002a4ff01007387 */ /* 0x000fe20000100800 */
[----:B------:R-:W-:-:S03]  /*0590*/  LEA.HI R5, R5, R0, RZ, 0x7 ;  /* 0x0000000005057211 */ /* 0x000fc600078f38ff */
[----:B------:R-:W-:Y:S01]  /*05a0*/  IMAD.SHL.U32 R8, R4, 0x8, RZ ;  /* 0x0000000804087824 */ /* 0x000fe200078e00ff */
[----:B------:R-:W-:Y:S01]  /*05b0*/  STL [R1+0x2a8], RZ ;  /* 0x0002a8ff01007387 */ /* 0x000fe20000100800 */
[----:B------:R-:W-:-:S03]  /*05c0*/  IMAD.MOV R4, RZ, RZ, -R4 ;  /* 0x000000ffff047224 */ /* 0x000fc600078e0a04 */
[----:B------:R-:W-:Y:S01]  /*05d0*/  STL [R1+0x2ac], RZ ;  /* 0x0002acff01007387 */ /* 0x000fe20000100800 */
[----:B------:R-:W-:Y:S01]  /*05e0*/  LEA.HI.SX32 R5, R5, -R8, 0x19 ;  /* 0x8000000805057211 */ /* 0x000fe200078fcaff */
[----:B------:R-:W-:Y:S02]  /*05f0*/  IMAD R6, R6, R4, R7 ;  /* 0x0000000406067224 */ /* 0x000fe400078e0207 */
[----:B------:R-:W-:Y:S01]  /*0600*/  STL [R1+0x290], RZ ;  /* 0x000290ff01007387 */ /* 0x000fe20000100800 */
[----:B------:R-:W-:Y:S02]  /*0610*/  VIMNMX R13, R5, 0x8, PT ;  /* 0x00000008050d7848 */ /* 0x000fe40003fe0100 */
[----:B------:R-:W-:Y:S01]  /*0620*/  IABS R11, R6 ;  /* 0x00000006000b7213 */ /* 0x000fe20000000000 */
[----:B------:R-:W-:Y:S01]  /*0630*/  STL [R1+0x294], RZ ;  /* 0x000294ff01007387 */ /* 0x000fe20000100800 */
[----:B------:R-:W-:-:S03]  /*0640*/  IABS R9, R13 ;  /* 0x0000000d00097213 */ /* 0x000fc60000000000 */
[----:B------:R-:W-:Y:S01]  /*0650*/  STL [R1+0x298], RZ ;  /* 0x000298ff01007387 */ /* 0x000fe20000100800 */
[----:B------:R-:W1:Y:S03]  /*0660*/  I2F.RP R0, R9 ;  /* 0x0000000900007306 */ /* 0x000e660000209400 */
        /* <DEDUP_REMOVED lines=10> */
[----:B------:R-:W-:Y:S04]  /*0710*/  STL [R1+0x39c], RZ ;  /* 0x00039cff01007387 */ /* 0x000fe80000100800 */
[----:B------:R-:W-:Y:S01]  /*0720*/  STL [R1+0x280], RZ ;  /* 0x000280ff01007387 */ /* 0x000fe20000100800 */
[----:B------:R-:W1:Y:S03]  /*0730*/  F2I.FTZ.U32.TRUNC.NTZ R5, R5 ;  /* 0x0000000500057305 */ /* 0x000e66000021f000 */
[----:B------:R-:W-:Y:S04]  /*0740*/  STL [R1+0x284], RZ ;  /* 0x000284ff01007387 */ /* 0x000fe80000100800 */
[----:B------:R-:W-:Y:S04]  /*0750*/  STL [R1+0x288], RZ ;  /* 0x000288ff01007387 */ /* 0x000fe80000100800 */
[----:B------:R-:W-:Y:S04]  /*0760*/  STL [R1+0x28c], RZ ;  /* 0x00028cff01007387 */ /* 0x000fe80000100800 */
[----:B------:R-:W-:Y:S01]  /*0770*/  STL [R1+0x270], RZ ;  /* 0x000270ff01007387 */ /* 0x000fe20000100800 */
[----:B-1----:R-:W-:-:S03]  /*0780*/  IMAD.MOV R10, RZ, RZ, -R5 ;  /* 0x000000ffff0a7224 */ /* 0x002fc600078e0a05 */
[----:B------:R-:W-:Y:S01]  /*0790*/  STL [R1+0x274], RZ ;  /* 0x000274ff01007387 */ /* 0x000fe20000100800 */
[----:B------:R-:W-:Y:S01]  /*07a0*/  IMAD.MOV.U32 R4, RZ, RZ, R10 ;  /* 0x000000ffff047224 */ /* 0x000fe200078e000a */
[----:B------:R-:W-:Y:S02]  /*07b0*/  IABS R10, R13 ;  /* 0x0000000d000a7213 */ /* 0x000fe40000000000 */
[----:B------:R-:W-:Y:S01]  /*07c0*/  STL [R1+0x278], RZ ;  /* 0x000278ff01007387 */ /* 0x000fe20000100800 */
[----:B------:R-:W-:Y:S02]  /*07d0*/  IMAD R7, R4, R9, RZ ;  /* 0x0000000904077224 */ /* 0x000fe400078e02ff */
[----:B------:R-:W-:Y:S01]  /*07e0*/  IMAD.MOV.U32 R4, RZ, RZ, RZ ;  /* 0x000000ffff047224 */ /* 0x000fe200078e00ff */
[----:B------:R-:W-:Y:S03]  /*07f0*/  STL [R1+0x27c], RZ ;  /* 0x00027cff01007387 */ /* 0x000fe60000100800 */
[----:B------:R-:W-:Y:S01]  /*0800*/  IMAD.HI.U32 R4, R5, R7, R4 ;  /* 0x0000000705047227 */ /* 0x000fe200078e0004 */
[----:B------:R-:W-:Y:S03]  /*0810*/  STL [R1+0x260], RZ ;  /* 0x000260ff01007387 */ /* 0x000fe60000100800 */
[----:B------:R-:W-:Y:S01]  /*0820*/  IMAD.MOV R5, RZ, RZ, -R10 ;  /* 0x000000ffff057224 */ /* 0x000fe200078e0a0a */
[----:B------:R-:W-:Y:S01]  /*0830*/  STL [R1+0x264], RZ ;  /* 0x000264ff01007387 */ /* 0x000fe20000100800 */
[----:B------:R-:W-:-:S03]  /*0840*/  IMAD.HI.U32 R0, R4, R11, RZ ;  /* 0x0000000b04007227 */ /* 0x000fc600078e00ff */
[----:B------:R-:W-:Y:S01]  /*0850*/  STL [R1+0x268], RZ ;  /* 0x000268ff01007387 */ /* 0x000fe20000100800 */
[----:B------:R-:W-:Y:S01]  /*0860*/  IMAD R4, R0, R5, R11 ;  /* 0x0000000500047224 */ /* 0x000fe200078e020b */
[----:B------:R-:W-:Y:S01]  /*0870*/  CS2R R10, SRZ ;  /* 0x00000000000a7805 */ /* 0x000fe2000001ff00 */
[----:B------:R-:W1:Y:S01]  /*0880*/  LDC R5, c[0x0][0x230] ;  /* 0x00008c00ff057b82 */ /* 0x000e620000000800 */
[----:B------:R-:W-:Y:S02]  /*0890*/  STL [R1+0x26c], RZ ;  /* 0x00026cff01007387 */ /* 0x000fe40000100800 */
[----:B------:R-:W-:Y:S02]  /*08a0*/  ISETP.GT.U32.AND P1, PT, R9, R4, PT ;  /* 0x000000040900720c */ /* 0x000fe40003f24070 */
[----:B------:R-:W-:Y:S04]  /*08b0*/  STL [R1+0x250], RZ ;  /* 0x000250ff01007387 */ /* 0x000fe80000100800 */
[----:B------:R-:W-:Y:S04]  /*08c0*/  STL [R1+0x254], RZ ;  /* 0x000254ff01007387 */ /* 0x000fe80000100800 */
[----:B------:R-:W-:Y:S03]  /*08d0*/  STL [R1+0x258], RZ ;  /* 0x000258ff01007387 */ /* 0x000fe60000100800 */
[----:B------:R-:W-:Y:S01]  /*08e0*/  @!P1 IMAD.IADD R4, R4, 0x1, -R9 ;  /* 0x0000000104049824 */ /* 0x000fe200078e0a09 */
[----:B------:R-:W-:Y:S01]  /*08f0*/  STL [R1+0x25c], RZ ;  /* 0x00025cff01007387 */ /* 0x000fe20000100800 */
[----:B------:R-:W-:Y:S01]  /*0900*/  @!P1 VIADD R0, R0, 0x1 ;  /* 0x0000000100009836 */ /* 0x000fe20000000000 */
[----:B------:R-:W-:-:S02]  /*0910*/  ISETP.NE.AND P1, PT, R13, RZ, PT ;  /* 0x000000ff0d00720c */ /* 0x000fc40003f25270 */
[----:B------:R-:W-:Y:S01]  /*0920*/  STL [R1+0x240], RZ ;  /* 0x000240ff01007387 */ /* 0x000fe20000100800 */
[----:B------:R-:W-:Y:S02]  /*0930*/  ISETP.GE.U32.AND P0, PT, R4, R9, PT ;  /* 0x000000090400720c */ /* 0x000fe40003f06070 */
[-C--:B------:R-:W-:Y:S01]  /*0940*/  LOP3.LUT R4, R6, R13.reuse, RZ, 0x3c, !PT ;  /* 0x0000000d06047212 */ /* 0x080fe200078e3cff */
[----:B------:R-:W-:Y:S01]  /*0950*/  STL [R1+0x244], RZ ;  /* 0x000244ff01007387 */ /* 0x000fe20000100800 */
[----:B-1----:R-:W-:Y:S02]  /*0960*/  VIADD R5, R5, 0x1f ;  /* 0x0000001f05057836 */ /* 0x002fe40000000000 */
[----:B------:R-:W-:Y:S01]  /*0970*/  ISETP.GE.AND P2, PT, R4, RZ, PT ;  /* 0x000000ff0400720c */ /* 0x000fe20003f46270 */
[----:B------:R-:W-:Y:S04]  /*0980*/  STL [R1+0x248], RZ ;  /* 0x000248ff01007387 */ /* 0x000fe80000100800 */
[----:B------:R-:W-:Y:S02]  /*0990*/  STL [R1+0x24c], RZ ;  /* 0x00024cff01007387 */ /* 0x000fe40000100800 */
[----:B------:R-:W-:Y:S01]  /*09a0*/  @P0 VIADD R0, R0, 0x1 ;  /* 0x0000000100000836 */ /* 0x000fe20000000000 */
[----:B------:R-:W-:Y:S01]  /*09b0*/  ISETP.GE.AND P0, PT, R5, 0x20, PT ;  /* 0x000000200500780c */ /* 0x000fe20003f06270 */
[----:B------:R-:W-:Y:S04]  /*09c0*/  STL [R1+0x230], RZ ;  /* 0x000230ff01007387 */ /* 0x000fe80000100800 */
[----:B------:R-:W-:Y:S01]  /*09d0*/  STL [R1+0x234], RZ ;  /* 0x000234ff01007387 */ /* 0x000fe20000100800 */
[----:B------:R-:W-:Y:S01]  /*09e0*/  @!P2 IMAD.MOV R0, RZ, RZ, -R0 ;  /* 0x000000ffff00a224 */ /* 0x000fe200078e0a00 */
[----:B------:R-:W-:-:S02]  /*09f0*/  @!P1 LOP3.LUT R0, RZ, R13, RZ, 0x33, !PT ;  /* 0x0000000dff009212 */ /* 0x000fc400078e33ff */
[----:B------:R-:W-:Y:S03]  /*0a00*/  STL [R1+0x238], RZ ;  /* 0x000238ff01007387 */ /* 0x000fe60000100800 */
[----:B------:R-:W-:Y:S01]  /*0a10*/  IMAD.SHL.U32 R36, R0, 0x40, RZ ;  /* 0x0000004000247824 */ /* 0x000fe200078e00ff */
[----:B------:R-:W-:Y:S01]  /*0a20*/  STL [R1+0x23c], RZ ;  /* 0x00023cff01007387 */ /* 0x000fe20000100800 */
[----:B------:R-:W-:Y:S02]  /*0a30*/  IMAD.MOV R4, RZ, RZ, -R0 ;  /* 0x000000ffff047224 */ /* 0x000fe400078e0a00 */
[C---:B------:R-:W-:Y:S01]  /*0a40*/  VIADD R7, R36.reuse, 0x1 ;  /* 0x0000000124077836 */ /* 0x040fe20000000000 */
[----:B------:R-:W-:Y:S01]  /*0a50*/  STL [R1+0x380], RZ ;  /* 0x000380ff01007387 */ /* 0x000fe20000100800 */
[C---:B------:R-:W-:Y:S02]  /*0a60*/  VIADD R0, R36.reuse, 0x2 ;  /* 0x0000000224007836 */ /* 0x040fe40000000000 */
[----:B------:R-:W-:Y:S01]  /*0a70*/  VIADD R5, R36, 0x3 ;  /* 0x0000000324057836 */ /* 0x000fe20000000000 */
[----:B------:R-:W-:Y:S01]  /*0a80*/  STL [R1+0x384], RZ ;  /* 0x000384ff01007387 */ /* 0x000fe20000100800 */
[----:B------:R-:W-:Y:S01]  /*0a90*/  IMAD R4, R13, R4, R6 ;  /* 0x000000040d047224 */ /* 0x000fe200078e0206 */
[----:B0-----:R-:W-:Y:S01]  /*0aa0*/  LOP3.LUT R6, R14, 0x1f, RZ, 0xc0, !PT ;  /* 0x0000001f0e067812 */ /* 0x001fe200078ec0ff */
[----:B------:R-:W-:Y:S01]  /*0ab0*/  VIADD R33, R36, 0x1c ;  /* 0x0000001c24217836 */ /* 0x000fe20000000000 */
[----:B------:R-:W-:Y:S01]  /*0ac0*/  STL [R1+0x388], RZ ;  /* 0x000388ff01007387 */ /* 0x000fe20000100800 */
[----:B------:R-:W-:Y:S01]  /*0ad0*/  IMAD.IADD R4, R8, 0x1, R4 ;  /* 0x0000000108047824 */ /* 0x000fe200078e0204 */
[----:B------:R-:W-:Y:S01]  /*0ae0*/  CS2R R8, SRZ ;  /* 0x0000000000087805 */ /* 0x000fe2000001ff00 */
[----:B------:R-:W-:Y:S01]  /*0af0*/  VIADD R26, R36, 0x20 ;  /* 0x00000020241a7836 */ /* 0x000fe20000000000 */
[----:B------:R-:W-:Y:S01]  /*0b00*/  STL [R1+0x38c], RZ ;  /* 0x00038cff01007387 */ /* 0x000fe20000100800 */
[----:B------:R-:W-:-:S02]  /*0b10*/  IMAD R35, R4, 0x80, R6 ;  /* 0x0000008004237824 */ /* 0x000fc400078e0206 */
[C---:B------:R-:W-:Y:S01]  /*0b20*/  VIADD R34, R36.reuse, 0x24 ;  /* 0x0000002424227836 */ /* 0x040fe20000000000 */
[----:B------:R-:W-:Y:S01]  /*0b30*/  STL [R1+0x370], RZ ;  /* 0x000370ff01007387 */ /* 0x000fe20000100800 */
[C---:B------:R-:W-:Y:S02]  /*0b40*/  VIADD R39, R36.reuse, 0x25 ;  /* 0x0000002524277836 */ /* 0x040fe40000000000 */
[C---:B------:R-:W-:Y:S01]  /*0b50*/  VIADD R38, R36.reuse, 0x26 ;  /* 0x0000002624267836 */ /* 0x040fe20000000000 */
[----:B------:R-:W-:Y:S01]  /*0b60*/  STL [R1+0x374], RZ ;  /* 0x000374ff01007387 */ /* 0x000fe20000100800 */
[C---:B------:R-:W-:Y:S02]  /*0b70*/  VIADD R37, R36.reuse, 0x27 ;  /* 0x0000002724257836 */ /* 0x040fe40000000000 */
[C---:B------:R-:W-:Y:S01]  /*0b80*/  VIADD R32, R36.reuse, 0x28 ;  /* 0x0000002824207836 */ /* 0x040fe20000000000 */
[----:B------:R-:W-:Y:S01]  /*0b90*/  STL [R1+0x378], RZ ;  /* 0x000378ff01007387 */ /* 0x000fe20000100800 */
[----:B------:R-:W-:-:S02]  /*0ba0*/  VIADD R31, R36, 0x29 ;  /* 0x00000029241f7836 */ /* 0x000fc40000000000 */
        /* <DEDUP_REMOVED lines=30> */
[----:B------:R-:W-:Y:S01]  /*0d90*/  VIADD R44, R35, 0x20 ;  /* 0x00000020232c7836 */ /* 0x000fe20000000000 */
[----:B------:R-:W-:Y:S04]  /*0da0*/  STL [R1+0x204], RZ ;  /* 0x000204ff01007387 */ /* 0x000fe80000100800 */
        /* <DEDUP_REMOVED lines=92> */
[----:B------:R-:W-:Y:S04]  /*1370*/  STL [R1+0x3cc], R36 ;  /* 0x0003cc2401007387 */ /* 0x000fe80000100800 */
[----:B------:R0:W-:Y:S04]  /*1380*/  STL [R1+0x430], R7 ;  /* 0x0004300701007387 */ /* 0x0001e80000100800 */
[----:B------:R1:W-:Y:S04]  /*1390*/  STL [R1+0x42c], R0 ;  /* 0x00042c0001007387 */ /* 0x0003e80000100800 */
[----:B------:R2:W-:Y:S01]  /*13a0*/  STL [R1+0x428], R5 ;  /* 0x0004280501007387 */ /* 0x0005e20000100800 */
[----:B0-----:R-:W-:-:S02]  /*13b0*/  VIADD R7, R36, 0x4 ;  /* 0x0000000424077836 */ /* 0x001fc40000000000 */
[----:B-1----:R-:W-:-:S03]  /*13c0*/  VIADD R0, R36, 0x5 ;  /* 0x0000000524007836 */ /* 0x002fc60000000000 */
[----:B------:R0:W-:Y:S01]  /*13d0*/  STL [R1+0x424], R7 ;  /* 0x0004240701007387 */ /* 0x0001e20000100800 */
[----:B--2---:R-:W-:-:S03]  /*13e0*/  VIADD R5, R36, 0x6 ;  /* 0x0000000624057836 */ /* 0x004fc60000000000 */
[----:B------:R1:W-:Y:S04]  /*13f0*/  STL [R1+0x420], R0 ;  /* 0x0004200001007387 */ /* 0x0003e80000100800 */
[----:B------:R2:W-:Y:S01]  /*1400*/  STL [R1+0x41c], R5 ;  /* 0x00041c0501007387 */ /* 0x0005e20000100800 */
[C---:B0-----:R-:W-:Y:S02]  /*1410*/  VIADD R7, R36.reuse, 0x7 ;  /* 0x0000000724077836 */ /* 0x041fe40000000000 */
        /* <DEDUP_REMOVED lines=44> */
[----:B--2---:R-:W-:-:S05]  /*16e0*/  VIADD R5, R36, 0x1f ;  /* 0x0000001f24057836 */ /* 0x004fca0000000000 */
[----:B------:R1:W-:Y:S01]  /*16f0*/  STL [R1+0x84], R5 ;  /* 0x0000840501007387 */ /* 0x0003e20000100800 */
[C---:B0-----:R-:W-:Y:S02]  /*1700*/  VIADD R7, R36.reuse, 0x22 ;  /* 0x0000002224077836 */ /* 0x041fe40000000000 */
[----:B-1----:R-:W-:-:S05]  /*1710*/  VIADD R5, R36, 0x21 ;  /* 0x0000002124057836 */ /* 0x002fca0000000000 */
[----:B------:R0:W-:Y:S04]  /*1720*/  STL [R1+0x5c], R5 ;  /* 0x00005c0501007387 */ /* 0x0001e80000100800 */
[----:B------:R1:W-:Y:S01]  /*1730*/  STL [R1+0x58], R7 ;  /* 0x0000580701007387 */ /* 0x0003e20000100800 */
[C---:B0-----:R-:W-:Y:S02]  /*1740*/  VIADD R5, R36.reuse, 0x23 ;  /* 0x0000002324057836 */ /* 0x041fe40000000000 */
[----:B-1----:R-:W-:-:S03]  /*1750*/  VIADD R7, R36, 0x3c ;  /* 0x0000003c24077836 */ /* 0x002fc60000000000 */
[----:B------:R0:W-:Y:S04]  /*1760*/  STL [R1+0x54], R5 ;  /* 0x0000540501007387 */ /* 0x0001e80000100800 */
[----:B------:R1:W-:Y:S04]  /*1770*/  STL [R1+0x558], R35 ;  /* 0x0005582301007387 */ /* 0x0003e80000100800 */
[----:B------:R2:W-:Y:S01]  /*1780*/  STL [R1+0x660], R44 ;  /* 0x0006602c01007387 */ /* 0x0005e20000100800 */
[----:B0-----:R-:W-:Y:S02]  /*1790*/  VIADD R5, R36, 0x3e ;  /* 0x0000003e24057836 */ /* 0x001fe40000000000 */
[----:B------:R-:W-:-:S02]  /*17a0*/  VIADD R36, R35, 0x40 ;  /* 0x0000004023247836 */ /* 0x000fc40000000000 */
[----:B-1----:R-:W-:-:S03]  /*17b0*/  VIADD R35, R35, 0x60 ;  /* 0x0000006023237836 */ /* 0x002fc60000000000 */
[----:B------:R0:W-:Y:S01]  /*17c0*/  STL [R1+0x568], R36 ;  /* 0x0005682401007387 */ /* 0x0001e20000100800 */
[----:B--2---:R-:W-:-:S03]  /*17d0*/  CS2R R44, SRZ ;  /* 0x00000000002c7805 */ /* 0x004fc6000001ff00 */
[----:B------:R0:W-:Y:S04]  /*17e0*/  STL [R1+0xf8], RZ ;  /* 0x0000f8ff01007387 */ /* 0x0001e80000100800 */
[----:B------:R0:W-:Y:S04]  /*17f0*/  STL [R1+0x55c], R35 ;  /* 0x00055c2301007387 */ /* 0x0001e80000100800 */
[----:B------:R0:W-:Y:S04]  /*1800*/  STL [R1+0xfc], RZ ;  /* 0x0000fcff01007387 */ /* 0x0001e80000100800 */
        /* <DEDUP_REMOVED lines=43> */
[----:B------:R0:W-:Y:S01]  /*1ac0*/  STL [R1+0x1c], RZ ;  /* 0x00001cff01007387 */ /* 0x0001e20000100800 */
[----:B------:R-:W-:Y:S05]  /*1ad0*/  @!P0 BRA `(.L_x_0) ;  /* 0x000001a000588947 */ /* 0x000fea0003800000 */
[----:B------:R-:W-:Y:S01]  /*1ae0*/  IMAD.MOV.U32 R46, RZ, RZ, R0 ;  /* 0x000000ffff2e7224 */ /* 0x000fe200078e0000 */
[----:B------:R-:W-:Y:S01]  /*1af0*/  IABS R0, R3 ;  /* 0x0000000300007213 */ /* 0x000fe20000000000 */
[----:B------:R-:W-:Y:S01]  /*1b00*/  IMAD.MOV.U32 R40, RZ, RZ, RZ ;  /* 0x000000ffff287224 */ /* 0x000fe200078e00ff */
[----:B------:R-:W-:Y:S01]  /*1b10*/  IABS R11, R7 ;  /* 0x00000007000b7213 */ /* 0x000fe20000000000 */
[----:B------:R-:W-:Y:S01]  /*1b20*/  IMAD.MOV.U32 R44, RZ, RZ, R26 ;  /* 0x000000ffff2c7224 */ /* 0x000fe200078e001a */
[----:B------:R-:W1:Y:S01]  /*1b30*/  I2F.RP R8, R0 ;  /* 0x0000000000087306 */ /* 0x000e620000209400 */
[----:B------:R-:W-:Y:S01]  /*1b40*/  IABS R9, R5 ;  /* 0x0000000500097213 */ /* 0x000fe20000000000 */
[----:B------:R-:W-:Y:S01]  /*1b50*/  IMAD.MOV.U32 R47, RZ, RZ, R33 ;  /* 0x000000ffff2f7224 */ /* 0x000fe200078e0021 */
[----:B------:R-:W-:Y:S01]  /*1b60*/  IABS R10, R4 ;  /* 0x00000004000a7213 */ /* 0x000fe20000000000 */
[----:B------:R-:W-:Y:S01]  /*1b70*/  IMAD.MOV.U32 R45, RZ, RZ, R34 ;  /* 0x000000ffff2d7224 */ /* 0x000fe200078e0022 */
[----:B------:R-:W-:Y:S01]  /*1b80*/  ISETP.GE.AND P4, PT, R4, RZ, PT ;  /* 0x000000ff0400720c */ /* 0x000fe20003f86270 */
[----:B------:R-:W-:Y:S01]  /*1b90*/  IMAD.MOV.U32 R4, RZ, RZ, R11 ;  /* 0x000000ffff047224 */ /* 0x000fe200078e000b */
[----:B------:R-:W-:Y:S01]  /*1ba0*/  ISETP.GE.AND P2, PT, R5, RZ, PT ;  /* 0x000000ff0500720c */ /* 0x000fe20003f46270 */
[----:B------:R2:W-:Y:S01]  /*1bb0*/  STL [R1+0xc88], R3 ;  /* 0x000c880301007387 */ /* 0x0005e20000100800 */
[----:B------:R-:W-:Y:S01]  /*1bc0*/  IABS R61, R12 ;  /* 0x0000000c003d7213 */ /* 0x000fe20000000000 */
[----:B------:R-:W-:Y:S01]  /*1bd0*/  IMAD.MOV.U32 R51, RZ, RZ, R44 ;  /* 0x000000ffff337224 */ /* 0x000fe200078e002c */
[----:B------:R-:W-:Y:S01]  /*1be0*/  IABS R60, R13 ;  /* 0x0000000d003c7213 */ /* 0x000fe20000000000 */
[----:B------:R-:W-:Y:S01]  /*1bf0*/  IMAD.MOV.U32 R55, RZ, RZ, R45 ;  /* 0x000000ffff377224 */ /* 0x000fe200078e002d */
[----:B------:R-:W-:Y:S01]  /*1c00*/  IABS R59, R14 ;  /* 0x0000000e003b7213 */ /* 0x000fe20000000000 */
[----:B------:R-:W-:Y:S01]  /*1c10*/  ULDC UR5, c[0x0][0x23c] ;  /* 0x00008f0000057ab9 */ /* 0x000fe20000000800 */
[----:B-1----:R-:W1:Y:S01]  /*1c20*/  MUFU.RCP R8, R8 ;  /* 0x0000000800087308 */ /* 0x002e620000001000 */
[----:B0-----:R-:W-:Y:S01]  /*1c30*/  IABS R36, R16 ;  /* 0x0000001000247213 */ /* 0x001fe20000000000 */
[----:B------:R-:W-:Y:S01]  /*1c40*/  ULDC.64 UR8, c[0x0][0x218] ;  /* 0x0000860000087ab9 */ /* 0x000fe20000000a00 */
[----:B------:R-:W-:Y:S01]  /*1c50*/  ULDC.64 UR10, c[0x0][0x210] ;  /* 0x00008400000a7ab9 */ /* 0x000fe20000000a00 */
[----:B-1----:R-:W-:-:S04]  /*1c60*/  VIADD R8, R8, 0xffffffe ;  /* 0x0ffffffe08087836 */ /* 0x002fc80000000000 */
[----:B------:R-:W0:Y:S02]  /*1c70*/  F2I.FTZ.U32.TRUNC.NTZ R41, R8 ;  /* 0x0000000800297305 */ /* 0x000e24000021f000 */
[----:B0-----:R-:W-:-:S04]  /*1c80*/  IMAD.MOV R8, RZ, RZ, -R41 ;  /* 0x000000ffff087224 */ /* 0x001fc800078e0a29 */
[----:B------:R-:W-:-:S04]  /*1c90*/  IMAD R8, R8, R0, RZ ;  /* 0x0000000008087224 */ /* 0x000fc800078e02ff */
[----:B------:R-:W-:Y:S01]  /*1ca0*/  IMAD.HI.U32 R40, R41, R8, R40 ;  /* 0x0000000829287227 */ /* 0x000fe200078e0028 */
[----:B------:R-:W-:-:S05]  /*1cb0*/  IABS R8, R6 ;  /* 0x0000000600087213 */ /* 0x000fca0000000000 */
[----:B------:R-:W-:-:S04]  /*1cc0*/  IMAD.HI.U32 R26, R40, R8, RZ ;  /* 0x00000008281a7227 */ /* 0x000fc800078e00ff */
[----:B------:R-:W-:-:S04]  /*1cd0*/  IMAD.HI.U32 R33, R40, R9, RZ ;  /* 0x0000000928217227 */ /* 0x000fc800078e00ff */
[----:B------:R-:W-:Y:S02]  /*1ce0*/  IMAD.MOV R26, RZ, RZ, -R26 ;  /* 0x000000ffff1a7224 */ /* 0x000fe400078e0a1a */
[----:B------:R-:W-:-:S04]  /*1cf0*/  IMAD.HI.U32 R11, R40, R4, RZ ;  /* 0x00000004280b7227 */ /* 0x000fc800078e00ff */
[----:B------:R-:W-:-:S04]  /*1d00*/  IMAD.HI.U32 R34, R40, R10, RZ ;  /* 0x0000000a28227227 */ /* 0x000fc800078e00ff */
[----:B------:R-:W-:Y:S02]  /*1d10*/  IMAD.MOV R33, RZ, RZ, -R33 ;  /* 0x000000ffff217224 */ /* 0x000fe400078e0a21 */
[C---:B------:R-:W-:Y:S02]  /*1d20*/  IMAD R8, R0.reuse, R26, R8 ;  /* 0x0000001a00087224 */ /* 0x040fe400078e0208 */
[----:B------:R-:W-:Y:S02]  /*1d30*/  IMAD.MOV R26, RZ, RZ, -R11 ;  /* 0x000000ffff1a7224 */ /* 0x000fe400078e0a0b */
[----:B------:R-:W-:Y:S01]  /*1d40*/  IMAD.MOV R34, RZ, RZ, -R34 ;  /* 0x000000ffff227224 */ /* 0x000fe200078e0a22 */
[C---:B------:R-:W-:Y:S01]  /*1d50*/  ISETP.GT.U32.AND P6, PT, R0.reuse, R8, PT ;  /* 0x000000080000720c */ /* 0x040fe20003fc4070 */
[C---:B------:R-:W-:Y:S02]  /*1d60*/  IMAD R9, R0.reuse, R33, R9 ;  /* 0x0000002100097224 */ /* 0x040fe400078e0209 */
[----:B------:R-:W-:-:S02]  /*1d70*/  IMAD R4, R0, R26, R4 ;  /* 0x0000001a00047224 */ /* 0x000fc400078e0204 */
[C---:B------:R-:W-:Y:S01]  /*1d80*/  IMAD R10, R0.reuse, R34, R10 ;  /* 0x00000022000a7224 */ /* 0x040fe200078e020a */
[----:B------:R-:W-:Y:S01]  /*1d90*/  ISETP.GT.U32.AND P3, PT, R0, R9, PT ;  /* 0x000000090000720c */ /* 0x000fe20003f64070 */
[----:B------:R-:W-:Y:S01]  /*1da0*/  IMAD.HI.U32 R11, R40, R61, RZ ;  /* 0x0000003d280b7227 */ /* 0x000fe200078e00ff */
[C---:B------:R-:W-:Y:S02]  /*1db0*/  ISETP.GT.U32.AND P1, PT, R0.reuse, R4, PT ;  /* 0x000000040000720c */ /* 0x040fe40003f24070 */
[----:B------:R-:W-:Y:S01]  /*1dc0*/  ISETP.GT.U32.AND P0, PT, R0, R10, PT ;  /* 0x0000000a0000720c */ /* 0x000fe20003f04070 */
[----:B------:R-:W-:Y:S02]  /*1dd0*/  IMAD.MOV R11, RZ, RZ, -R11 ;  /* 0x000000ffff0b7224 */ /* 0x000fe400078e0a0b */
[----:B------:R-:W-:Y:S02]  /*1de0*/  @!P6 IMAD.IADD R8, R8, 0x1, -R0 ;  /* 0x000000010808e824 */ /* 0x000fe400078e0a00 */
[----:B------:R-:W-:-:S02]  /*1df0*/  IMAD R61, R0, R11, R61 ;  /* 0x0000000b003d7224 */ /* 0x000fc400078e023d */
[----:B------:R-:W-:Y:S01]  /*1e00*/  IMAD.HI.U32 R5, R40, R60, RZ ;  /* 0x0000003c28057227 */ /* 0x000fe200078e00ff */
[----:B------:R-:W-:-:S03]  /*1e10*/  ISETP.GT.U32.AND P6, PT, R0, R8, PT ;  /* 0x000000080000720c */ /* 0x000fc60003fc4070 */
[--C-:B------:R-:W-:Y:S02]  /*1e20*/  @!P3 IMAD.IADD R9, R9, 0x1, -R0.reuse ;  /* 0x000000010909b824 */ /* 0x100fe400078e0a00 */
[--C-:B------:R-:W-:Y:S01]  /*1e30*/  @!P1 IMAD.IADD R4, R4, 0x1, -R0.reuse ;  /* 0x0000000104049824 */ /* 0x100fe200078e0a00 */
[----:B------:R-:W-:Y:S01]  /*1e40*/  ISETP.GT.U32.AND P1, PT, R0, R61, PT ;  /* 0x0000003d0000720c */ /* 0x000fe20003f24070 */
[----:B------:R-:W-:Y:S01]  /*1e50*/  @!P0 IMAD.IADD R10, R10, 0x1, -R0 ;  /* 0x000000010a0a8824 */ /* 0x000fe200078e0a00 */
[C---:B------:R-:W-:Y:S01]  /*1e60*/  ISETP.GT.U32.AND P0, PT, R0.reuse, R9, PT ;  /* 0x000000090000720c */ /* 0x040fe20003f04070 */
[----:B------:R-:W-:Y:S01]  /*1e70*/  IMAD.MOV R26, RZ, RZ, -R5 ;  /* 0x000000ffff1a7224 */ /* 0x000fe200078e0a05 */
[----:B------:R-:W-:Y:S01]  /*1e80*/  ISETP.GT.U32.AND P3, PT, R0, R4, PT ;  /* 0x000000040000720c */ /* 0x000fe20003f64070 */
[----:B------:R-:W-:Y:S01]  /*1e90*/  IMAD.HI.U32 R11, R40, R59, RZ ;  /* 0x0000003b280b7227 */ /* 0x000fe200078e00ff */
[----:B------:R-:W-:-:S03]  /*1ea0*/  ISETP.GT.U32.AND P5, PT, R0, R10, PT ;  /* 0x0000000a0000720c */ /* 0x000fc60003fa4070 */
[----:B------:R-:W-:Y:S02]  /*1eb0*/  @!P6 IMAD.IADD R8, R8, 0x1, -R0 ;  /* 0x000000010808e824 */ /* 0x000fe400078e0a00 */
[----:B------:R-:W-:Y:S02]  /*1ec0*/  IMAD R60, R0, R26, R60 ;  /* 0x0000001a003c7224 */ /* 0x000fe400078e023c */
[----:B------:R-:W-:Y:S01]  /*1ed0*/  IMAD.MOV R5, RZ, RZ, -R11 ;  /* 0x000000ffff057224 */ /* 0x000fe200078e0a0b */
[----:B------:R-:W-:Y:S01]  /*1ee0*/  IABS R11, R15 ;  /* 0x0000000f000b7213 */ /* 0x000fe20000000000 */
[--C-:B------:R-:W-:Y:S01]  /*1ef0*/  @!P0 IMAD.IADD R9, R9, 0x1, -R0.reuse ;  /* 0x0000000109098824 */ /* 0x100fe200078e0a00 */
[----:B------:R-:W-:Y:S01]  /*1f00*/  ISETP.GE.AND P0, PT, R6, RZ, PT ;  /* 0x000000ff0600720c */ /* 0x000fe20003f06270 */
[--C-:B------:R-:W-:Y:S01]  /*1f10*/  @!P3 IMAD.IADD R4, R4, 0x1, -R0.reuse ;  /* 0x000000010404b824 */ /* 0x100fe200078e0a00 */
[----:B------:R-:W-:Y:S01]  /*1f20*/  ISETP.GE.AND P3, PT, R7, RZ, PT ;  /* 0x000000ff0700720c */ /* 0x000fe20003f66270 */
[----:B------:R-:W-:Y:S01]  /*1f30*/  @!P5 IMAD.IADD R10, R10, 0x1, -R0 ;  /* 0x000000010a0ad824 */ /* 0x000fe200078e0a00 */
[----:B------:R-:W-:Y:S01]  /*1f40*/  ISETP.GT.U32.AND P5, PT, R0, R60, PT ;  /* 0x0000003c0000720c */ /* 0x000fe20003fa4070 */
[----:B------:R-:W-:Y:S01]  /*1f50*/  IMAD.MOV.U32 R42, RZ, RZ, R9 ;  /* 0x000000ffff2a7224 */ /* 0x000fe200078e0009 */
[----:B------:R-:W-:Y:S01]  /*1f60*/  IABS R6, R17 ;  /* 0x0000001100067213 */ /* 0x000fe20000000000 */
[----:B------:R-:W-:-:S02]  /*1f70*/  IMAD.MOV.U32 R43, RZ, RZ, R10 ;  /* 0x000000ffff2b7224 */ /* 0x000fc400078e000a */
[----:B------:R-:W-:Y:S02]  /*1f80*/  IMAD.MOV.U32 R7, RZ, RZ, R8 ;  /* 0x000000ffff077224 */ /* 0x000fe400078e0008 */
[----:B--2---:R-:W-:Y:S02]  /*1f90*/  IMAD.MOV.U32 R3, RZ, RZ, R4 ;  /* 0x000000ffff037224 */ /* 0x004fe400078e0004 */
[----:B------:R-:W-:Y:S02]  /*1fa0*/  @!P4 IMAD.MOV R43, RZ, RZ, -R43 ;  /* 0x000000ffff2bc224 */ /* 0x000fe400078e0a2b */
[----:B------:R-:W-:Y:S02]  /*1fb0*/  @!P2 IMAD.MOV R42, RZ, RZ, -R42 ;  /* 0x000000ffff2aa224 */ /* 0x000fe400078e0a2a */
[----:B------:R-:W-:Y:S01]  /*1fc0*/  @!P0 IMAD.MOV R7, RZ, RZ, -R7 ;  /* 0x000000ffff078224 */ /* 0x000fe200078e0a07 */
[----:B------:R-:W-:Y:S01]  /*1fd0*/  STL [R1+0xc], R43 ;  /* 0x00000c2b01007387 */ /* 0x000fe20000100800 */
[----:B------:R-:W-:-:S02]  /*1fe0*/  @!P3 IMAD.MOV R3, RZ, RZ, -R3 ;  /* 0x000000ffff03b224 */ /* 0x000fc400078e0a03 */
[----:B------:R-:W-:Y:S01]  /*1ff0*/  IMAD R59, R0, R5, R59 ;  /* 0x00000005003b7224 */ /* 0x000fe200078e023b */
[----:B------:R-:W-:Y:S01]  /*2000*/  STL [R1+0x8], R42 ;  /* 0x0000082a01007387 */ /* 0x000fe20000100800 */
[----:B------:R-:W-:Y:S01]  /*2010*/  @!P1 IMAD.IADD R61, R61, 0x1, -R0 ;  /* 0x000000013d3d9824 */ /* 0x000fe200078e0a00 */
[----:B------:R-:W-:Y:S01]  /*2020*/  ISETP.GE.AND P1, PT, R12, RZ, PT ;  /* 0x000000ff0c00720c */ /* 0x000fe20003f26270 */
[----:B------:R-:W-:Y:S01]  /*2030*/  IMAD.HI.U32 R5, R40, R11, RZ ;  /* 0x0000000b28057227 */ /* 0x000fe200078e00ff */
[----:B------:R0:W-:Y:S01]  /*2040*/  STL [R1+0x4], R7 ;  /* 0x0000040701007387 */ /* 0x0001e20000100800 */
[C---:B------:R-:W-:Y:S02]  /*2050*/  ISETP.GT.U32.AND P6, PT, R0.reuse, R59, PT ;  /* 0x0000003b0000720c */ /* 0x040fe40003fc4070 */
[----:B------:R-:W-:Y:S01]  /*2060*/  IMAD.MOV R35, RZ, RZ, -R5 ;  /* 0x000000ffff237224 */ /* 0x000fe200078e0a05 */
[----:B------:R1:W-:Y:S01]  /*2070*/  STL [R1], R3 ;  /* 0x0000000301007387 */ /* 0x0003e20000100800 */
[----:B------:R-:W-:Y:S01]  /*2080*/  ISETP.GT.U32.AND P4, PT, R0, R61, PT ;  /* 0x0000003d0000720c */ /* 0x000fe20003f84070 */
[----:B------:R-:W-:-:S02]  /*2090*/  IMAD.HI.U32 R5, R40, R36, RZ ;  /* 0x0000002428057227 */ /* 0x000fc400078e00ff */
[----:B------:R-:W2:Y:S02]  /*20a0*/  LDL.LU R48, [R1+0x54] ;  /* 0x0000540001307983 */ /* 0x000ea40000300800 */
[----:B------:R-:W-:Y:S01]  /*20b0*/  @!P5 IMAD.IADD R60, R60, 0x1, -R0 ;  /* 0x000000013c3cd824 */ /* 0x000fe200078e0a00 */
[----:B------:R-:W-:Y:S01]  /*20c0*/  ISETP.GE.AND P5, PT, R13, RZ, PT ;  /* 0x000000ff0d00720c */ /* 0x000fe20003fa6270 */
[----:B------:R-:W3:Y:S01]  /*20d0*/  LDL.LU R50, [R1+0x58] ;  /* 0x0000580001327983 */ /* 0x000ee20000300800 */
[C---:B------:R-:W-:Y:S02]  /*20e0*/  IMAD R35, R0.reuse, R35, R11 ;  /* 0x0000002300237224 */ /* 0x040fe400078e020b */
[----:B------:R-:W-:Y:S01]  /*20f0*/  IMAD.MOV R5, RZ, RZ, -R5 ;  /* 0x000000ffff057224 */ /* 0x000fe200078e0a05 */
[----:B------:R-:W4:Y:S01]  /*2100*/  LDL.LU R49, [R1+0x5c] ;  /* 0x00005c0001317983 */ /* 0x000f220000300800 */
[----:B------:R-:W-:Y:S01]  /*2110*/  ISETP.GT.U32.AND P2, PT, R0, R60, PT ;  /* 0x0000003c0000720c */ /* 0x000fe20003f44070 */
[----:B------:R-:W-:Y:S01]  /*2120*/  IMAD.HI.U32 R4, R40, R6, RZ ;  /* 0x0000000628047227 */ /* 0x000fe200078e00ff */
[C---:B------:R-:W-:Y:S01]  /*2130*/  ISETP.GT.U32.AND P0, PT, R0.reuse, R35, PT ;  /* 0x000000230000720c */ /* 0x040fe20003f04070 */
[----:B------:R-:W5:Y:S02]  /*2140*/  LDL.LU R44, [R1+0x84] ;  /* 0x00008400012c7983 */ /* 0x000f640000300800 */
[----:B------:R-:W-:-:S02]  /*2150*/  IMAD R36, R0, R5, R36 ;  /* 0x0000000500247224 */ /* 0x000fc400078e0224 */
[----:B------:R-:W4:Y:S01]  /*2160*/  LDL.LU R45, [R1+0x88] ;  /* 0x00008800012d7983 */ /* 0x000f220000300800 */
[----:B------:R-:W-:Y:S02]  /*2170*/  @!P4 IMAD.IADD R61, R61, 0x1, -R0 ;  /* 0x000000013d3dc824 */ /* 0x000fe400078e0a00 */
[----:B------:R-:W-:Y:S01]  /*2180*/  ISETP.GT.U32.AND P4, PT, R0, R36, PT ;  /* 0x000000240000720c */ /* 0x000fe20003f84070 */
[----:B------:R-:W-:Y:S02]  /*2190*/  IMAD.MOV R4, RZ, RZ, -R4 ;  /* 0x000000ffff047224 */ /* 0x000fe400078e0a04 */
[--C-:B------:R-:W-:Y:S02]  /*21a0*/  @!P6 IMAD.IADD R59, R59, 0x1, -R0.reuse ;  /* 0x000000013b3be824 */ /* 0x100fe400078e0a00 */
[--C-:B------:R-:W-:Y:S02]  /*21b0*/  @!P2 IMAD.IADD R60, R60, 0x1, -R0.reuse ;  /* 0x000000013c3ca824 */ /* 0x100fe400078e0a00 */
[----:B------:R-:W-:Y:S01]  /*21c0*/  @!P0 IMAD.IADD R35, R35, 0x1, -R0 ;  /* 0x0000000123238824 */ /* 0x000fe200078e0a00 */
[C---:B------:R-:W-:Y:S01]  /*21d0*/  ISETP.GT.U32.AND P6, PT, R0.reuse, R59, PT ;  /* 0x0000003b0000720c */ /* 0x040fe20003fc4070 */
[----:B------:R-:W-:-:S02]  /*21e0*/  IMAD R26, R0, R4, R6 ;  /* 0x00000004001a7224 */ /* 0x000fc400078e0206 */
[----:B------:R-:W-:Y:S02]  /*21f0*/  @!P5 IMAD.MOV R60, RZ, RZ, -R60 ;  /* 0x000000ffff3cd224 */ /* 0x000fe400078e0a3c */
[--C-:B------:R-:W-:Y:S01]  /*2200*/  @!P4 IMAD.IADD R36, R36, 0x1, -R0.reuse ;  /* 0x000000012424c824 */ /* 0x100fe200078e0a00 */
[C---:B------:R-:W-:Y:S02]  /*2210*/  ISETP.GT.U32.AND P4, PT, R0.reuse, R35, PT ;  /* 0x000000230000720c */ /* 0x040fe40003f84070 */
[C---:B------:R-:W-:Y:S02]  /*2220*/  ISETP.GT.U32.AND P5, PT, R0.reuse, R26, PT ;  /* 0x0000001a0000720c */ /* 0x040fe40003fa4070 */
[----:B------:R-:W-:Y:S01]  /*2230*/  ISETP.GE.AND P2, PT, R15, RZ, PT ;  /* 0x000000ff0f00720c */ /* 0x000fe20003f46270 */
[----:B------:R-:W-:Y:S01]  /*2240*/  @!P1 IMAD.MOV R61, RZ, RZ, -R61 ;  /* 0x000000ffff3d9224 */ /* 0x000fe200078e0a3d */
[----:B------:R-:W-:Y:S02]  /*2250*/  IABS R33, R18 ;  /* 0x0000001200217213 */ /* 0x000fe40000000000 */
[----:B------:R-:W-:Y:S01]  /*2260*/  ISETP.GT.U32.AND P1, PT, R0, R36, PT ;  /* 0x000000240000720c */ /* 0x000fe20003f24070 */
[----:B------:R-:W-:Y:S01]  /*2270*/  @!P6 IMAD.IADD R59, R59, 0x1, -R0 ;  /* 0x000000013b3be824 */ /* 0x000fe200078e0a00 */
[----:B------:R-:W-:Y:S01]  /*2280*/  ISETP.GE.AND P6, PT, R16, RZ, PT ;  /* 0x000000ff1000720c */ /* 0x000fe20003fc6270 */
[----:B------:R-:W-:Y:S01]  /*2290*/  IMAD.HI.U32 R4, R40, R33, RZ ;  /* 0x0000002128047227 */ /* 0x000fe200078e00ff */
[----:B------:R-:W-:-:S03]  /*22a0*/  IABS R34, R19 ;  /* 0x0000001300227213 */ /* 0x000fc60000000000 */
[--C-:B------:R-:W-:Y:S02]  /*22b0*/  @!P4 IMAD.IADD R35, R35, 0x1, -R0.reuse ;  /* 0x000000012323c824 */ /* 0x100fe400078e0a00 */
[----:B------:R-:W-:Y:S02]  /*22c0*/  @!P5 IMAD.IADD R26, R26, 0x1, -R0 ;  /* 0x000000011a1ad824 */ /* 0x000fe400078e0a00 */
[----:B------:R-:W-:Y:S02]  /*22d0*/  IMAD.MOV R4, RZ, RZ, -R4 ;  /* 0x000000ffff047224 */ /* 0x000fe400078e0a04 */
[----:B------:R-:W-:Y:S01]  /*22e0*/  @!P2 IMAD.MOV R35, RZ, RZ, -R35 ;  /* 0x000000ffff23a224 */ /* 0x000fe200078e0a23 */
[----:B------:R-:W-:Y:S01]  /*22f0*/  ISETP.GT.U32.AND P2, PT, R0, R26, PT ;  /* 0x0000001a0000720c */ /* 0x000fe20003f44070 */
[----:B------:R-:W-:Y:S01]  /*2300*/  IMAD.HI.U32 R5, R40, R34, RZ ;  /* 0x0000002228057227 */ /* 0x000fe200078e00ff */
[----:B------:R-:W-:-:S03]  /*2310*/  IABS R6, R20 ;  /* 0x0000001400067213 */ /* 0x000fc60000000000 */
[----:B------:R-:W-:Y:S02]  /*2320*/  IMAD R33, R0, R4, R33 ;  /* 0x0000000400217224 */ /* 0x000fe400078e0221 */
[----:B------:R-:W-:Y:S02]  /*2330*/  @!P1 IMAD.IADD R36, R36, 0x1, -R0 ;  /* 0x0000000124249824 */ /* 0x000fe400078e0a00 */
[----:B------:R-:W-:Y:S02]  /*2340*/  IMAD.MOV R5, RZ, RZ, -R5 ;  /* 0x000000ffff057224 */ /* 0x000fe400078e0a05 */
[----:B------:R-:W-:Y:S01]  /*2350*/  @!P6 IMAD.MOV R36, RZ, RZ, -R36 ;  /* 0x000000ffff24e224 */ /* 0x000fe200078e0a24 */
[C---:B------:R-:W-:Y:S01]  /*2360*/  ISETP.GT.U32.AND P6, PT, R0.reuse, R33, PT ;  /* 0x000000210000720c */ /* 0x040fe20003fc4070 */
[----:B------:R-:W-:Y:S02]  /*2370*/  IMAD R34, R0, R5, R34 ;  /* 0x0000000500227224 */ /* 0x000fe400078e0222 */
[----:B0-----:R-:W-:-:S04]  /*2380*/  IMAD.HI.U32 R7, R40, R6, RZ ;  /* 0x0000000628077227 */ /* 0x001fc800078e00ff */
[----:B------:R-:W-:Y:S02]  /*2390*/  IMAD.MOV R7, RZ, RZ, -R7 ;  /* 0x000000ffff077224 */ /* 0x000fe400078e0a07 */
[----:B------:R-:W-:Y:S01]  /*23a0*/  @!P2 IMAD.IADD R26, R26, 0x1, -R0 ;  /* 0x000000011a1aa824 */ /* 0x000fe200078e0a00 */
[C---:B------:R-:W-:Y:S01]  /*23b0*/  ISETP.GT.U32.AND P2, PT, R0.reuse, R34, PT ;  /* 0x000000220000720c */ /* 0x040fe20003f44070 */
[----:B------:R-:W-:Y:S01]  /*23c0*/  IMAD R6, R0, R7, R6 ;  /* 0x0000000700067224 */ /* 0x000fe200078e0206 */
[----:B------:R-:W-:Y:S02]  /*23d0*/  ISETP.GE.AND P3, PT, R14, RZ, PT ;  /* 0x000000ff0e00720c */ /* 0x000fe40003f66270 */
[----:B------:R-:W-:Y:S01]  /*23e0*/  IABS R9, R21 ;  /* 0x0000001500097213 */ /* 0x000fe20000000000 */
[----:B------:R-:W-:Y:S01]  /*23f0*/  @!P6 IMAD.IADD R33, R33, 0x1, -R0 ;  /* 0x000000012121e824 */ /* 0x000fe200078e0a00 */
[----:B------:R-:W-:Y:S02]  /*2400*/  ISETP.GE.AND P0, PT, R17, RZ, PT ;  /* 0x000000ff1100720c */ /* 0x000fe40003f06270 */
[----:B------:R-:W-:Y:S01]  /*2410*/  ISETP.GT.U32.AND P6, PT, R0, R6, PT ;  /* 0x000000060000720c */ /* 0x000fe20003fc4070 */
[----:B------:R-:W-:Y:S01]  /*2420*/  IMAD.HI.U32 R5, R40, R9, RZ ;  /* 0x0000000928057227 */ /* 0x000fe200078e00ff */
[----:B------:R-:W-:-:S02]  /*2430*/  IABS R16, R22 ;  /* 0x0000001600107213 */ /* 0x000fc40000000000 */
[----:B------:R-:W-:Y:S01]  /*2440*/  IABS R4, R24 ;  /* 0x0000001800047213 */ /* 0x000fe20000000000 */
[----:B------:R-:W-:Y:S01]  /*2450*/  @!P2 IMAD.IADD R34, R34, 0x1, -R0 ;  /* 0x000000012222a824 */ /* 0x000fe200078e0a00 */
[----:B------:R-:W-:Y:S01]  /*2460*/  ISETP.GT.U32.AND P2, PT, R0, R33, PT ;  /* 0x000000210000720c */ /* 0x000fe20003f44070 */
[----:B------:R-:W-:Y:S01]  /*2470*/  IMAD.MOV R5, RZ, RZ, -R5 ;  /* 0x000000ffff057224 */ /* 0x000fe200078e0a05 */
[----:B------:R-:W-:Y:S01]  /*2480*/  ISETP.GE.AND P4, PT, R19, RZ, PT ;  /* 0x000000ff1300720c */ /* 0x000fe20003f86270 */
[----:B------:R-:W-:Y:S01]  /*2490*/  @!P3 IMAD.MOV R59, RZ, RZ, -R59 ;  /* 0x000000ffff3bb224 */ /* 0x000fe200078e0a3b */
[----:B------:R-:W-:Y:S01]  /*24a0*/  ISETP.GE.AND P3, PT, R18, RZ, PT ;  /* 0x000000ff1200720c */ /* 0x000fe20003f66270 */
[----:B------:R-:W-:Y:S01]  /*24b0*/  IMAD R9, R0, R5, R9 ;  /* 0x0000000500097224 */ /* 0x000fe200078e0209 */
[----:B------:R-:W-:Y:S01]  /*24c0*/  IABS R19, R23 ;  /* 0x0000001700137213 */ /* 0x000fe20000000000 */
[----:B------:R-:W-:-:S04]  /*24d0*/  IMAD.HI.U32 R8, R40, R16, RZ ;  /* 0x0000001028087227 */ /* 0x000fc800078e00ff */
[----:B------:R-:W-:-:S04]  /*24e0*/  IMAD.HI.U32 R5, R40, R4, RZ ;  /* 0x0000000428057227 */ /* 0x000fc800078e00ff */
[----:B------:R-:W-:Y:S02]  /*24f0*/  @!P6 IMAD.IADD R6, R6, 0x1, -R0 ;  /* 0x000000010606e824 */ /* 0x000fe400078e0a00 */
[----:B------:R-:W-:Y:S01]  /*2500*/  @!P0 IMAD.MOV R26, RZ, RZ, -R26 ;  /* 0x000000ffff1a8224 */ /* 0x000fe200078e0a1a */
[----:B------:R-:W-:Y:S01]  /*2510*/  ISETP.GT.U32.AND P0, PT, R0, R34, PT ;  /* 0x000000220000720c */ /* 0x000fe20003f04070 */
[----:B------:R-:W-:Y:S01]  /*2520*/  IMAD.HI.U32 R7, R40, R19, RZ ;  /* 0x0000001328077227 */ /* 0x000fe200078e00ff */
[----:B------:R-:W-:-:S03]  /*2530*/  ISETP.GT.U32.AND P6, PT, R0, R6, PT ;  /* 0x000000060000720c */ /* 0x000fc60003fc4070 */
[----:B------:R-:W-:Y:S02]  /*2540*/  IMAD.MOV R8, RZ, RZ, -R8 ;  /* 0x000000ffff087224 */ /* 0x000fe400078e0a08 */
[----:B------:R-:W-:Y:S02]  /*2550*/  IMAD.MOV R5, RZ, RZ, -R5 ;  /* 0x000000ffff057224 */ /* 0x000fe400078e0a05 */
[----:B------:R-:W-:Y:S02]  /*2560*/  IMAD.MOV R7, RZ, RZ, -R7 ;  /* 0x000000ffff077224 */ /* 0x000fe400078e0a07 */
[C---:B------:R-:W-:Y:S02]  /*2570*/  IMAD R16, R0.reuse, R8, R16 ;  /* 0x0000000800107224 */ /* 0x040fe400078e0210 */
[C---:B------:R-:W-:Y:S01]  /*2580*/  IMAD R4, R0.reuse, R5, R4 ;  /* 0x0000000500047224 */ /* 0x040fe200078e0204 */
[----:B------:R-:W-:Y:S01]  /*2590*/  IABS R5, R25 ;  /* 0x0000001900057213 */ /* 0x000fe20000000000 */
[----:B------:R-:W-:Y:S01]  /*25a0*/  @!P2 IMAD.IADD R33, R33, 0x1, -R0 ;  /* 0x000000012121a824 */ /* 0x000fe200078e0a00 */
[C---:B------:R-:W-:Y:S01]  /*25b0*/  ISETP.GT.U32.AND P2, PT, R0.reuse, R9, PT ;  /* 0x000000090000720c */ /* 0x040fe20003f44070 */
[----:B------:R-:W-:Y:S01]  /*25c0*/  IMAD R19, R0, R7, R19 ;  /* 0x0000000700137224 */ /* 0x000fe200078e0213 */
[----:B------:R-:W-:Y:S01]  /*25d0*/  ISETP.GE.AND P1, PT, R20, RZ, PT ;  /* 0x000000ff1400720c */ /* 0x000fe20003f26270 */
[----:B------:R-:W-:Y:S01]  /*25e0*/  @!P3 IMAD.MOV R33, RZ, RZ, -R33 ;  /* 0x000000ffff21b224 */ /* 0x000fe200078e0a21 */
[----:B------:R-:W-:Y:S01]  /*25f0*/  ISETP.GT.U32.AND P3, PT, R0, R16, PT ;  /* 0x000000100000720c */ /* 0x000fe20003f64070 */
[----:B------:R-:W-:-:S04]  /*2600*/  IMAD.HI.U32 R12, R40, R5, RZ ;  /* 0x00000005280c7227 */ /* 0x000fc800078e00ff */
[----:B------:R-:W-:Y:S01]  /*2610*/  @!P0 IMAD.IADD R34, R34, 0x1, -R0 ;  /* 0x0000000122228824 */ /* 0x000fe200078e0a00 */
[----:B------:R-:W-:Y:S01]  /*2620*/  ISETP.GT.U32.AND P0, PT, R0, R19, PT ;  /* 0x000000130000720c */ /* 0x000fe20003f04070 */
[----:B------:R-:W-:Y:S02]  /*2630*/  IMAD.MOV R12, RZ, RZ, -R12 ;  /* 0x000000ffff0c7224 */ /* 0x000fe400078e0a0c */
[--C-:B------:R-:W-:Y:S01]  /*2640*/  @!P6 IMAD.IADD R6, R6, 0x1, -R0.reuse ;  /* 0x000000010606e824 */ /* 0x100fe200078e0a00 */
[C---:B------:R-:W-:Y:S01]  /*2650*/  ISETP.GT.U32.AND P6, PT, R0.reuse, R4, PT ;  /* 0x000000040000720c */ /* 0x040fe20003fc4070 */
[--C-:B------:R-:W-:Y:S01]  /*2660*/  @!P2 IMAD.IADD R9, R9, 0x1, -R0.reuse ;  /* 0x000000010909a824 */ /* 0x100fe200078e0a00 */
[----:B------:R-:W-:Y:S01]  /*2670*/  IABS R8, R28 ;  /* 0x0000001c00087213 */ /* 0x000fe20000000000 */
[----:B------:R-:W-:Y:S01]  /*2680*/  IMAD R5, R0, R12, R5 ;  /* 0x0000000c00057224 */ /* 0x000fe200078e0205 */
[----:B------:R-:W-:Y:S01]  /*2690*/  IABS R7, R27 ;  /* 0x0000001b00077213 */ /* 0x000fe20000000000 */
[----:B------:R-:W-:Y:S01]  /*26a0*/  @!P3 IMAD.IADD R16, R16, 0x1, -R0 ;  /* 0x000000011010b824 */ /* 0x000fe200078e0a00 */
[C---:B------:R-:W-:Y:S01]  /*26b0*/  ISETP.GT.U32.AND P3, PT, R0.reuse, R9, PT ;  /* 0x000000090000720c */ /* 0x040fe20003f64070 */
[----:B------:R-:W-:Y:S01]  /*26c0*/  @!P1 IMAD.MOV R6, RZ, RZ, -R6 ;  /* 0x000000ffff069224 */ /* 0x000fe200078e0a06 */
[----:B------:R-:W-:Y:S01]  /*26d0*/  ISETP.GT.U32.AND P1, PT, R0, R5, PT ;  /* 0x000000050000720c */ /* 0x000fe20003f24070 */
[----:B------:R-:W-:Y:S01]  /*26e0*/  IMAD.HI.U32 R10, R40, R8, RZ ;  /* 0x00000008280a7227 */ /* 0x000fe200078e00ff */
[----:B------:R-:W-:-:S03]  /*26f0*/  ISETP.GE.AND P5, PT, R21, RZ, PT ;  /* 0x000000ff1500720c */ /* 0x000fc60003fa6270 */
[----:B------:R-:W-:Y:S02]  /*2700*/  @!P0 IMAD.IADD R19, R19, 0x1, -R0 ;  /* 0x0000000113138824 */ /* 0x000fe400078e0a00 */
[----:B------:R-:W-:Y:S02]  /*2710*/  IMAD.MOV R10, RZ, RZ, -R10 ;  /* 0x000000ffff0a7224 */ /* 0x000fe400078e0a0a */
[----:B------:R-:W-:-:S04]  /*2720*/  IMAD.HI.U32 R11, R40, R7, RZ ;  /* 0x00000007280b7227 */ /* 0x000fc800078e00ff */
[----:B------:R-:W-:Y:S01]  /*2730*/  @!P6 IMAD.IADD R4, R4, 0x1, -R0 ;  /* 0x000000010404e824 */ /* 0x000fe200078e0a00 */
[C---:B------:R-:W-:Y:S01]  /*2740*/  ISETP.GT.U32.AND P6, PT, R0.reuse, R19, PT ;  /* 0x000000130000720c */ /* 0x040fe20003fc4070 */
[C---:B------:R-:W-:Y:S01]  /*2750*/  IMAD R8, R0.reuse, R10, R8 ;  /* 0x0000000a00087224 */ /* 0x040fe200078e0208 */
[----:B------:R-:W-:Y:S01]  /*2760*/  IABS R10, R29 ;  /* 0x0000001d000a7213 */ /* 0x000fe20000000000 */
[----:B------:R-:W-:Y:S01]  /*2770*/  IMAD.MOV R11, RZ, RZ, -R11 ;  /* 0x000000ffff0b7224 */ /* 0x000fe200078e0a0b */
[C---:B------:R-:W-:Y:S01]  /*2780*/  ISETP.GT.U32.AND P0, PT, R0.reuse, R16, PT ;  /* 0x000000100000720c */ /* 0x040fe20003f04070 */
[--C-:B------:R-:W-:Y:S02]  /*2790*/  @!P3 IMAD.IADD R9, R9, 0x1, -R0.reuse ;  /* 0x000000010909b824 */ /* 0x100fe400078e0a00 */
[----:B------:R-:W-:Y:S01]  /*27a0*/  IMAD R7, R0, R11, R7 ;  /* 0x0000000b00077224 */ /* 0x000fe200078e0207 */
[----:B------:R-:W-:Y:S01]  /*27b0*/  IABS R11, R30 ;  /* 0x0000001e000b7213 */ /* 0x000fe20000000000 */
[----:B------:R-:W-:-:S02]  /*27c0*/  @!P1 IMAD.IADD R5, R5, 0x1, -R0 ;  /* 0x0000000105059824 */ /* 0x000fc400078e0a00 */
[----:B------:R-:W-:-:S04]  /*27d0*/  IMAD.HI.U32 R12, R40, R10, RZ ;  /* 0x0000000a280c7227 */ /* 0x000fc800078e00ff */
[----:B------:R-:W-:Y:S01]  /*27e0*/  @!P5 IMAD.MOV R9, RZ, RZ, -R9 ;  /* 0x000000ffff09d224 */ /* 0x000fe200078e0a09 */
[----:B------:R-:W-:Y:S01]  /*27f0*/  ISETP.GT.U32.AND P5, PT, R0, R5, PT ;  /* 0x000000050000720c */ /* 0x000fe20003fa4070 */
[----:B------:R-:W-:Y:S02]  /*2800*/  IMAD.MOV R13, RZ, RZ, -R12 ;  /* 0x000000ffff0d7224 */ /* 0x000fe400078e0a0c */
[----:B------:R-:W-:Y:S01]  /*2810*/  IMAD.HI.U32 R12, R40, R11, RZ ;  /* 0x0000000b280c7227 */ /* 0x000fe200078e00ff */
[----:B------:R-:W-:-:S03]  /*2820*/  ISETP.GT.U32.AND P3, PT, R0, R7, PT ;  /* 0x000000070000720c */ /* 0x000fc60003f64070 */
[----:B------:R-:W-:Y:S01]  /*2830*/  @!P6 IMAD.IADD R19, R19, 0x1, -R0 ;  /* 0x000000011313e824 */ /* 0x000fe200078e0a00 */
[----:B------:R-:W-:Y:S01]  /*2840*/  ISETP.GT.U32.AND P6, PT, R0, R8, PT ;  /* 0x000000080000720c */ /* 0x000fe20003fc4070 */
[----:B------:R-:W-:Y:S01]  /*2850*/  IMAD.MOV R12, RZ, RZ, -R12 ;  /* 0x000000ffff0c7224 */ /* 0x000fe200078e0a0c */
[----:B------:R-:W-:Y:S01]  /*2860*/  ISETP.GE.AND P2, PT, R22, RZ, PT ;  /* 0x000000ff1600720c */ /* 0x000fe20003f46270 */
[--C-:B------:R-:W-:Y:S01]  /*2870*/  @!P0 IMAD.IADD R16, R16, 0x1, -R0.reuse ;  /* 0x0000000110108824 */ /* 0x100fe200078e0a00 */
[----:B------:R-:W-:Y:S01]  /*2880*/  ISETP.GE.AND P0, PT, R23, RZ, PT ;  /* 0x000000ff1700720c */ /* 0x000fe20003f06270 */
[----:B------:R-:W-:Y:S02]  /*2890*/  IMAD R11, R0, R12, R11 ;  /* 0x0000000c000b7224 */ /* 0x000fe400078e020b */
[----:B------:R-:W-:-:S03]  /*28a0*/  @!P5 IMAD.IADD R5, R5, 0x1, -R0 ;  /* 0x000000010505d824 */ /* 0x000fc600078e0a00 */
[C---:B------:R-:W-:Y:S01]  /*28b0*/  ISETP.GT.U32.AND P5, PT, R0.reuse, R11, PT ;  /* 0x0000000b0000720c */ /* 0x040fe20003fa4070 */
[----:B------:R-:W-:Y:S02]  /*28c0*/  @!P3 IMAD.IADD R7, R7, 0x1, -R0 ;  /* 0x000000010707b824 */ /* 0x000fe400078e0a00 */
[----:B------:R-:W-:Y:S02]  /*28d0*/  IMAD R10, R0, R13, R10 ;  /* 0x0000000d000a7224 */ /* 0x000fe400078e020a */
[----:B------:R-:W-:Y:S01]  /*28e0*/  @!P6 IMAD.IADD R8, R8, 0x1, -R0 ;  /* 0x000000010808e824 */ /* 0x000fe200078e0a00 */
[----:B------:R-:W-:Y:S01]  /*28f0*/  IABS R13, R31 ;  /* 0x0000001f000d7213 */ /* 0x000fe20000000000 */
[----:B------:R-:W-:Y:S01]  /*2900*/  @!P2 IMAD.MOV R16, RZ, RZ, -R16 ;  /* 0x000000ffff10a224 */ /* 0x000fe200078e0a10 */
[C---:B------:R-:W-:Y:S01]  /*2910*/  ISETP.GT.U32.AND P2, PT, R0.reuse, R7, PT ;  /* 0x000000070000720c */ /* 0x040fe20003f44070 */
[----:B------:R-:W-:Y:S01]  /*2920*/  @!P0 IMAD.MOV R19, RZ, RZ, -R19 ;  /* 0x000000ffff138224 */ /* 0x000fe200078e0a13 */
[----:B------:R-:W-:-:S02]  /*2930*/  ISETP.GT.U32.AND P6, PT, R0, R8, PT ;  /* 0x000000080000720c */ /* 0x000fc40003fc4070 */
[----:B------:R-:W-:Y:S01]  /*2940*/  ISETP.GT.U32.AND P0, PT, R0, R10, PT ;  /* 0x0000000a0000720c */ /* 0x000fe20003f04070 */
[----:B------:R-:W-:Y:S01]  /*2950*/  IMAD.HI.U32 R12, R40, R13, RZ ;  /* 0x0000000d280c7227 */ /* 0x000fe200078e00ff */
[----:B------:R-:W-:Y:S02]  /*2960*/  ISETP.GE.AND P1, PT, R25, RZ, PT ;  /* 0x000000ff1900720c */ /* 0x000fe40003f26270 */
[----:B------:R-:W-:Y:S01]  /*2970*/  ISETP.GE.AND P3, PT, R27, RZ, PT ;  /* 0x000000ff1b00720c */ /* 0x000fe20003f66270 */
[----:B------:R-:W-:Y:S01]  /*2980*/  @!P5 IMAD.IADD R11, R11, 0x1, -R0 ;  /* 0x000000010b0bd824 */ /* 0x000fe200078e0a00 */
[----:B------:R-:W-:Y:S01]  /*2990*/  IABS R14, R32 ;  /* 0x00000020000e7213 */ /* 0x000fe20000000000 */
[----:B------:R-:W-:Y:S01]  /*29a0*/  IMAD.MOV R12, RZ, RZ, -R12 ;  /* 0x000000ffff0c7224 */ /* 0x000fe200078e0a0c */
[----:B------:R-:W-:Y:S02]  /*29b0*/  IABS R15, R37 ;  /* 0x00000025000f7213 */ /* 0x000fe40000000000 */
[----:B------:R-:W-:Y:S01]  /*29c0*/  ISETP.GT.U32.AND P5, PT, R0, R11, PT ;  /* 0x0000000b0000720c */ /* 0x000fe20003fa4070 */
[----:B------:R-:W-:-:S02]  /*29d0*/  @!P2 IMAD.IADD R7, R7, 0x1, -R0 ;  /* 0x000000010707a824 */ /* 0x000fc400078e0a00 */
[--C-:B------:R-:W-:Y:S01]  /*29e0*/  @!P6 IMAD.IADD R8, R8, 0x1, -R0.reuse ;  /* 0x000000010808e824 */ /* 0x100fe200078e0a00 */
[----:B------:R-:W-:Y:S01]  /*29f0*/  ISETP.GE.AND P6, PT, R30, RZ, PT ;  /* 0x000000ff1e00720c */ /* 0x000fe20003fc6270 */
[----:B------:R-:W-:Y:S02]  /*2a00*/  @!P0 IMAD.IADD R10, R10, 0x1, -R0 ;  /* 0x000000010a0a8824 */ /* 0x000fe400078e0a00 */
[----:B------:R-:W-:Y:S02]  /*2a10*/  IMAD R12, R0, R12, R13 ;  /* 0x0000000c000c7224 */ /* 0x000fe400078e020d */
[----:B------:R-:W-:-:S04]  /*2a20*/  IMAD.HI.U32 R13, R40, R14, RZ ;  /* 0x0000000e280d7227 */ /* 0x000fc800078e00ff */
[----:B------:R-:W-:-:S04]  /*2a30*/  IMAD.HI.U32 R17, R40, R15, RZ ;  /* 0x0000000f28117227 */ /* 0x000fc800078e00ff */
[----:B------:R-:W-:Y:S01]  /*2a40*/  @!P1 IMAD.MOV R5, RZ, RZ, -R5 ;  /* 0x000000ffff059224 */ /* 0x000fe200078e0a05 */
[C---:B------:R-:W-:Y:S01]  /*2a50*/  ISETP.GT.U32.AND P1, PT, R0.reuse, R10, PT ;  /* 0x0000000a0000720c */ /* 0x040fe20003f24070 */
[----:B------:R-:W-:Y:S01]  /*2a60*/  @!P3 IMAD.MOV R7, RZ, RZ, -R7 ;  /* 0x000000ffff07b224 */ /* 0x000fe200078e0a07 */
[C---:B------:R-:W-:Y:S01]  /*2a70*/  ISETP.GT.U32.AND P3, PT, R0.reuse, R12, PT ;  /* 0x0000000c0000720c */ /* 0x040fe20003f64070 */
[----:B------:R-:W-:Y:S02]  /*2a80*/  IMAD.MOV R13, RZ, RZ, -R13 ;  /* 0x000000ffff0d7224 */ /* 0x000fe400078e0a0d */
[----:B------:R-:W-:Y:S01]  /*2a90*/  IMAD.MOV R17, RZ, RZ, -R17 ;  /* 0x000000ffff117224 */ /* 0x000fe200078e0a11 */
[----:B------:R-:W-:Y:S01]  /*2aa0*/  ISETP.GE.AND P2, PT, R29, RZ, PT ;  /* 0x000000ff1d00720c */ /* 0x000fe20003f46270 */
[C---:B------:R-:W-:Y:S02]  /*2ab0*/  IMAD R13, R0.reuse, R13, R14 ;  /* 0x0000000d000d7224 */ /* 0x040fe400078e020e */
[----:B------:R-:W-:Y:S01]  /*2ac0*/  IMAD R14, R0, R17, R15 ;  /* 0x00000011000e7224 */ /* 0x000fe200078e020f */
[----:B------:R-:W-:Y:S01]  /*2ad0*/  IABS R15, R38 ;  /* 0x00000026000f7213 */ /* 0x000fe20000000000 */
[----:B------:R-:W-:-:S02]  /*2ae0*/  @!P5 IMAD.IADD R11, R11, 0x1, -R0 ;  /* 0x000000010b0bd824 */ /* 0x000fc400078e0a00 */
[----:B------:R-:W-:Y:S01]  /*2af0*/  @!P4 IMAD.MOV R34, RZ, RZ, -R34 ;  /* 0x000000ffff22c224 */ /* 0x000fe200078e0a22 */
[C---:B------:R-:W-:Y:S01]  /*2b00*/  ISETP.GT.U32.AND P4, PT, R0.reuse, R4, PT ;  /* 0x000000040000720c */ /* 0x040fe20003f84070 */
[----:B------:R-:W-:Y:S01]  /*2b10*/  @!P6 IMAD.MOV R11, RZ, RZ, -R11 ;  /* 0x000000ffff0be224 */ /* 0x000fe200078e0a0b */
[----:B------:R-:W-:Y:S01]  /*2b20*/  ISETP.GT.U32.AND P6, PT, R0, R13, PT ;  /* 0x0000000d0000720c */ /* 0x000fe20003fc4070 */
[----:B------:R-:W-:-:S04]  /*2b30*/  IMAD.HI.U32 R23, R40, R15, RZ ;  /* 0x0000000f28177227 */ /* 0x000fc800078e00ff */
[--C-:B------:R-:W-:Y:S02]  /*2b40*/  @!P1 IMAD.IADD R10, R10, 0x1, -R0.reuse ;  /* 0x000000010a0a9824 */ /* 0x100fe400078e0a00 */
[----:B------:R-:W-:Y:S02]  /*2b50*/  @!P3 IMAD.IADD R12, R12, 0x1, -R0 ;  /* 0x000000010c0cb824 */ /* 0x000fe400078e0a00 */
[----:B------:R-:W-:Y:S02]  /*2b60*/  IMAD.MOV R23, RZ, RZ, -R23 ;  /* 0x000000ffff177224 */ /* 0x000fe400078e0a17 */
[----:B------:R-:W-:Y:S01]  /*2b70*/  @!P2 IMAD.MOV R10, RZ, RZ, -R10 ;  /* 0x000000ffff0aa224 */ /* 0x000fe200078e0a0a */
[C---:B------:R-:W-:Y:S01]  /*2b80*/  ISETP.GT.U32.AND P2, PT, R0.reuse, R12, PT ;  /* 0x0000000c0000720c */ /* 0x040fe20003f44070 */
[----:B------:R-:W-:Y:S02]  /*2b90*/  IMAD R15, R0, R23, R15 ;  /* 0x00000017000f7224 */ /* 0x000fe400078e020f */
[--C-:B------:R-:W-:Y:S01]  /*2ba0*/  @!P4 IMAD.IADD R4, R4, 0x1, -R0.reuse ;  /* 0x000000010404c824 */ /* 0x100fe200078e0a00 */
[----:B------:R-:W-:Y:S01]  /*2bb0*/  ISETP.GE.AND P4, PT, R24, RZ, PT ;  /* 0x000000ff1800720c */ /* 0x000fe20003f86270 */
[----:B------:R-:W-:Y:S01]  /*2bc0*/  @!P6 IMAD.IADD R13, R13, 0x1, -R0 ;  /* 0x000000010d0de824 */ /* 0x000fe200078e0a00 */
[----:B------:R-:W-:-:S02]  /*2bd0*/  ISETP.GT.U32.AND P6, PT, R0, R15, PT ;  /* 0x0000000f0000720c */ /* 0x000fc40003fc4070 */
[----:B------:R-:W-:-:S05]  /*2be0*/  IABS R17, R39 ;  /* 0x0000002700117213 */ /* 0x000fca0000000000 */
[----:B------:R-:W-:Y:S01]  /*2bf0*/  @!P2 IMAD.IADD R12, R12, 0x1, -R0 ;  /* 0x000000010c0ca824 */ /* 0x000fe200078e0a00 */
[----:B------:R-:W-:Y:S01]  /*2c00*/  ISETP.GT.U32.AND P2, PT, R0, R14, PT ;  /* 0x0000000e0000720c */ /* 0x000fe20003f44070 */
[----:B------:R-:W-:-:S04]  /*2c10*/  IMAD.HI.U32 R22, R40, R17, RZ ;  /* 0x0000001128167227 */ /* 0x000fc800078e00ff */
[----:B------:R-:W-:Y:S01]  /*2c20*/  @!P4 IMAD.MOV R4, RZ, RZ, -R4 ;  /* 0x000000ffff04c224 */ /* 0x000fe200078e0a04 */
[----:B------:R-:W-:Y:S01]  /*2c30*/  ISETP.GE.AND P4, PT, R28, RZ, PT ;  /* 0x000000ff1c00720c */ /* 0x000fe20003f86270 */
[----:B------:R-:W-:Y:S02]  /*2c40*/  @!P6 IMAD.IADD R15, R15, 0x1, -R0 ;  /* 0x000000010f0fe824 */ /* 0x000fe400078e0a00 */
[----:B------:R-:W-:Y:S01]  /*2c50*/  IMAD.MOV R22, RZ, RZ, -R22 ;  /* 0x000000ffff167224 */ /* 0x000fe200078e0a16 */
[----:B------:R-:W-:Y:S02]  /*2c60*/  ISETP.GE.AND P0, PT, R31, RZ, PT ;  /* 0x000000ff1f00720c */ /* 0x000fe40003f06270 */
[C---:B------:R-:W-:Y:S01]  /*2c70*/  ISETP.GT.U32.AND P6, PT, R0.reuse, R15, PT ;  /* 0x0000000f0000720c */ /* 0x040fe20003fc4070 */
[----:B------:R-:W-:Y:S01]  /*2c80*/  IMAD R17, R0, R22, R17 ;  /* 0x0000001600117224 */ /* 0x000fe200078e0211 */
[----:B------:R-:W-:Y:S01]  /*2c90*/  IABS R18, R55 ;  /* 0x0000003700127213 */ /* 0x000fe20000000000 */
[----:B------:R-:W-:Y:S01]  /*2ca0*/  @!P2 IMAD.IADD R14, R14, 0x1, -R0 ;  /* 0x000000010e0ea824 */ /* 0x000fe200078e0a00 */
[----:B------:R-:W-:-:S02]  /*2cb0*/  ISETP.GT.U32.AND P2, PT, R0, R13, PT ;  /* 0x0000000d0000720c */ /* 0x000fc40003f44070 */
[----:B---3--:R-:W-:-:S05]  /*2cc0*/  IABS R21, R50 ;  /* 0x0000003200157213 */ /* 0x008fca0000000000 */
[----:B------:R-:W-:-:S04]  /*2cd0*/  IMAD.HI.U32 R22, R40, R21, RZ ;  /* 0x0000001528167227 */ /* 0x000fc800078e00ff */
[----:B------:R-:W-:Y:S02]  /*2ce0*/  IMAD.MOV R22, RZ, RZ, -R22 ;  /* 0x000000ffff167224 */ /* 0x000fe400078e0a16 */
[----:B------:R-:W-:Y:S01]  /*2cf0*/  @!P4 IMAD.MOV R8, RZ, RZ, -R8 ;  /* 0x000000ffff08c224 */ /* 0x000fe200078e0a08 */
[----:B------:R-:W-:Y:S01]  /*2d00*/  ISETP.GE.AND P4, PT, R32, RZ, PT ;  /* 0x000000ff2000720c */ /* 0x000fe20003f86270 */
[----:B------:R-:W-:-:S04]  /*2d10*/  IMAD.HI.U32 R24, R40, R18, RZ ;  /* 0x0000001228187227 */ /* 0x000fc800078e00ff */
[C---:B------:R-:W-:Y:S02]  /*2d20*/  IMAD R21, R0.reuse, R22, R21 ;  /* 0x0000001600157224 */ /* 0x040fe400078e0215 */
[----:B------:R-:W-:Y:S02]  /*2d30*/  IMAD.MOV R24, RZ, RZ, -R24 ;  /* 0x000000ffff187224 */ /* 0x000fe400078e0a18 */
[----:B------:R-:W-:Y:S01]  /*2d40*/  @!P0 IMAD.MOV R12, RZ, RZ, -R12 ;  /* 0x000000ffff0c8224 */ /* 0x000fe200078e0a0c */
[C---:B------:R-:W-:Y:S01]  /*2d50*/  ISETP.GT.U32.AND P0, PT, R0.reuse, R14, PT ;  /* 0x0000000e0000720c */ /* 0x040fe20003f04070 */
[----:B------:R-:W-:Y:S01]  /*2d60*/  @!P6 IMAD.IADD R15, R15, 0x1, -R0 ;  /* 0x000000010f0fe824 */ /* 0x000fe200078e0a00 */
[C---:B------:R-:W-:Y:S01]  /*2d70*/  ISETP.GT.U32.AND P6, PT, R0.reuse, R21, PT ;  /* 0x000000150000720c */ /* 0x040fe20003fc4070 */
[----:B------:R-:W-:Y:S01]  /*2d80*/  IMAD R18, R0, R24, R18 ;  /* 0x0000001800127224 */ /* 0x000fe200078e0212 */
[----:B------:R-:W-:Y:S01]  /*2d90*/  ISETP.GE.AND P1, PT, R37, RZ, PT ;  /* 0x000000ff2500720c */ /* 0x000fe20003f26270 */
[----:B------:R-:W-:Y:S01]  /*2da0*/  @!P2 IMAD.IADD R13, R13, 0x1, -R0 ;  /* 0x000000010d0da824 */ /* 0x000fe200078e0a00 */
[----:B--2---:R-:W-:-:S02]  /*2db0*/  IABS R20, R48 ;  /* 0x0000003000147213 */ /* 0x004fc40000000000 */
[C---:B------:R-:W-:Y:S01]  /*2dc0*/  ISETP.GT.U32.AND P2, PT, R0.reuse, R17, PT ;  /* 0x000000110000720c */ /* 0x040fe20003f44070 */
[----:B------:R-:W-:Y:S01]  /*2dd0*/  @!P4 IMAD.MOV R13, RZ, RZ, -R13 ;  /* 0x000000ffff0dc224 */ /* 0x000fe200078e0a0d */
[----:B------:R-:W-:Y:S01]  /*2de0*/  ISETP.GT.U32.AND P4, PT, R0, R18, PT ;  /* 0x000000120000720c */ /* 0x000fe20003f84070 */
[----:B------:R-:W-:-:S04]  /*2df0*/  IMAD.HI.U32 R23, R40, R20, RZ ;  /* 0x0000001428177227 */ /* 0x000fc800078e00ff */
[----:B------:R-:W-:Y:S02]  /*2e00*/  IMAD.MOV R23, RZ, RZ, -R23 ;  /* 0x000000ffff177224 */ /* 0x000fe400078e0a17 */
[--C-:B------:R-:W-:Y:S02]  /*2e10*/  @!P0 IMAD.IADD R14, R14, 0x1, -R0.reuse ;  /* 0x000000010e0e8824 */ /* 0x100fe400078e0a00 */
[----:B------:R-:W-:Y:S01]  /*2e20*/  @!P6 IMAD.IADD R21, R21, 0x1, -R0 ;  /* 0x000000011515e824 */ /* 0x000fe200078e0a00 */
[----:B------:R-:W-:Y:S01]  /*2e30*/  STL [R1+0xc78], R61 ;  /* 0x000c783d01007387 */ /* 0x000fe20000100800 */
[C---:B------:R-:W-:Y:S01]  /*2e40*/  IMAD R20, R0.reuse, R23, R20 ;  /* 0x0000001700147224 */ /* 0x040fe200078e0214 */
[----:B------:R-:W-:Y:S01]  /*2e50*/  IABS R23, R51 ;  /* 0x0000003300177213 */ /* 0x000fe20000000000 */
[----:B------:R-:W-:Y:S02]  /*2e60*/  @!P2 IMAD.IADD R17, R17, 0x1, -R0 ;  /* 0x000000011111a824 */ /* 0x000fe400078e0a00 */
[----:B------:R-:W-:Y:S01]  /*2e70*/  @!P1 IMAD.MOV R14, RZ, RZ, -R14 ;  /* 0x000000ffff0e9224 */ /* 0x000fe200078e0a0e */
[----:B------:R-:W-:Y:S01]  /*2e80*/  ISETP.GT.U32.AND P1, PT, R0, R21, PT ;  /* 0x000000150000720c */ /* 0x000fe20003f24070 */
[----:B------:R-:W-:Y:S01]  /*2e90*/  STL [R1+0xc7c], R60 ;  /* 0x000c7c3c01007387 */ /* 0x000fe20000100800 */
[----:B------:R-:W-:Y:S01]  /*2ea0*/  @!P4 IMAD.IADD R18, R18, 0x1, -R0 ;  /* 0x000000011212c824 */ /* 0x000fe200078e0a00 */
[----:B------:R-:W-:-:S02]  /*2eb0*/  ISETP.GT.U32.AND P4, PT, R0, R17, PT ;  /* 0x000000110000720c */ /* 0x000fc40003f84070 */
[----:B------:R-:W-:Y:S01]  /*2ec0*/  STL [R1+0xc80], R59 ;  /* 0x000c803b01007387 */ /* 0x000fe20000100800 */
[----:B------:R-:W-:-:S03]  /*2ed0*/  IMAD.HI.U32 R27, R40, R23, RZ ;  /* 0x00000017281b7227 */ /* 0x000fc600078e00ff */
[----:B------:R-:W-:Y:S04]  /*2ee0*/  STL [R1+0xc84], R35 ;  /* 0x000c842301007387 */ /* 0x000fe80000100800 */
[----:B------:R-:W-:Y:S04]  /*2ef0*/  STL [R1+0xc8c], R36 ;  /* 0x000c8c2401007387 */ /* 0x000fe80000100800 */
[----:B------:R-:W-:Y:S01]  /*2f00*/  STL [R1+0xc90], R26 ;  /* 0x000c901a01007387 */ /* 0x000fe20000100800 */
[----:B------:R-:W-:-:S03]  /*2f10*/  IMAD.MOV R27, RZ, RZ, -R27 ;  /* 0x000000ffff1b7224 */ /* 0x000fc600078e0a1b */
[----:B------:R-:W-:Y:S01]  /*2f20*/  STL [R1+0xc94], R33 ;  /* 0x000c942101007387 */ /* 0x000fe20000100800 */
[----:B------:R-:W-:-:S03]  /*2f30*/  ISETP.GT.U32.AND P0, PT, R0, R20, PT ;  /* 0x000000140000720c */ /* 0x000fc60003f04070 */
[----:B------:R-:W-:Y:S04]  /*2f40*/  STL [R1+0xc98], R34 ;  /* 0x000c982201007387 */ /* 0x000fe80000100800 */
[----:B------:R-:W-:Y:S04]  /*2f50*/  STL [R1+0xc9c], R6 ;  /* 0x000c9c0601007387 */ /* 0x000fe80000100800 */
[----:B------:R-:W-:Y:S01]  /*2f60*/  STL [R1+0xca0], R9 ;  /* 0x000ca00901007387 */ /* 0x000fe20000100800 */
[----:B------:R-:W-:-:S03]  /*2f70*/  IMAD R23, R0, R27, R23 ;  /* 0x0000001b00177224 */ /* 0x000fc600078e0217 */
[----:B------:R-:W-:Y:S01]  /*2f80*/  STL [R1+0xca4], R16 ;  /* 0x000ca41001007387 */ /* 0x000fe20000100800 */
[----:B------:R-:W-:-:S03]  /*2f90*/  @!P1 IMAD.IADD R21, R21, 0x1, -R0 ;  /* 0x0000000115159824 */ /* 0x000fc600078e0a00 */
[----:B------:R-:W-:Y:S01]  /*2fa0*/  STL [R1+0xca8], R19 ;  /* 0x000ca81301007387 */ /* 0x000fe20000100800 */
[----:B------:R-:W-:-:S03]  /*2fb0*/  ISETP.GE.AND P1, PT, R50, RZ, PT ;  /* 0x000000ff3200720c */ /* 0x000fc60003f26270 */
[----:B------:R-:W-:Y:S04]  /*2fc0*/  STL [R1+0xcac], R4 ;  /* 0x000cac0401007387 */ /* 0x000fe80000100800 */
[----:B------:R-:W-:Y:S01]  /*2fd0*/  STL [R1+0xcb0], R5 ;  /* 0x000cb00501007387 */ /* 0x000fe20000100800 */
[----:B------:R-:W-:-:S03]  /*2fe0*/  @!P4 IMAD.IADD R17, R17, 0x1, -R0 ;  /* 0x000000011111c824 */ /* 0x000fc600078e0a00 */
[----:B------:R-:W-:Y:S01]  /*2ff0*/  STL [R1+0xcb4], R7 ;  /* 0x000cb40701007387 */ /* 0x000fe20000100800 */
[----:B------:R-:W-:-:S03]  /*3000*/  ISETP.GT.U32.AND P4, PT, R0, R23, PT ;  /* 0x000000170000720c */ /* 0x000fc60003f84070 */
[----:B------:R-:W2:Y:S01]  /*3010*/  LDL.LU R50, [R1+0x3c4] ;  /* 0x0003c40001327983 */ /* 0x000ea20000300800 */
[----:B------:R-:W-:Y:S01]  /*3020*/  @!P0 IMAD.IADD R20, R20, 0x1, -R0 ;  /* 0x0000000114148824 */ /* 0x000fe200078e0a00 */
[----:B------:R-:W-:Y:S02]  /*3030*/  ISETP.GT.U32.AND P0, PT, R0, R18, PT ;  /* 0x000000120000720c */ /* 0x000fe40003f04070 */
[----:B------:R-:W-:Y:S02]  /*3040*/  ISETP.GE.AND P2, PT, R55, RZ, PT ;  /* 0x000000ff3700720c */ /* 0x000fe40003f46270 */
[----:B-----5:R-:W-:-:S04]  /*3050*/  IABS R25, R44 ;  /* 0x0000002c00197213 */ /* 0x020fc80000000000 */
[--C-:B------:R-:W-:Y:S01]  /*3060*/  @!P4 IMAD.IADD R23, R23, 0x1, -R0.reuse ;  /* 0x000000011717c824 */ /* 0x100fe200078e0a00 */
[----:B------:R-:W-:Y:S02]  /*3070*/  ISETP.GE.AND P4, PT, R51, RZ, PT ;  /* 0x000000ff3300720c */ /* 0x000fe40003f86270 */
[----:B------:R-:W3:Y:S01]  /*3080*/  LDL.LU R51, [R1+0x3c8] ;  /* 0x0003c80001337983 */ /* 0x000ee20000300800 */
[----:B------:R-:W-:Y:S01]  /*3090*/  ISETP.GT.U32.AND P6, PT, R0, R20, PT ;  /* 0x000000140000720c */ /* 0x000fe20003fc4070 */
[----:B------:R-:W-:Y:S02]  /*30a0*/  @!P0 IMAD.IADD R18, R18, 0x1, -R0 ;  /* 0x0000000112128824 */ /* 0x000fe400078e0a00 */
[----:B------:R-:W-:Y:S01]  /*30b0*/  IMAD.HI.U32 R24, R40, R25, RZ ;  /* 0x0000001928187227 */ /* 0x000fe200078e00ff */
[----:B----4-:R-:W-:-:S03]  /*30c0*/  IABS R22, R49 ;  /* 0x0000003100167213 */ /* 0x010fc60000000000 */
[----:B------:R-:W-:Y:S01]  /*30d0*/  @!P2 IMAD.MOV R18, RZ, RZ, -R18 ;  /* 0x000000ffff12a224 */ /* 0x000fe200078e0a12 */
[----:B------:R-:W-:Y:S01]  /*30e0*/  ISETP.GT.U32.AND P2, PT, R0, R23, PT ;  /* 0x000000170000720c */ /* 0x000fe20003f44070 */
[----:B------:R-:W-:Y:S02]  /*30f0*/  IMAD.MOV R24, RZ, RZ, -R24 ;  /* 0x000000ffff187224 */ /* 0x000fe400078e0a18 */
[----:B------:R-:W-:Y:S01]  /*3100*/  @!P1 IMAD.MOV R21, RZ, RZ, -R21 ;  /* 0x000000ffff159224 */ /* 0x000fe200078e0a15 */
[----:B------:R-:W-:Y:S01]  /*3110*/  ISETP.GE.AND P1, PT, R44, RZ, PT ;  /* 0x000000ff2c00720c */ /* 0x000fe20003f26270 */
[----:B------:R-:W-:Y:S01]  /*3120*/  IMAD R25, R0, R24, R25 ;  /* 0x0000001800197224 */ /* 0x000fe200078e0219 */
[----:B------:R-:W4:Y:S01]  /*3130*/  LDL.LU R44, [R1+0x3d0] ;  /* 0x0003d000012c7983 */ /* 0x000f220000300800 */
[----:B------:R-:W-:Y:S01]  /*3140*/  IMAD.HI.U32 R28, R40, R22, RZ ;  /* 0x00000016281c7227 */ /* 0x000fe200078e00ff */
[----:B------:R-:W-:-:S03]  /*3150*/  IABS R27, R45 ;  /* 0x0000002d001b7213 */ /* 0x000fc60000000000 */
[----:B------:R-:W-:Y:S01]  /*3160*/  @!P6 IMAD.IADD R20, R20, 0x1, -R0 ;  /* 0x000000011414e824 */ /* 0x000fe200078e0a00 */
[----:B------:R-:W-:Y:S01]  /*3170*/  ISETP.GT.U32.AND P6, PT, R0, R25, PT ;  /* 0x000000190000720c */ /* 0x000fe20003fc4070 */
[----:B------:R-:W-:Y:S01]  /*3180*/  IMAD.MOV R28, RZ, RZ, -R28 ;  /* 0x000000ffff1c7224 */ /* 0x000fe200078e0a1c */
[----:B------:R-:W-:Y:S01]  /*3190*/  ISETP.GE.AND P3, PT, R39, RZ, PT ;  /* 0x000000ff2700720c */ /* 0x000fe20003f66270 */
[----:B------:R-:W-:Y:S01]  /*31a0*/  @!P2 IMAD.IADD R23, R23, 0x1, -R0 ;  /* 0x000000011717a824 */ /* 0x000fe200078e0a00 */
[----:B------:R-:W-:Y:S01]  /*31b0*/  ISETP.GE.AND P0, PT, R48, RZ, PT ;  /* 0x000000ff3000720c */ /* 0x000fe20003f06270 */
[----:B------:R-:W-:Y:S01]  /*31c0*/  IMAD R22, R0, R28, R22 ;  /* 0x0000001c00167224 */ /* 0x000fe200078e0216 */
[----:B------:R-:W-:Y:S01]  /*31d0*/  ISETP.GE.AND P2, PT, R45, RZ, PT ;  /* 0x000000ff2d00720c */ /* 0x000fe20003f46270 */
[----:B------:R-:W-:Y:S01]  /*31e0*/  IMAD.HI.U32 R28, R40, R27, RZ ;  /* 0x0000001b281c7227 */ /* 0x000fe200078e00ff */
[----:B------:R-:W5:Y:S03]  /*31f0*/  LDL.LU R45, [R1+0x3d4] ;  /* 0x0003d400012d7983 */ /* 0x000f660000300800 */
[----:B------:R-:W-:-:S02]  /*3200*/  IMAD.MOV R29, RZ, RZ, -R28 ;  /* 0x000000ffff1d7224 */ /* 0x000fc400078e0a1c */
[----:B------:R-:W-:Y:S02]  /*3210*/  @!P6 IMAD.IADD R25, R25, 0x1, -R0 ;  /* 0x000000011919e824 */ /* 0x000fe400078e0a00 */
[C---:B------:R-:W-:Y:S02]  /*3220*/  IMAD R27, R0.reuse, R29, R27 ;  /* 0x0000001d001b7224 */ /* 0x040fe400078e021b */
[----:B------:R-:W-:Y:S01]  /*3230*/  @!P3 IMAD.MOV R17, RZ, RZ, -R17 ;  /* 0x000000ffff11b224 */ /* 0x000fe200078e0a11 */
[C---:B------:R-:W-:Y:S01]  /*3240*/  ISETP.GT.U32.AND P3, PT, R0.reuse, R25, PT ;  /* 0x000000190000720c */ /* 0x040fe20003f64070 */
[----:B------:R-:W-:Y:S01]  /*3250*/  @!P0 IMAD.MOV R20, RZ, RZ, -R20 ;  /* 0x000000ffff148224 */ /* 0x000fe200078e0a14 */
[----:B------:R-:W-:Y:S02]  /*3260*/  ISETP.GT.U32.AND P0, PT, R0, R27, PT ;  /* 0x0000001b0000720c */ /* 0x000fe40003f04070 */
[----:B------:R-:W-:Y:S02]  /*3270*/  IABS R24, R46 ;  /* 0x0000002e00187213 */ /* 0x000fe40000000000 */
[----:B------:R-:W-:-:S07]  /*3280*/  IABS R29, R47 ;  /* 0x0000002f001d7213 */ /* 0x000fce0000000000 */
[--C-:B------:R-:W-:Y:S01]  /*3290*/  @!P3 IMAD.IADD R25, R25, 0x1, -R0.reuse ;  /* 0x000000011919b824 */ /* 0x100fe200078e0a00 */
[----:B------:R-:W-:Y:S01]  /*32a0*/  ISETP.GE.AND P3, PT, R46, RZ, PT ;  /* 0x000000ff2e00720c */ /* 0x000fe20003f66270 */
[----:B------:R-:W-:Y:S01]  /*32b0*/  @!P0 IMAD.IADD R27, R27, 0x1, -R0 ;  /* 0x000000011b1b8824 */ /* 0x000fe200078e0a00 */
[----:B------:R-:W-:Y:S01]  /*32c0*/  ISETP.GE.AND P0, PT, R47, RZ, PT ;  /* 0x000000ff2f00720c */ /* 0x000fe20003f06270 */
[----:B------:R-:W5:Y:S04]  /*32d0*/  LDL.LU R46, [R1+0x3d8] ;  /* 0x0003d800012e7983 */ /* 0x000f680000300800 */
[----:B------:R-:W5:Y:S01]  /*32e0*/  LDL.LU R47, [R1+0x3dc] ;  /* 0x0003dc00012f7983 */ /* 0x000f620000300800 */
[----:B------:R-:W-:Y:S01]  /*32f0*/  ISETP.GE.AND P5, PT, R38, RZ, PT ;  /* 0x000000ff2600720c */ /* 0x000fe20003fa6270 */
[----:B------:R-:W-:-:S02]  /*3300*/  IMAD.HI.U32 R28, R40, R24, RZ ;  /* 0x00000018281c7227 */ /* 0x000fc400078e00ff */
[----:B------:R-:W5:Y:S10]  /*3310*/  LDL.LU R53, [R1+0x3e0] ;  /* 0x0003e00001357983 */ /* 0x000f740000300800 */
[----:B------:R-:W-:Y:S01]  /*3320*/  @!P5 IMAD.MOV R15, RZ, RZ, -R15 ;  /* 0x000000ffff0fd224 */ /* 0x000fe200078e0a0f */
[----:B------:R-:W-:Y:S01]  /*3330*/  ISETP.GT.U32.AND P5, PT, R0, R22, PT ;  /* 0x000000160000720c */ /* 0x000fe20003fa4070 */
[----:B------:R-:W-:Y:S01]  /*3340*/  IMAD.MOV R28, RZ, RZ, -R28 ;  /* 0x000000ffff1c7224 */ /* 0x000fe200078e0a1c */
[----:B------:R-:W5:Y:S11]  /*3350*/  LDL.LU R54, [R1+0x3e4] ;  /* 0x0003e40001367983 */ /* 0x000f760000300800 */
[----:B------:R-:W-:Y:S01]  /*3360*/  @!P5 IMAD.IADD R22, R22, 0x1, -R0 ;  /* 0x000000011616d824 */ /* 0x000fe200078e0a00 */
[----:B------:R-:W5:Y:S04]  /*3370*/  LDL.LU R55, [R1+0x3e8] ;  /* 0x0003e80001377983 */ /* 0x000f680000300800 */
[C---:B------:R-:W-:Y:S01]  /*3380*/  ISETP.GT.U32.AND P6, PT, R0.reuse, R22, PT ;  /* 0x000000160000720c */ /* 0x040fe20003fc4070 */
[----:B------:R-:W-:Y:S01]  /*3390*/  IMAD R24, R0, R28, R24 ;  /* 0x0000001c00187224 */ /* 0x000fe200078e0218 */
[----:B------:R-:W-:Y:S01]  /*33a0*/  ISETP.GE.AND P5, PT, R49, RZ, PT ;  /* 0x000000ff3100720c */ /* 0x000fe20003fa6270 */
[----:B------:R-:W-:Y:S01]  /*33b0*/  @!P4 IMAD.MOV R23, RZ, RZ, -R23 ;  /* 0x000000ffff17c224 */ /* 0x000fe200078e0a17 */
[----:B------:R-:W5:Y:S09]  /*33c0*/  LDL.LU R48, [R1+0x3ec] ;  /* 0x0003ec0001307983 */ /* 0x000f720000300800 */
[----:B------:R-:W-:Y:S01]  /*33d0*/  @!P6 IMAD.IADD R22, R22, 0x1, -R0 ;  /* 0x000000011616e824 */ /* 0x000fe200078e0a00 */
[----:B------:R-:W-:Y:S01]  /*33e0*/  ISETP.GT.U32.AND P6, PT, R0, R24, PT ;  /* 0x000000180000720c */ /* 0x000fe20003fc4070 */
[----:B------:R-:W-:-:S04]  /*33f0*/  IMAD.HI.U32 R28, R40, R29, RZ ;  /* 0x0000001d281c7227 */ /* 0x000fc800078e00ff */
[----:B------:R-:W-:-:S08]  /*3400*/  IMAD.MOV R28, RZ, RZ, -R28 ;  /* 0x000000ffff1c7224 */ /* 0x000fd000078e0a1c */
[----:B------:R-:W-:Y:S01]  /*3410*/  @!P6 IMAD.IADD R24, R24, 0x1, -R0 ;  /* 0x000000011818e824 */ /* 0x000fe200078e0a00 */
[C---:B------:R-:W-:Y:S01]  /*3420*/  ISETP.GT.U32.AND P6, PT, R0.reuse, R27, PT ;  /* 0x0000001b0000720c */ /* 0x040fe20003fc4070 */
[----:B------:R-:W-:-:S05]  /*3430*/  IMAD R31, R0, R28, R29 ;  /* 0x0000001c001f7224 */ /* 0x000fca00078e021d */
[----:B------:R-:W-:-:S07]  /*3440*/  ISETP.GT.U32.AND P4, PT, R0, R31, PT ;  /* 0x0000001f0000720c */ /* 0x000fce0003f84070 */
[----:B------:R-:W-:-:S04]  /*3450*/  @!P6 IMAD.IADD R27, R27, 0x1, -R0 ;  /* 0x000000011b1be824 */ /* 0x000fc800078e0a00 */
[----:B------:R-:W-:Y:S02]  /*3460*/  @!P2 IMAD.MOV R27, RZ, RZ, -R27 ;  /* 0x000000ffff1ba224 */ /* 0x000fe400078e0a1b */
[----:B------:R-:W-:Y:S01]  /*3470*/  @!P5 IMAD.MOV R22, RZ, RZ, -R22 ;  /* 0x000000ffff16d224 */ /* 0x000fe200078e0a16 */
[----:B------:R-:W-:Y:S01]  /*3480*/  ISETP.GT.U32.AND P5, PT, R0, R24, PT ;  /* 0x000000180000720c */ /* 0x000fe20003fa4070 */
[----:B------:R-:W-:-:S05]  /*3490*/  @!P4 IMAD.IADD R31, R31, 0x1, -R0 ;  /* 0x000000011f1fc824 */ /* 0x000fca00078e0a00 */
[----:B------:R-:W-:-:S07]  /*34a0*/  ISETP.GT.U32.AND P4, PT, R0, R31, PT ;  /* 0x0000001f0000720c */ /* 0x000fce0003f84070 */
[----:B------:R-:W-:-:S06]  /*34b0*/  @!P5 IMAD.IADD R24, R24, 0x1, -R0 ;  /* 0x000000011818d824 */ /* 0x000fcc00078e0a00 */
[----:B------:R-:W-:-:S04]  /*34c0*/  @!P4 IMAD.IADD R31, R31, 0x1, -R0 ;  /* 0x000000011f1fc824 */ /* 0x000fc800078e0a00 */
[----:B------:R-:W-:Y:S02]  /*34d0*/  @!P0 IMAD.MOV R31, RZ, RZ, -R31 ;  /* 0x000000ffff1f8224 */ /* 0x000fe400078e0a1f */
[----:B------:R-:W-:Y:S01]  /*34e0*/  IMAD.MOV.U32 R30, RZ, RZ, R24 ;  /* 0x000000ffff1e7224 */ /* 0x000fe200078e0018 */
[----:B------:R0:W-:Y:S01]  /*34f0*/  STL [R1+0xc74], R2 ;  /* 0x000c740201007387 */ /* 0x0001e20000100800 */
[----:B------:R-:W-:Y:S01]  /*3500*/  @!P1 IMAD.MOV R25, RZ, RZ, -R25 ;  /* 0x000000ffff199224 */ /* 0x000fe200078e0a19 */
[----:B--2---:R-:W-:-:S05]  /*3510*/  IABS R32, R50 ;  /* 0x0000003200207213 */ /* 0x004fca0000000000 */
[----:B------:R-:W-:-:S04]  /*3520*/  IMAD.HI.U32 R28, R40, R32, RZ ;  /* 0x00000020281c7227 */ /* 0x000fc800078e00ff */
[----:B------:R-:W-:-:S04]  /*3530*/  IMAD.MOV R28, RZ, RZ, -R28 ;  /* 0x000000ffff1c7224 */ /* 0x000fc800078e0a1c */
[----:B------:R-:W-:Y:S01]  /*3540*/  IMAD R32, R0, R28, R32 ;  /* 0x0000001c00207224 */ /* 0x000fe200078e0220 */
[----:B---3--:R-:W-:-:S04]  /*3550*/  IABS R41, R51 ;  /* 0x0000003300297213 */ /* 0x008fc80000000000 */
[----:B------:R-:W-:Y:S01]  /*3560*/  ISETP.GT.U32.AND P2, PT, R0, R32, PT ;  /* 0x000000200000720c */ /* 0x000fe20003f44070 */
[----:B------:R-:W-:-:S04]  /*3570*/  IMAD.HI.U32 R29, R40, R41, RZ ;  /* 0x00000029281d7227 */ /* 0x000fc800078e00ff */
[----:B------:R-:W-:-:S04]  /*3580*/  IMAD.MOV R29, RZ, RZ, -R29 ;  /* 0x000000ffff1d7224 */ /* 0x000fc800078e0a1d */
[----:B------:R-:W-:Y:S01]  /*3590*/  IMAD R41, R0, R29, R41 ;  /* 0x0000001d00297224 */ /* 0x000fe200078e0229 */
[----:B----4-:R-:W-:-:S03]  /*35a0*/  IABS R29, R44 ;  /* 0x0000002c001d7213 */ /* 0x010fc60000000000 */
[----:B------:R-:W-:Y:S01]  /*35b0*/  @!P2 IMAD.IADD R32, R32, 0x1, -R0 ;  /* 0x000000012020a824 */ /* 0x000fe200078e0a00 */
[----:B------:R-:W-:Y:S01]  /*35c0*/  ISETP.GE.AND P5, PT, R44, RZ, PT ;  /* 0x000000ff2c00720c */ /* 0x000fe20003fa6270 */
[----:B------:R-:W-:-:S03]  /*35d0*/  IMAD.HI.U32 R44, R40, R29, RZ ;  /* 0x0000001d282c7227 */ /* 0x000fc600078e00ff */
[C---:B------:R-:W-:Y:S01]  /*35e0*/  ISETP.GT.U32.AND P2, PT, R0.reuse, R32, PT ;  /* 0x000000200000720c */ /* 0x040fe20003f44070 */
[----:B------:R-:W-:Y:S01]  /*35f0*/  IMAD.MOV R44, RZ, RZ, -R44 ;  /* 0x000000ffff2c7224 */ /* 0x000fe200078e0a2c */
[C---:B------:R-:W-:Y:S02]  /*3600*/  ISETP.GT.U32.AND P4, PT, R0.reuse, R41, PT ;  /* 0x000000290000720c */ /* 0x040fe40003f84070 */
[----:B-----5:R-:W-:Y:S01]  /*3610*/  IABS R42, R45 ;  /* 0x0000002d002a7213 */ /* 0x020fe20000000000 */
[----:B------:R-:W-:-:S04]  /*3620*/  IMAD R29, R0, R44, R29 ;  /* 0x0000002c001d7224 */ /* 0x000fc800078e021d */
[----:B------:R-:W-:-:S04]  /*3630*/  IMAD.HI.U32 R28, R40, R42, RZ ;  /* 0x0000002a281c7227 */ /* 0x000fc800078e00ff */
[----:B------:R-:W-:Y:S01]  /*3640*/  @!P2 IMAD.IADD R32, R32, 0x1, -R0 ;  /* 0x000000012020a824 */ /* 0x000fe200078e0a00 */
[----:B------:R-:W-:Y:S01]  /*3650*/  ISETP.GT.U32.AND P2, PT, R0, R29, PT ;  /* 0x0000001d0000720c */ /* 0x000fe20003f44070 */
[----:B------:R-:W-:-:S04]  /*3660*/  IMAD.MOV R28, RZ, RZ, -R28 ;  /* 0x000000ffff1c7224 */ /* 0x000fc800078e0a1c */
[----:B------:R-:W-:Y:S02]  /*3670*/  IMAD R42, R0, R28, R42 ;  /* 0x0000001c002a7224 */ /* 0x000fe400078e022a */
[----:B------:R-:W-:-:S03]  /*3680*/  @!P4 IMAD.IADD R41, R41, 0x1, -R0 ;  /* 0x000000012929c824 */ /* 0x000fc600078e0a00 */
[C---:B------:R-:W-:Y:S02]  /*3690*/  ISETP.GT.U32.AND P0, PT, R0.reuse, R42, PT ;  /* 0x0000002a0000720c */ /* 0x040fe40003f04070 */
[----:B------:R-:W-:Y:S01]  /*36a0*/  ISETP.GT.U32.AND P4, PT, R0, R41, PT ;  /* 0x000000290000720c */ /* 0x000fe20003f84070 */
[----:B------:R-:W-:Y:S01]  /*36b0*/  @!P2 IMAD.IADD R29, R29, 0x1, -R0 ;  /* 0x000000011d1da824 */ /* 0x000fe200078e0a00 */
[----:B------:R-:W-:-:S04]  /*36c0*/  ISETP.GE.AND P6, PT, R51, RZ, PT ;  /* 0x000000ff3300720c */ /* 0x000fc80003fc6270 */
[----:B------:R-:W-:Y:S02]  /*36d0*/  ISETP.GT.U32.AND P2, PT, R0, R29, PT ;  /* 0x0000001d0000720c */ /* 0x000fe40003f44070 */
[----:B------:R-:W-:-:S03]  /*36e0*/  IABS R37, R47 ;  /* 0x0000002f00257213 */ /* 0x000fc60000000000 */
[--C-:B------:R-:W-:Y:S02]  /*36f0*/  @!P0 IMAD.IADD R42, R42, 0x1, -R0.reuse ;  /* 0x000000012a2a8824 */ /* 0x100fe400078e0a00 */
[----:B------:R-:W-:Y:S02]  /*3700*/  @!P4 IMAD.IADD R41, R41, 0x1, -R0 ;  /* 0x000000012929c824 */ /* 0x000fe400078e0a00 */
[----:B------:R-:W-:Y:S01]  /*3710*/  IMAD.HI.U32 R24, R40, R37, RZ ;  /* 0x0000002528187227 */ /* 0x000fe200078e00ff */
[----:B------:R-:W-:-:S03]  /*3720*/  ISETP.GT.U32.AND P0, PT, R0, R42, PT ;  /* 0x0000002a0000720c */ /* 0x000fc60003f04070 */
[----:B------:R-:W-:Y:S02]  /*3730*/  IMAD.MOV R24, RZ, RZ, -R24 ;  /* 0x000000ffff187224 */ /* 0x000fe400078e0a18 */
[----:B-1----:R-:W-:Y:S02]  /*3740*/  IMAD.MOV.U32 R3, RZ, RZ, R41 ;  /* 0x000000ffff037224 */ /* 0x002fe400078e0029 */
[----:B------:R-:W-:Y:S02]  /*3750*/  @!P2 IMAD.IADD R29, R29, 0x1, -R0 ;  /* 0x000000011d1da824 */ /* 0x000fe400078e0a00 */
[----:B------:R-:W-:Y:S01]  /*3760*/  IMAD R37, R0, R24, R37 ;  /* 0x0000001800257224 */ /* 0x000fe200078e0225 */
[----:B------:R-:W-:Y:S01]  /*3770*/  IABS R24, R2 ;  /* 0x0000000200187213 */ /* 0x000fe20000000000 */
[----:B------:R-:W-:Y:S02]  /*3780*/  @!P6 IMAD.MOV R3, RZ, RZ, -R3 ;  /* 0x000000ffff03e224 */ /* 0x000fe400078e0a03 */
[----:B0-----:R-:W-:Y:S01]  /*3790*/  IMAD.MOV.U32 R2, RZ, RZ, R29 ;  /* 0x000000ffff027224 */ /* 0x001fe200078e001d */
[----:B------:R-:W-:-:S02]  /*37a0*/  ISETP.GE.AND P1, PT, R50, RZ, PT ;  /* 0x000000ff3200720c */ /* 0x000fc40003f26270 */
[----:B------:R0:W-:Y:S01]  /*37b0*/  STL [R1+0x18], R3 ;  /* 0x0000180301007387 */ /* 0x0001e20000100800 */
[----:B------:R-:W-:Y:S02]  /*37c0*/  @!P5 IMAD.MOV R2, RZ, RZ, -R2 ;  /* 0x000000ffff02d224 */ /* 0x000fe400078e0a02 */
[----:B------:R-:W-:Y:S01]  /*37d0*/  @!P0 IMAD.IADD R42, R42, 0x1, -R0 ;  /* 0x000000012a2a8824 */ /* 0x000fe200078e0a00 */
[----:B------:R-:W2:Y:S01]  /*37e0*/  LDL.LU R49, [R1+0x3f0] ;  /* 0x0003f00001317983 */ /* 0x000ea20000300800 */
[----:B------:R-:W-:-:S03]  /*37f0*/  ISETP.GE.AND P0, PT, R47, RZ, PT ;  /* 0x000000ff2f00720c */ /* 0x000fc60003f06270 */
[----:B------:R-:W3:Y:S04]  /*3800*/  LDL.LU R50, [R1+0x3f4] ;  /* 0x0003f40001327983 */ /* 0x000ee80000300800 */
[----:B------:R-:W4:Y:S04]  /*3810*/  LDL.LU R47, [R1+0x3f8] ;  /* 0x0003f800012f7983 */ /* 0x000f280000300800 */
[----:B------:R1:W-:Y:S04]  /*3820*/  STL [R1+0x1c], R2 ;  /* 0x00001c0201007387 */ /* 0x0003e80000100800 */
[----:B------:R-:W5:Y:S01]  /*3830*/  LDL.LU R51, [R1+0x3fc] ;  /* 0x0003fc0001337983 */ /* 0x000f620000300800 */
[----:B------:R-:W-:-:S02]  /*3840*/  IABS R43, R46 ;  /* 0x0000002e002b7213 */ /* 0x000fc40000000000 */
[----:B------:R-:W-:-:S03]  /*3850*/  IABS R39, R53 ;  /* 0x0000003500277213 */ /* 0x000fc60000000000 */
[----:B------:R-:W-:-:S04]  /*3860*/  IMAD.HI.U32 R38, R40, R43, RZ ;  /* 0x0000002b28267227 */ /* 0x000fc800078e00ff */
[----:B------:R-:W-:Y:S02]  /*3870*/  IMAD.MOV R38, RZ, RZ, -R38 ;  /* 0x000000ffff267224 */ /* 0x000fe400078e0a26 */
[----:B------:R-:W-:-:S04]  /*3880*/  IMAD.HI.U32 R28, R40, R39, RZ ;  /* 0x00000027281c7227 */ /* 0x000fc800078e00ff */
[----:B------:R-:W-:Y:S02]  /*3890*/  IMAD R43, R0, R38, R43 ;  /* 0x00000026002b7224 */ /* 0x000fe400078e022b */
[----:B------:R-:W-:-:S03]  /*38a0*/  IMAD.MOV R28, RZ, RZ, -R28 ;  /* 0x000000ffff1c7224 */ /* 0x000fc600078e0a1c */
[C---:B------:R-:W-:Y:S01]  /*38b0*/  ISETP.GT.U32.AND P4, PT, R0.reuse, R43, PT ;  /* 0x0000002b0000720c */ /* 0x040fe20003f84070 */
[----:B------:R-:W-:Y:S01]  /*38c0*/  IMAD R39, R0, R28, R39 ;  /* 0x0000001c00277224 */ /* 0x000fe200078e0227 */
[----:B------:R-:W-:Y:S01]  /*38d0*/  IABS R28, R54 ;  /* 0x00000036001c7213 */ /* 0x000fe20000000000 */
[----:B------:R-:W-:Y:S01]  /*38e0*/  @!P1 IMAD.MOV R32, RZ, RZ, -R32 ;  /* 0x000000ffff209224 */ /* 0x000fe200078e0a20 */
[----:B------:R-:W-:Y:S02]  /*38f0*/  ISETP.GE.AND P1, PT, R46, RZ, PT ;  /* 0x000000ff2e00720c */ /* 0x000fe40003f26270 */
[----:B------:R-:W-:Y:S01]  /*3900*/  ISETP.GT.U32.AND P6, PT, R0, R37, PT ;  /* 0x000000250000720c */ /* 0x000fe20003fc4070 */
[----:B------:R-:W-:-:S04]  /*3910*/  IMAD.HI.U32 R46, R40, R28, RZ ;  /* 0x0000001c282e7227 */ /* 0x000fc800078e00ff */
[----:B------:R-:W-:Y:S02]  /*3920*/  IMAD.MOV R46, RZ, RZ, -R46 ;  /* 0x000000ffff2e7224 */ /* 0x000fe400078e0a2e */
[----:B------:R-:W-:Y:S02]  /*3930*/  @!P4 IMAD.IADD R43, R43, 0x1, -R0 ;  /* 0x000000012b2bc824 */ /* 0x000fe400078e0a00 */
[C---:B------:R-:W-:Y:S01]  /*3940*/  IMAD R28, R0.reuse, R46, R28 ;  /* 0x0000002e001c7224 */ /* 0x040fe200078e021c */
[----:B------:R-:W-:Y:S02]  /*3950*/  IABS R38, R55 ;  /* 0x0000003700267213 */ /* 0x000fe40000000000 */
[C---:B------:R-:W-:Y:S01]  /*3960*/  ISETP.GT.U32.AND P4, PT, R0.reuse, R43, PT ;  /* 0x0000002b0000720c */ /* 0x040fe20003f84070 */
[----:B------:R-:W-:Y:S01]  /*3970*/  @!P6 IMAD.IADD R37, R37, 0x1, -R0 ;  /* 0x000000012525e824 */ /* 0x000fe200078e0a00 */
[C---:B------:R-:W-:Y:S01]  /*3980*/  ISETP.GT.U32.AND P2, PT, R0.reuse, R39, PT ;  /* 0x000000270000720c */ /* 0x040fe20003f44070 */
[----:B------:R-:W-:Y:S01]  /*3990*/  @!P3 IMAD.MOV R30, RZ, RZ, -R30 ;  /* 0x000000ffff1eb224 */ /* 0x000fe200078e0a1e */
[----:B------:R-:W-:-:S02]  /*39a0*/  ISETP.GT.U32.AND P6, PT, R0, R28, PT ;  /* 0x0000001c0000720c */ /* 0x000fc40003fc4070 */
[----:B------:R-:W-:Y:S01]  /*39b0*/  ISETP.GE.AND P3, PT, R45, RZ, PT ;  /* 0x000000ff2d00720c */ /* 0x000fe20003f66270 */
[----:B------:R-:W-:Y:S01]  /*39c0*/  IMAD.HI.U32 R45, R40, R38, RZ ;  /* 0x00000026282d7227 */ /* 0x000fe200078e00ff */
[----:B------:R-:W-:-:S03]  /*39d0*/  ISETP.GT.U32.AND P5, PT, R0, R37, PT ;  /* 0x000000250000720c */ /* 0x000fc60003fa4070 */
[----:B------:R-:W-:Y:S02]  /*39e0*/  IMAD.MOV R45, RZ, RZ, -R45 ;  /* 0x000000ffff2d7224 */ /* 0x000fe400078e0a2d */
[----:B------:R-:W-:Y:S02]  /*39f0*/  @!P4 IMAD.IADD R43, R43, 0x1, -R0 ;  /* 0x000000012b2bc824 */ /* 0x000fe400078e0a00 */
[----:B------:R-:W-:Y:S02]  /*3a00*/  IMAD R38, R0, R45, R38 ;  /* 0x0000002d00267224 */ /* 0x000fe400078e0226 */
[--C-:B------:R-:W-:Y:S02]  /*3a10*/  @!P2 IMAD.IADD R39, R39, 0x1, -R0.reuse ;  /* 0x000000012727a824 */ /* 0x100fe400078e0a00 */
[----:B------:R-:W-:Y:S02]  /*3a20*/  @!P6 IMAD.IADD R28, R28, 0x1, -R0 ;  /* 0x000000011c1ce824 */ /* 0x000fe400078e0a00 */
[----:B0-----:R-:W-:Y:S01]  /*3a30*/  IMAD.MOV.U32 R3, RZ, RZ, R42 ;  /* 0x000000ffff037224 */ /* 0x001fe200078e002a */
[C---:B------:R-:W-:Y:S01]  /*3a40*/  ISETP.GT.U32.AND P4, PT, R0.reuse, R38, PT ;  /* 0x000000260000720c */ /* 0x040fe20003f84070 */
[----:B-1----:R-:W-:Y:S01]  /*3a50*/  IMAD.MOV.U32 R2, RZ, RZ, R43 ;  /* 0x000000ffff027224 */ /* 0x002fe200078e002b */
[C---:B------:R-:W-:Y:S01]  /*3a60*/  ISETP.GT.U32.AND P2, PT, R0.reuse, R39, PT ;  /* 0x000000270000720c */ /* 0x040fe20003f44070 */
[----:B------:R-:W-:Y:S01]  /*3a70*/  @!P3 IMAD.MOV R3, RZ, RZ, -R3 ;  /* 0x000000ffff03b224 */ /* 0x000fe200078e0a03 */
[----:B------:R-:W-:Y:S01]  /*3a80*/  ISETP.GT.U32.AND P6, PT, R0, R28, PT ;  /* 0x0000001c0000720c */ /* 0x000fe20003fc4070 */
[----:B------:R-:W-:-:S02]  /*3a90*/  @!P1 IMAD.MOV R2, RZ, RZ, -R2 ;  /* 0x000000ffff029224 */ /* 0x000fc400078e0a02 */
[----:B------:R-:W-:Y:S01]  /*3aa0*/  @!P5 IMAD.IADD R37, R37, 0x1, -R0 ;  /* 0x000000012525d824 */ /* 0x000fe200078e0a00 */
[----:B------:R-:W-:Y:S01]  /*3ab0*/  STL [R1+0x20], R3 ;  /* 0x0000200301007387 */ /* 0x000fe20000100800 */
[----:B------:R-:W-:-:S03]  /*3ac0*/  ISETP.GE.AND P3, PT, R53, RZ, PT ;  /* 0x000000ff3500720c */ /* 0x000fc60003f66270 */
[----:B------:R0:W-:Y:S01]  /*3ad0*/  STL [R1+0x24], R2 ;  /* 0x0000240201007387 */ /* 0x0001e20000100800 */
[----:B------:R-:W-:Y:S01]  /*3ae0*/  ISETP.GE.AND P1, PT, R54, RZ, PT ;  /* 0x000000ff3600720c */ /* 0x000fe20003f26270 */
[--C-:B------:R-:W-:Y:S02]  /*3af0*/  @!P4 IMAD.IADD R38, R38, 0x1, -R0.reuse ;  /* 0x000000012626c824 */ /* 0x100fe400078e0a00 */
[--C-:B------:R-:W-:Y:S02]  /*3b00*/  @!P2 IMAD.IADD R39, R39, 0x1, -R0.reuse ;  /* 0x000000012727a824 */ /* 0x100fe400078e0a00 */
[----:B0-----:R-:W-:Y:S02]  /*3b10*/  IMAD.MOV.U32 R2, RZ, RZ, R37 ;  /* 0x000000ffff027224 */ /* 0x001fe400078e0025 */
[----:B------:R-:W-:Y:S02]  /*3b20*/  @!P6 IMAD.IADD R28, R28, 0x1, -R0 ;  /* 0x000000011c1ce824 */ /* 0x000fe400078e0a00 */
[----:B------:R-:W-:Y:S01]  /*3b30*/  @!P0 IMAD.MOV R2, RZ, RZ, -R2 ;  /* 0x000000ffff028224 */ /* 0x000fe200078e0a02 */
[----:B------:R-:W-:Y:S01]  /*3b40*/  ISETP.GT.U32.AND P4, PT, R0, R38, PT ;  /* 0x000000260000720c */ /* 0x000fe20003f84070 */
[----:B------:R-:W-:-:S03]  /*3b50*/  IMAD.MOV.U32 R3, RZ, RZ, R39 ;  /* 0x000000ffff037224 */ /* 0x000fc600078e0027 */
[----:B------:R0:W-:Y:S01]  /*3b60*/  STL [R1+0x28], R2 ;  /* 0x0000280201007387 */ /* 0x0001e20000100800 */
[----:B------:R-:W-:Y:S02]  /*3b70*/  @!P3 IMAD.MOV R3, RZ, RZ, -R3 ;  /* 0x000000ffff03b224 */ /* 0x000fe400078e0a03 */
[----:B0-----:R-:W-:-:S04]  /*3b80*/  IMAD.MOV.U32 R2, RZ, RZ, R28 ;  /* 0x000000ffff027224 */ /* 0x001fc800078e001c */
[----:B------:R-:W-:Y:S01]  /*3b90*/  @!P1 IMAD.MOV R2, RZ, RZ, -R2 ;  /* 0x000000ffff029224 */ /* 0x000fe200078e0a02 */
[----:B------:R0:W-:Y:S01]  /*3ba0*/  STL [R1+0x2c], R3 ;  /* 0x00002c0301007387 */ /* 0x0001e20000100800 */
[----:B------:R-:W-:-:S03]  /*3bb0*/  IABS R41, R48 ;  /* 0x0000003000297213 */ /* 0x000fc60000000000 */
[----:B------:R-:W-:Y:S01]  /*3bc0*/  STL [R1+0x30], R2 ;  /* 0x0000300201007387 */ /* 0x000fe20000100800 */
[----:B------:R-:W-:Y:S01]  /*3bd0*/  ISETP.GE.AND P2, PT, R48, RZ, PT ;  /* 0x000000ff3000720c */ /* 0x000fe20003f46270 */
[----:B------:R-:W-:Y:S01]  /*3be0*/  @!P4 IMAD.IADD R38, R38, 0x1, -R0 ;  /* 0x000000012626c824 */ /* 0x000fe200078e0a00 */
[----:B------:R-:W-:-:S03]  /*3bf0*/  ISETP.GE.AND P5, PT, R55, RZ, PT ;  /* 0x000000ff3700720c */ /* 0x000fc60003fa6270 */
[----:B0-----:R-:W-:-:S10]  /*3c00*/  IMAD.MOV.U32 R3, RZ, RZ, R38 ;  /* 0x000000ffff037224 */ /* 0x001fd400078e0026 */
[----:B------:R-:W-:Y:S01]  /*3c10*/  @!P5 IMAD.MOV R3, RZ, RZ, -R3 ;  /* 0x000000ffff03d224 */ /* 0x000fe200078e0a03 */
[----:B---3--:R-:W-:Y:S02]  /*3c20*/  ISETP.GE.AND P3, PT, R50, RZ, PT ;  /* 0x000000ff3200720c */ /* 0x008fe40003f66270 */
[----:B------:R-:W-:Y:S02]  /*3c30*/  IABS R46, R50 ;  /* 0x00000032002e7213 */ /* 0x000fe40000000000 */
[----:B------:R-:W3:Y:S01]  /*3c40*/  LDL.LU R50, [R1+0x400] ;  /* 0x0004000001327983 */ /* 0x000ee20000300800 */
[----:B-----5:R-:W-:Y:S02]  /*3c50*/  ISETP.GE.AND P4, PT, R51, RZ, PT ;  /* 0x000000ff3300720c */ /* 0x020fe40003f86270 */
[----:B------:R-:W-:Y:S02]  /*3c60*/  IABS R48, R51 ;  /* 0x0000003300307213 */ /* 0x000fe40000000000 */
[----:B------:R-:W5:Y:S04]  /*3c70*/  LDL.LU R51, [R1+0x404] ;  /* 0x0004040001337983 */ /* 0x000f680000300800 */
[----:B------:R-:W5:Y:S04]  /*3c80*/  LDL.LU R7, [R1+0x408] ;  /* 0x0004080001077983 */ /* 0x000f680000300800 */
[----:B------:R-:W5:Y:S04]  /*3c90*/  LDL.LU R5, [R1+0x40c] ;  /* 0x00040c0001057983 */ /* 0x000f680000300800 */
[----:B------:R-:W5:Y:S04]  /*3ca0*/  LDL.LU R4, [R1+0x410] ;  /* 0x0004100001047983 */ /* 0x000f680000300800 */
[----:B------:R0:W-:Y:S04]  /*3cb0*/  STL [R1+0x10], R3 ;  /* 0x0000100301007387 */ /* 0x0001e80000100800 */
[----:B------:R-:W5:Y:S04]  /*3cc0*/  LDL.LU R19, [R1+0x414] ;  /* 0x0004140001137983 */ /* 0x000f680000300800 */
[----:B------:R-:W5:Y:S04]  /*3cd0*/  LDL.LU R16, [R1+0x418] ;  /* 0x0004180001107983 */ /* 0x000f680000300800 */
[----:B------:R-:W5:Y:S04]  /*3ce0*/  LDL.LU R9, [R1+0x41c] ;  /* 0x00041c0001097983 */ /* 0x000f680000300800 */
[----:B------:R-:W5:Y:S04]  /*3cf0*/  LDL.LU R6, [R1+0x420] ;  /* 0x0004200001067983 */ /* 0x000f680000300800 */
[----:B------:R-:W5:Y:S04]  /*3d00*/  LDL.LU R34, [R1+0x424] ;  /* 0x0004240001227983 */ /* 0x000f680000300800 */
[----:B------:R-:W5:Y:S04]  /*3d10*/  LDL.LU R36, [R1+0x428] ;  /* 0x0004280001247983 */ /* 0x000f680000300800 */
[----:B------:R-:W5:Y:S04]  /*3d20*/  LDL.LU R33, [R1+0x42c] ;  /* 0x00042c0001217983 */ /* 0x000f680000300800 */
[----:B------:R-:W5:Y:S04]  /*3d30*/  LDL.LU R26, [R1+0x430] ;  /* 0x00043000011a7983 */ /* 0x000f680000300800 */
[----:B0-----:R-:W5:Y:S04]  /*3d40*/  LDL R3, [R1+0x3cc] ;  /* 0x0003cc0001037983 */ /* 0x001f680000100800 */
[----:B------:R-:W5:Y:S04]  /*3d50*/  LDL R35, [R1+0x55c] ;  /* 0x00055c0001237983 */ /* 0x000f680000100800 */
[----:B------:R-:W5:Y:S04]  /*3d60*/  LDL R59, [R1+0x568] ;  /* 0x00056800013b7983 */ /* 0x000f680000100800 */
[----:B------:R-:W5:Y:S04]  /*3d70*/  LDL R60, [R1+0x660] ;  /* 0x00066000013c7983 */ /* 0x000f680000100800 */
[----:B------:R-:W5:Y:S01]  /*3d80*/  LDL R61, [R1+0x558] ;  /* 0x00055800013d7983 */ /* 0x000f620000100800 */
[----:B------:R-:W-:-:S04]  /*3d90*/  IMAD.HI.U32 R42, R40, R41, RZ ;  /* 0x00000029282a7227 */ /* 0x000fc800078e00ff */
[----:B------:R-:W-:-:S04]  /*3da0*/  IMAD.MOV R42, RZ, RZ, -R42 ;  /* 0x000000ffff2a7224 */ /* 0x000fc800078e0a2a */
[----:B------:R-:W-:-:S05]  /*3db0*/  IMAD R37, R0, R42, R41 ;  /* 0x0000002a00257224 */ /* 0x000fca00078e0229 */
[----:B------:R-:W-:Y:S02]  /*3dc0*/  ISETP.GT.U32.AND P6, PT, R0, R37, PT ;  /* 0x000000250000720c */ /* 0x000fe40003fc4070 */
[----:B--2---:R-:W-:-:S05]  /*3dd0*/  IABS R45, R49 ;  /* 0x00000031002d7213 */ /* 0x004fca0000000000 */
[----:B------:R-:W-:-:S06]  /*3de0*/  IMAD.HI.U32 R43, R40, R45, RZ ;  /* 0x0000002d282b7227 */ /* 0x000fcc00078e00ff */
[----:B------:R-:W-:-:S05]  /*3df0*/  @!P6 IMAD.IADD R37, R37, 0x1, -R0 ;  /* 0x000000012525e824 */ /* 0x000fca00078e0a00 */
[----:B------:R-:W-:Y:S01]  /*3e00*/  ISETP.GT.U32.AND P6, PT, R0, R37, PT ;  /* 0x000000250000720c */ /* 0x000fe20003fc4070 */
[----:B------:R-:W-:-:S04]  /*3e10*/  IMAD.MOV R43, RZ, RZ, -R43 ;  /* 0x000000ffff2b7224 */ /* 0x000fc800078e0a2b */
[----:B------:R-:W-:-:S08]  /*3e20*/  IMAD R45, R0, R43, R45 ;  /* 0x0000002b002d7224 */ /* 0x000fd000078e022d */
[----:B------:R-:W-:Y:S01]  /*3e30*/  @!P6 IMAD.IADD R37, R37, 0x1, -R0 ;  /* 0x000000012525e824 */ /* 0x000fe200078e0a00 */
[----:B------:R-:W-:Y:S01]  /*3e40*/  ISETP.GT.U32.AND P6, PT, R0, R45, PT ;  /* 0x0000002d0000720c */ /* 0x000fe20003fc4070 */
[----:B------:R-:W-:Y:S01]  /*3e50*/  IMAD.HI.U32 R42, R40, R46, RZ ;  /* 0x0000002e282a7227 */ /* 0x000fe200078e00ff */
[----:B----4-:R-:W-:Y:S02]  /*3e60*/  ISETP.GE.AND P1, PT, R47, RZ, PT ;  /* 0x000000ff2f00720c */ /* 0x010fe40003f26270 */
[----:B------:R-:W-:-:S09]  /*3e70*/  IABS R47, R47 ;  /* 0x0000002f002f7213 */ /* 0x000fd20000000000 */
[----:B------:R-:W-:-:S05]  /*3e80*/  @!P6 IMAD.IADD R45, R45, 0x1, -R0 ;  /* 0x000000012d2de824 */ /* 0x000fca00078e0a00 */
[----:B------:R-:W-:Y:S01]  /*3e90*/  ISETP.GT.U32.AND P6, PT, R0, R45, PT ;  /* 0x0000002d0000720c */ /* 0x000fe20003fc4070 */
[----:B------:R-:W-:Y:S01]  /*3ea0*/  IMAD.MOV R42, RZ, RZ, -R42 ;  /* 0x000000ffff2a7224 */ /* 0x000fe200078e0a2a */
[----:B------:R-:W0:Y:S01]  /*3eb0*/  I2F.RP R44, R24 ;  /* 0x00000018002c7306 */ /* 0x000e220000209400 */
[----:B------:R-:W-:Y:S01]  /*3ec0*/  ISETP.GE.AND P0, PT, R49, RZ, PT ;  /* 0x000000ff3100720c */ /* 0x000fe20003f06270 */
[----:B------:R-:W-:-:S04]  /*3ed0*/  IMAD.HI.U32 R39, R40, R47, RZ ;  /* 0x0000002f28277227 */ /* 0x000fc800078e00ff */
[----:B------:R-:W-:Y:S02]  /*3ee0*/  IMAD R46, R0, R42, R46 ;  /* 0x0000002a002e7224 */ /* 0x000fe400078e022e */
[----:B------:R-:W-:-:S03]  /*3ef0*/  IMAD.MOV R39, RZ, RZ, -R39 ;  /* 0x000000ffff277224 */ /* 0x000fc600078e0a27 */
[----:B------:R-:W-:Y:S01]  /*3f00*/  @!P6 IMAD.IADD R45, R45, 0x1, -R0 ;  /* 0x000000012d2de824 */ /* 0x000fe200078e0a00 */
[C---:B------:R-:W-:Y:S01]  /*3f10*/  ISETP.GT.U32.AND P6, PT, R0.reuse, R46, PT ;  /* 0x0000002e0000720c */ /* 0x040fe20003fc4070 */
[C---:B------:R-:W-:Y:S02]  /*3f20*/  IMAD R47, R0.reuse, R39, R47 ;  /* 0x00000027002f7224 */ /* 0x040fe400078e022f */
[----:B------:R-:W-:Y:S01]  /*3f30*/  @!P0 IMAD.MOV R45, RZ, RZ, -R45 ;  /* 0x000000ffff2d8224 */ /* 0x000fe200078e0a2d */
[----:B0-----:R-:W0:Y:S02]  /*3f40*/  MUFU.RCP R29, R44 ;  /* 0x0000002c001d7308 */ /* 0x001e240000001000 */
[----:B------:R-:W-:-:S07]  /*3f50*/  ISETP.GT.U32.AND P0, PT, R0, R47, PT ;  /* 0x0000002f0000720c */ /* 0x000fce0003f04070 */
[----:B------:R-:W-:-:S05]  /*3f60*/  @!P6 IMAD.IADD R46, R46, 0x1, -R0 ;  /* 0x000000012e2ee824 */ /* 0x000fca00078e0a00 */
[----:B------:R-:W-:Y:S01]  /*3f70*/  ISETP.GT.U32.AND P6, PT, R0, R46, PT ;  /* 0x0000002e0000720c */ /* 0x000fe20003fc4070 */
[----:B------:R-:W-:Y:S02]  /*3f80*/  @!P0 IMAD.IADD R47, R47, 0x1, -R0 ;  /* 0x000000012f2f8824 */ /* 0x000fe400078e0a00 */
[----:B0-----:R-:W-:-:S03]  /*3f90*/  VIADD R29, R29, 0xffffffe ;  /* 0x0ffffffe1d1d7836 */ /* 0x001fc60000000000 */
[----:B------:R-:W-:-:S03]  /*3fa0*/  ISETP.GT.U32.AND P0, PT, R0, R47, PT ;  /* 0x0000002f0000720c */ /* 0x000fc60003f04070 */
[----:B------:R-:W0:Y:S04]  /*3fb0*/  F2I.FTZ.U32.TRUNC.NTZ R29, R29 ;  /* 0x0000001d001d7305 */ /* 0x000e28000021f000 */
[----:B------:R-:W-:-:S04]  /*3fc0*/  @!P6 IMAD.IADD R46, R46, 0x1, -R0 ;  /* 0x000000012e2ee824 */ /* 0x000fc800078e0a00 */
[----:B------:R-:W-:Y:S02]  /*3fd0*/  @!P3 IMAD.MOV R46, RZ, RZ, -R46 ;  /* 0x000000ffff2eb224 */ /* 0x000fe400078e0a2e */
[----:B------:R-:W-:Y:S02]  /*3fe0*/  @!P0 IMAD.IADD R47, R47, 0x1, -R0 ;  /* 0x000000012f2f8824 */ /* 0x000fe400078e0a00 */
[----:B0-----:R-:W-:Y:S02]  /*3ff0*/  IMAD.MOV R57, RZ, RZ, -R29 ;  /* 0x000000ffff397224 */ /* 0x001fe400078e0a1d */
[----:B------:R-:W-:Y:S02]  /*4000*/  IMAD.MOV.U32 R28, RZ, RZ, RZ ;  /* 0x000000ffff1c7224 */ /* 0x000fe400078e00ff */
[----:B------:R-:W-:Y:S02]  /*4010*/  IMAD R57, R57, R24, RZ ;  /* 0x0000001839397224 */ /* 0x000fe400078e02ff */
[----:B------:R-:W-:-:S02]  /*4020*/  IMAD.MOV.U32 R2, RZ, RZ, R37 ;  /* 0x000000ffff027224 */ /* 0x000fc400078e0025 */
[----:B------:R-:W-:Y:S02]  /*4030*/  @!P1 IMAD.MOV R47, RZ, RZ, -R47 ;  /* 0x000000ffff2f9224 */ /* 0x000fe400078e0a2f */
[----:B------:R-:W-:-:S04]  /*4040*/  IMAD.HI.U32 R57, R29, R57, R28 ;  /* 0x000000391d397227 */ /* 0x000fc800078e001c */
[----:B------:R-:W-:Y:S02]  /*4050*/  @!P2 IMAD.MOV R2, RZ, RZ, -R2 ;  /* 0x000000ffff02a224 */ /* 0x000fe400078e0a02 */
[----:B------:R-:W-:-:S04]  /*4060*/  IMAD.HI.U32 R41, R40, R48, RZ ;  /* 0x0000003028297227 */ /* 0x000fc800078e00ff */
[----:B------:R-:W-:-:S04]  /*4070*/  IMAD.MOV R41, RZ, RZ, -R41 ;  /* 0x000000ffff297224 */ /* 0x000fc800078e0a29 */
[----:B------:R-:W-:-:S05]  /*4080*/  IMAD R48, R0, R41, R48 ;  /* 0x0000002900307224 */ /* 0x000fca00078e0230 */
[----:B------:R-:W-:Y:S02]  /*4090*/  ISETP.GT.U32.AND P6, PT, R0, R48, PT ;  /* 0x000000300000720c */ /* 0x000fe40003fc4070 */
[----:B---3--:R-:W-:Y:S02]  /*40a0*/  IABS R49, R50 ;  /* 0x0000003200317213 */ /* 0x008fe40000000000 */
[----:B------:R-:W-:-:S03]  /*40b0*/  ISETP.GE.AND P5, PT, R50, RZ, PT ;  /* 0x000000ff3200720c */ /* 0x000fc60003fa6270 */
[----:B------:R-:W-:Y:S01]  /*40c0*/  IMAD.HI.U32 R39, R40, R49, RZ ;  /* 0x0000003128277227 */ /* 0x000fe200078e00ff */
[----:B-----5:R-:W-:-:S03]  /*40d0*/  IABS R50, R51 ;  /* 0x0000003300327213 */ /* 0x020fc60000000000 */
[----:B------:R-:W-:Y:S02]  /*40e0*/  IMAD.MOV R39, RZ, RZ, -R39 ;  /* 0x000000ffff277224 */ /* 0x000fe400078e0a27 */
[----:B------:R-:W-:-:S04]  /*40f0*/  IMAD.HI.U32 R38, R40, R50, RZ ;  /* 0x0000003228267227 */ /* 0x000fc800078e00ff */
[----:B------:R-:W-:Y:S02]  /*4100*/  IMAD.MOV R38, RZ, RZ, -R38 ;  /* 0x000000ffff267224 */ /* 0x000fe400078e0a26 */
[C---:B------:R-:W-:Y:S02]  /*4110*/  IMAD R49, R0.reuse, R39, R49 ;  /* 0x0000002700317224 */ /* 0x040fe400078e0231 */
[----:B------:R-:W-:-:S03]  /*4120*/  IMAD R50, R0, R38, R50 ;  /* 0x0000002600327224 */ /* 0x000fc600078e0232 */
[C---:B------:R-:W-:Y:S02]  /*4130*/  ISETP.GT.U32.AND P3, PT, R0.reuse, R49, PT ;  /* 0x000000310000720c */ /* 0x040fe40003f64070 */
[----:B------:R-:W-:Y:S02]  /*4140*/  ISETP.GT.U32.AND P0, PT, R0, R50, PT ;  /* 0x000000320000720c */ /* 0x000fe40003f04070 */
[----:B------:R-:W-:Y:S02]  /*4150*/  IABS R53, R4 ;  /* 0x0000000400357213 */ /* 0x000fe40000000000 */
[----:B------:R-:W-:Y:S02]  /*4160*/  IABS R52, R5 ;  /* 0x0000000500347213 */ /* 0x000fe40000000000 */
[----:B------:R-:W-:-:S05]  /*4170*/  IABS R54, R19 ;  /* 0x0000001300367213 */ /* 0x000fca0000000000 */
[--C-:B------:R-:W-:Y:S02]  /*4180*/  @!P3 IMAD.IADD R49, R49, 0x1, -R0.reuse ;  /* 0x000000013131b824 */ /* 0x100fe400078e0a00 */
[----:B------:R-:W-:Y:S02]  /*4190*/  @!P0 IMAD.IADD R50, R50, 0x1, -R0 ;  /* 0x0000000132328824 */ /* 0x000fe400078e0a00 */
[----:B------:R-:W-:Y:S01]  /*41a0*/  IMAD.HI.U32 R28, R40, R53, RZ ;  /* 0x00000035281c7227 */ /* 0x000fe200078e00ff */
[----:B------:R-:W-:Y:S02]  /*41b0*/  ISETP.GT.U32.AND P1, PT, R0, R49, PT ;  /* 0x000000310000720c */ /* 0x000fe40003f24070 */
[----:B------:R-:W-:Y:S01]  /*41c0*/  ISETP.GE.AND P2, PT, R51, RZ, PT ;  /* 0x000000ff3300720c */ /* 0x000fe20003f46270 */
[----:B------:R-:W-:Y:S01]  /*41d0*/  IMAD.HI.U32 R29, R40, R52, RZ ;  /* 0x00000034281d7227 */ /* 0x000fe200078e00ff */
[----:B------:R-:W-:Y:S02]  /*41e0*/  ISETP.GT.U32.AND P0, PT, R0, R50, PT ;  /* 0x000000320000720c */ /* 0x000fe40003f04070 */
[----:B------:R-:W-:Y:S01]  /*41f0*/  IABS R51, R7 ;  /* 0x0000000700337213 */ /* 0x000fe20000000000 */
[----:B------:R-:W-:-:S02]  /*4200*/  IMAD.MOV R28, RZ, RZ, -R28 ;  /* 0x000000ffff1c7224 */ /* 0x000fc400078e0a1c */
[----:B------:R-:W-:-:S04]  /*4210*/  IMAD.HI.U32 R42, R40, R54, RZ ;  /* 0x00000036282a7227 */ /* 0x000fc800078e00ff */
[----:B------:R-:W-:Y:S02]  /*4220*/  IMAD.MOV R29, RZ, RZ, -R29 ;  /* 0x000000ffff1d7224 */ /* 0x000fe400078e0a1d */
[----:B------:R-:W-:Y:S01]  /*4230*/  IMAD R53, R0, R28, R53 ;  /* 0x0000001c00357224 */ /* 0x000fe200078e0235 */
[----:B------:R-:W-:Y:S01]  /*4240*/  IABS R28, R6 ;  /* 0x00000006001c7213 */ /* 0x000fe20000000000 */
[----:B------:R-:W-:Y:S02]  /*4250*/  IMAD.MOV R42, RZ, RZ, -R42 ;  /* 0x000000ffff2a7224 */ /* 0x000fe400078e0a2a */
[----:B------:R-:W-:Y:S01]  /*4260*/  IMAD.HI.U32 R37, R40, R51, RZ ;  /* 0x0000003328257227 */ /* 0x000fe200078e00ff */
[----:B------:R-:W-:-:S03]  /*4270*/  IABS R56, R9 ;  /* 0x0000000900387213 */ /* 0x000fc60000000000 */
[C---:B------:R-:W-:Y:S01]  /*4280*/  IMAD R52, R0.reuse, R29, R52 ;  /* 0x0000001d00347224 */ /* 0x040fe200078e0234 */
[----:B------:R-:W-:Y:S01]  /*4290*/  IABS R29, R34 ;  /* 0x00000022001d7213 */ /* 0x000fe20000000000 */
[C---:B------:R-:W-:Y:S02]  /*42a0*/  IMAD R54, R0.reuse, R42, R54 ;  /* 0x0000002a00367224 */ /* 0x040fe400078e0236 */
[----:B------:R-:W-:Y:S01]  /*42b0*/  @!P1 IMAD.IADD R49, R49, 0x1, -R0 ;  /* 0x0000000131319824 */ /* 0x000fe200078e0a00 */
[----:B------:R-:W-:Y:S01]  /*42c0*/  ISETP.GT.U32.AND P1, PT, R0, R53, PT ;  /* 0x000000350000720c */ /* 0x000fe20003f24070 */
[----:B------:R-:W-:Y:S02]  /*42d0*/  IMAD.MOV R37, RZ, RZ, -R37 ;  /* 0x000000ffff257224 */ /* 0x000fe400078e0a25 */
[----:B------:R-:W-:Y:S01]  /*42e0*/  IMAD.HI.U32 R38, R40, R28, RZ ;  /* 0x0000001c28267227 */ /* 0x000fe200078e00ff */
[----:B------:R-:W-:-:S03]  /*42f0*/  IABS R55, R16 ;  /* 0x0000001000377213 */ /* 0x000fc60000000000 */
[----:B------:R-:W-:Y:S01]  /*4300*/  @!P0 IMAD.IADD R50, R50, 0x1, -R0 ;  /* 0x0000000132328824 */ /* 0x000fe200078e0a00 */
[C---:B------:R-:W-:Y:S01]  /*4310*/  ISETP.GT.U32.AND P0, PT, R0.reuse, R54, PT ;  /* 0x000000360000720c */ /* 0x040fe20003f04070 */
[----:B------:R-:W-:Y:S02]  /*4320*/  IMAD R51, R0, R37, R51 ;  /* 0x0000002500337224 */ /* 0x000fe400078e0233 */
[----:B------:R-:W-:-:S04]  /*4330*/  IMAD.HI.U32 R39, R40, R56, RZ ;  /* 0x0000003828277227 */ /* 0x000fc800078e00ff */
[----:B------:R-:W-:-:S04]  /*4340*/  IMAD.HI.U32 R37, R40, R29, RZ ;  /* 0x0000001d28257227 */ /* 0x000fc800078e00ff */
[----:B------:R-:W-:Y:S02]  /*4350*/  IMAD.MOV R38, RZ, RZ, -R38 ;  /* 0x000000ffff267224 */ /* 0x000fe400078e0a26 */
[----:B------:R-:W-:Y:S02]  /*4360*/  IMAD.MOV R39, RZ, RZ, -R39 ;  /* 0x000000ffff277224 */ /* 0x000fe400078e0a27 */
[----:B------:R-:W-:Y:S02]  /*4370*/  IMAD.MOV R37, RZ, RZ, -R37 ;  /* 0x000000ffff257224 */ /* 0x000fe400078e0a25 */
[----:B------:R-:W-:Y:S02]  /*4380*/  IMAD R28, R0, R38, R28 ;  /* 0x00000026001c7224 */ /* 0x000fe400078e021c */
[----:B------:R-:W-:Y:S01]  /*4390*/  IMAD.HI.U32 R41, R40, R55, RZ ;  /* 0x0000003728297227 */ /* 0x000fe200078e00ff */
[----:B------:R-:W-:-:S03]  /*43a0*/  IABS R38, R33 ;  /* 0x0000002100267213 */ /* 0x000fc60000000000 */
[C---:B------:R-:W-:Y:S01]  /*43b0*/  IMAD R56, R0.reuse, R39, R56 ;  /* 0x0000002700387224 */ /* 0x040fe200078e0238 */
[----:B------:R-:W-:Y:S01]  /*43c0*/  IABS R39, R26 ;  /* 0x0000001a00277213 */ /* 0x000fe20000000000 */
[C---:B------:R-:W-:Y:S02]  /*43d0*/  IMAD R29, R0.reuse, R37, R29 ;  /* 0x00000025001d7224 */ /* 0x040fe400078e021d */
[--C-:B------:R-:W-:Y:S01]  /*43e0*/  @!P1 IMAD.IADD R53, R53, 0x1, -R0.reuse ;  /* 0x0000000135359824 */ /* 0x100fe200078e0a00 */
[----:B------:R-:W-:Y:S01]  /*43f0*/  ISETP.GT.U32.AND P1, PT, R0, R28, PT ;  /* 0x0000001c0000720c */ /* 0x000fe20003f24070 */
[----:B------:R-:W-:Y:S02]  /*4400*/  IMAD.MOV R41, RZ, RZ, -R41 ;  /* 0x000000ffff297224 */ /* 0x000fe400078e0a29 */
[----:B------:R-:W-:Y:S01]  /*4410*/  @!P0 IMAD.IADD R54, R54, 0x1, -R0 ;  /* 0x0000000136368824 */ /* 0x000fe200078e0a00 */
[C---:B------:R-:W-:Y:S01]  /*4420*/  ISETP.GT.U32.AND P0, PT, R0.reuse, R29, PT ;  /* 0x0000001d0000720c */ /* 0x040fe20003f04070 */
[----:B------:R-:W-:-:S02]  /*4430*/  IMAD R55, R0, R41, R55 ;  /* 0x0000002900377224 */ /* 0x000fc400078e0237 */
[----:B------:R-:W-:-:S04]  /*4440*/  IMAD.HI.U32 R43, R40, R39, RZ ;  /* 0x00000027282b7227 */ /* 0x000fc800078e00ff */
[----:B------:R-:W-:-:S04]  /*4450*/  IMAD.HI.U32 R41, R40, R38, RZ ;  /* 0x0000002628297227 */ /* 0x000fc800078e00ff */
[----:B------:R-:W-:Y:S02]  /*4460*/  @!P6 IMAD.IADD R48, R48, 0x1, -R0 ;  /* 0x000000013030e824 */ /* 0x000fe400078e0a00 */
[----:B------:R-:W-:Y:S02]  /*4470*/  IMAD.MOV R43, RZ, RZ, -R43 ;  /* 0x000000ffff2b7224 */ /* 0x000fe400078e0a2b */
[----:B------:R-:W-:Y:S01]  /*4480*/  IMAD.MOV R41, RZ, RZ, -R41 ;  /* 0x000000ffff297224 */ /* 0x000fe200078e0a29 */
[C---:B------:R-:W-:Y:S01]  /*4490*/  ISETP.GT.U32.AND P6, PT, R0.reuse, R48, PT ;  /* 0x000000300000720c */ /* 0x040fe20003fc4070 */
[C---:B------:R-:W-:Y:S01]  /*44a0*/  IMAD R39, R0.reuse, R43, R39 ;  /* 0x0000002b00277224 */ /* 0x040fe200078e0227 */
[----:B------:R-:W-:Y:S01]  /*44b0*/  IABS R42, R36 ;  /* 0x00000024002a7213 */ /* 0x000fe20000000000 */
[----:B------:R-:W-:Y:S01]  /*44c0*/  IMAD R38, R0, R41, R38 ;  /* 0x0000002900267224 */ /* 0x000fe200078e0226 */
[----:B------:R-:W-:Y:S01]  /*44d0*/  IABS R43, R3 ;  /* 0x00000003002b7213 */ /* 0x000fe20000000000 */
[--C-:B------:R-:W-:Y:S01]  /*44e0*/  @!P1 IMAD.IADD R28, R28, 0x1, -R0.reuse ;  /* 0x000000011c1c9824 */ /* 0x100fe200078e0a00 */
[----:B------:R-:W-:Y:S01]  /*44f0*/  IABS R41, R35 ;  /* 0x0000002300297213 */ /* 0x000fe20000000000 */
[----:B------:R-:W-:-:S02]  /*4500*/  @!P0 IMAD.IADD R29, R29, 0x1, -R0 ;  /* 0x000000011d1d8824 */ /* 0x000fc400078e0a00 */
[----:B------:R-:W-:Y:S01]  /*4510*/  IMAD.HI.U32 R37, R40, R42, RZ ;  /* 0x0000002a28257227 */ /* 0x000fe200078e00ff */
[----:B------:R-:W-:-:S03]  /*4520*/  ISETP.GT.U32.AND P0, PT, R0, R28, PT ;  /* 0x0000001c0000720c */ /* 0x000fc60003f04070 */
[----:B------:R-:W-:-:S04]  /*4530*/  IMAD.HI.U32 R58, R40, R43, RZ ;  /* 0x0000002b283a7227 */ /* 0x000fc800078e00ff */
[----:B------:R-:W-:Y:S01]  /*4540*/  IMAD.HI.U32 R40, R57, R41, RZ ;  /* 0x0000002939287227 */ /* 0x000fe200078e00ff */
[----:B------:R-:W-:-:S03]  /*4550*/  ISETP.GT.U32.AND P3, PT, R0, R52, PT ;  /* 0x000000340000720c */ /* 0x000fc60003f64070 */
[----:B------:R-:W-:Y:S02]  /*4560*/  IMAD.MOV R44, RZ, RZ, -R40 ;  /* 0x000000ffff2c7224 */ /* 0x000fe400078e0a28 */
[--C-:B------:R-:W-:Y:S01]  /*4570*/  @!P6 IMAD.IADD R48, R48, 0x1, -R0.reuse ;  /* 0x000000013030e824 */ /* 0x100fe200078e0a00 */
[----:B------:R-:W-:Y:S01]  /*4580*/  ISETP.GT.U32.AND P6, PT, R0, R51, PT ;  /* 0x000000330000720c */ /* 0x000fe20003fc4070 */
[----:B------:R-:W-:Y:S02]  /*4590*/  IMAD R41, R24, R44, R41 ;  /* 0x0000002c18297224 */ /* 0x000fe400078e0229 */
[----:B------:R-:W-:-:S03]  /*45a0*/  @!P0 IMAD.IADD R28, R28, 0x1, -R0 ;  /* 0x000000011c1c8824 */ /* 0x000fc600078e0a00 */
[----:B------:R-:W-:Y:S01]  /*45b0*/  ISETP.GT.U32.AND P0, PT, R24, R41, PT ;  /* 0x000000291800720c */ /* 0x000fe20003f04070 */
[----:B------:R-:W-:Y:S02]  /*45c0*/  @!P3 IMAD.IADD R52, R52, 0x1, -R0 ;  /* 0x000000013434b824 */ /* 0x000fe400078e0a00 */
[----:B------:R-:W-:Y:S01]  /*45d0*/  @!P4 IMAD.MOV R48, RZ, RZ, -R48 ;  /* 0x000000ffff30c224 */ /* 0x000fe200078e0a30 */
[----:B------:R-:W-:-:S03]  /*45e0*/  ISETP.GT.U32.AND P4, PT, R0, R54, PT ;  /* 0x000000360000720c */ /* 0x000fc60003f84070 */
[----:B------:R-:W-:Y:S01]  /*45f0*/  @!P6 IMAD.IADD R51, R51, 0x1, -R0 ;  /* 0x000000013333e824 */ /* 0x000fe200078e0a00 */
[----:B------:R-:W-:Y:S01]  /*4600*/  ISETP.GT.U32.AND P3, PT, R0, R52, PT ;  /* 0x000000340000720c */ /* 0x000fe20003f64070 */
[----:B------:R-:W-:-:S03]  /*4610*/  IMAD.MOV R37, RZ, RZ, -R37 ;  /* 0x000000ffff257224 */ /* 0x000fc600078e0a25 */
[C---:B------:R-:W-:Y:S01]  /*4620*/  ISETP.GT.U32.AND P6, PT, R0.reuse, R51, PT ;  /* 0x000000330000720c */ /* 0x040fe20003fc4070 */
[----:B------:R-:W-:Y:S01]  /*4630*/  @!P0 IMAD.IADD R41, R41, 0x1, -R24 ;  /* 0x0000000129298824 */ /* 0x000fe200078e0a18 */
[----:B------:R-:W-:Y:S01]  /*4640*/  ISETP.GE.AND P0, PT, R19, RZ, PT ;  /* 0x000000ff1300720c */ /* 0x000fe20003f06270 */
[C---:B------:R-:W-:Y:S01]  /*4650*/  IMAD R37, R0.reuse, R37, R42 ;  /* 0x0000002500257224 */ /* 0x040fe200078e022a */
[----:B------:R-:W-:Y:S01]  /*4660*/  IABS R42, R59 ;  /* 0x0000003b002a7213 */ /* 0x000fe20000000000 */
[----:B------:R-:W-:Y:S02]  /*4670*/  IMAD.MOV R58, RZ, RZ, -R58 ;  /* 0x000000ffff3a7224 */ /* 0x000fe400078e0a3a */
[----:B------:R-:W-:Y:S01]  /*4680*/  @!P5 IMAD.MOV R49, RZ, RZ, -R49 ;  /* 0x000000ffff31d224 */ /* 0x000fe200078e0a31 */
[C---:B------:R-:W-:Y:S01]  /*4690*/  ISETP.GT.U32.AND P5, PT, R0.reuse, R29, PT ;  /* 0x0000001d0000720c */ /* 0x040fe20003fa4070 */
[----:B------:R-:W-:Y:S02]  /*46a0*/  IMAD R40, R0, R58, R43 ;  /* 0x0000003a00287224 */ /* 0x000fe400078e022b */
[----:B------:R-:W-:-:S02]  /*46b0*/  @!P4 IMAD.IADD R54, R54, 0x1, -R0 ;  /* 0x000000013636c824 */ /* 0x000fc400078e0a00 */
[----:B------:R-:W-:-:S04]  /*46c0*/  IMAD.HI.U32 R58, R57, R42, RZ ;  /* 0x0000002a393a7227 */ /* 0x000fc800078e00ff */
[--C-:B------:R-:W-:Y:S01]  /*46d0*/  @!P6 IMAD.IADD R51, R51, 0x1, -R0.reuse ;  /* 0x000000013333e824 */ /* 0x100fe200078e0a00 */
[----:B------:R-:W-:Y:S01]  /*46e0*/  ISETP.GT.U32.AND P6, PT, R0, R55, PT ;  /* 0x000000370000720c */ /* 0x000fe20003fc4070 */
[----:B------:R-:W-:Y:S01]  /*46f0*/  @!P3 IMAD.IADD R52, R52, 0x1, -R0 ;  /* 0x000000013434b824 */ /* 0x000fe200078e0a00 */
[----:B------:R-:W-:Y:S01]  /*4700*/  ISETP.GT.U32.AND P3, PT, R0, R56, PT ;  /* 0x000000380000720c */ /* 0x000fe20003f64070 */
[----:B------:R-:W-:Y:S01]  /*4710*/  @!P0 IMAD.MOV R54, RZ, RZ, -R54 ;  /* 0x000000ffff368224 */ /* 0x000fe200078e0a36 */
[----:B------:R-:W-:Y:S01]  /*4720*/  ISETP.GT.U32.AND P0, PT, R24, R41, PT ;  /* 0x000000291800720c */ /* 0x000fe20003f04070 */
[----:B------:R-:W-:-:S04]  /*4730*/  IMAD.MOV R44, RZ, RZ, -R58 ;  /* 0x000000ffff2c7224 */ /* 0x000fc800078e0a3a */
[----:B------:R-:W-:Y:S02]  /*4740*/  IMAD R42, R24, R44, R42 ;  /* 0x0000002c182a7224 */ /* 0x000fe400078e022a */
[----:B------:R-:W-:-:S03]  /*4750*/  @!P5 IMAD.IADD R29, R29, 0x1, -R0 ;  /* 0x000000011d1dd824 */ /* 0x000fc600078e0a00 */
[----:B------:R-:W-:Y:S01]  /*4760*/  ISETP.GT.U32.AND P5, PT, R24, R42, PT ;  /* 0x0000002a1800720c */ /* 0x000fe20003fa4070 */
[--C-:B------:R-:W-:Y:S02]  /*4770*/  @!P6 IMAD.IADD R55, R55, 0x1, -R0.reuse ;  /* 0x000000013737e824 */ /* 0x100fe400078e0a00 */
[----:B------:R-:W-:Y:S02]  /*4780*/  @!P3 IMAD.IADD R56, R56, 0x1, -R0 ;  /* 0x000000013838b824 */ /* 0x000fe400078e0a00 */
[----:B------:R-:W-:Y:S01]  /*4790*/  @!P0 IMAD.IADD R41, R41, 0x1, -R24 ;  /* 0x0000000129298824 */ /* 0x000fe200078e0a18 */
[----:B------:R-:W-:Y:S02]  /*47a0*/  ISETP.GE.AND P0, PT, R36, RZ, PT ;  /* 0x000000ff2400720c */ /* 0x000fe40003f06270 */
[----:B------:R-:W0:Y:S01]  /*47b0*/  S2R R36, SR_TID.X ;  /* 0x0000000000247919 */ /* 0x000e220000002100 */
[C---:B------:R-:W-:Y:S02]  /*47c0*/  ISETP.GT.U32.AND P3, PT, R0.reuse, R55, PT ;  /* 0x000000370000720c */ /* 0x040fe40003f64070 */
[----:B------:R-:W-:-:S02]  /*47d0*/  ISETP.GT.U32.AND P1, PT, R0, R56, PT ;  /* 0x000000380000720c */ /* 0x000fc40003f24070 */
[----:B------:R-:W-:Y:S01]  /*47e0*/  IABS R43, R60 ;  /* 0x0000003c002b7213 */ /* 0x000fe20000000000 */
[----:B------:R-:W-:Y:S01]  /*47f0*/  @!P5 IMAD.IADD R42, R42, 0x1, -R24 ;  /* 0x000000012a2ad824 */ /* 0x000fe200078e0a18 */
[----:B------:R-:W-:-:S03]  /*4800*/  ISETP.GE.AND P5, PT, R16, RZ, PT ;  /* 0x000000ff1000720c */ /* 0x000fc60003fa6270 */
[----:B------:R-:W-:Y:S01]  /*4810*/  IMAD.HI.U32 R44, R57, R43, RZ ;  /* 0x0000002b392c7227 */ /* 0x000fe200078e00ff */
[----:B------:R-:W-:-:S03]  /*4820*/  ISETP.GT.U32.AND P6, PT, R0, R53, PT ;  /* 0x000000350000720c */ /* 0x000fc60003fc4070 */
[----:B------:R-:W-:Y:S01]  /*4830*/  IMAD.MOV R44, RZ, RZ, -R44 ;  /* 0x000000ffff2c7224 */ /* 0x000fe200078e0a2c */
[C---:B------:R-:W-:Y:S01]  /*4840*/  ISETP.GT.U32.AND P4, PT, R0.reuse, R38, PT ;  /* 0x000000260000720c */ /* 0x040fe20003f84070 */
[--C-:B------:R-:W-:Y:S01]  /*4850*/  @!P3 IMAD.IADD R55, R55, 0x1, -R0.reuse ;  /* 0x000000013737b824 */ /* 0x100fe200078e0a00 */
[----:B------:R-:W-:Y:S01]  /*4860*/  ISETP.GT.U32.AND P3, PT, R0, R39, PT ;  /* 0x000000270000720c */ /* 0x000fe20003f64070 */
[--C-:B------:R-:W-:Y:S01]  /*4870*/  @!P1 IMAD.IADD R56, R56, 0x1, -R0.reuse ;  /* 0x0000000138389824 */ /* 0x100fe200078e0a00 */
[----:B------:R-:W-:Y:S01]  /*4880*/  ISETP.GT.U32.AND P1, PT, R0, R40, PT ;  /* 0x000000280000720c */ /* 0x000fe20003f24070 */
[C---:B------:R-:W-:Y:S01]  /*4890*/  IMAD R43, R24.reuse, R44, R43 ;  /* 0x0000002c182b7224 */ /* 0x040fe200078e022b */
[----:B------:R-:W-:Y:S01]  /*48a0*/  IABS R44, R61 ;  /* 0x0000003d002c7213 */ /* 0x000fe20000000000 */
[----:B------:R-:W-:Y:S01]  /*48b0*/  @!P5 IMAD.MOV R55, RZ, RZ, -R55 ;  /* 0x000000ffff37d224 */ /* 0x000fe200078e0a37 */
[----:B------:R-:W-:Y:S01]  /*48c0*/  ISETP.GT.U32.AND P5, PT, R24, R42, PT ;  /* 0x0000002a1800720c */ /* 0x000fe20003fa4070 */
[----:B------:R-:W-:-:S02]  /*48d0*/  @!P6 IMAD.IADD R53, R53, 0x1, -R0 ;  /* 0x000000013535e824 */ /* 0x000fc400078e0a00 */
[----:B------:R-:W-:Y:S01]  /*48e0*/  IMAD.HI.U32 R57, R57, R44, RZ ;  /* 0x0000002c39397227 */ /* 0x000fe200078e00ff */
[----:B------:R-:W-:-:S03]  /*48f0*/  ISETP.GT.U32.AND P6, PT, R0, R37, PT ;  /* 0x000000250000720c */ /* 0x000fc60003fc4070 */
[----:B------:R-:W-:Y:S02]  /*4900*/  IMAD.MOV R57, RZ, RZ, -R57 ;  /* 0x000000ffff397224 */ /* 0x000fe400078e0a39 */
[--C-:B------:R-:W-:Y:S01]  /*4910*/  @!P4 IMAD.IADD R38, R38, 0x1, -R0.reuse ;  /* 0x000000012626c824 */ /* 0x100fe200078e0a00 */
[----:B------:R-:W-:Y:S01]  /*4920*/  ISETP.GT.U32.AND P4, PT, R24, R43, PT ;  /* 0x0000002b1800720c */ /* 0x000fe20003f84070 */
[--C-:B------:R-:W-:Y:S01]  /*4930*/  @!P3 IMAD.IADD R39, R39, 0x1, -R0.reuse ;  /* 0x000000012727b824 */ /* 0x100fe200078e0a00 */
[----:B------:R-:W-:Y:S01]  /*4940*/  ISETP.GE.AND P3, PT, R5, RZ, PT ;  /* 0x000000ff0500720c */ /* 0x000fe20003f66270 */
[----:B------:R-:W-:Y:S01]  /*4950*/  @!P1 IMAD.IADD R40, R40, 0x1, -R0 ;  /* 0x0000000128289824 */ /* 0x000fe200078e0a00 */
[----:B------:R-:W-:Y:S01]  /*4960*/  ISETP.GE.AND P1, PT, R4, RZ, PT ;  /* 0x000000ff0400720c */ /* 0x000fe20003f26270 */
[----:B------:R-:W-:Y:S01]  /*4970*/  IMAD R44, R24, R57, R44 ;  /* 0x00000039182c7224 */ /* 0x000fe200078e022c */
[----:B0-----:R-:W-:Y:S01]  /*4980*/  LOP3.LUT R57, R36, 0x3, RZ, 0xc0, !PT ;  /* 0x0000000324397812 */ /* 0x001fe200078ec0ff */
[----:B------:R-:W-:Y:S01]  /*4990*/  @!P5 IMAD.IADD R42, R42, 0x1, -R24 ;  /* 0x000000012a2ad824 */ /* 0x000fe200078e0a18 */
[----:B------:R-:W-:Y:S01]  /*49a0*/  ISETP.GE.AND P5, PT, R33, RZ, PT ;  /* 0x000000ff2100720c */ /* 0x000fe20003fa6270 */
[----:B------:R-:W-:Y:S01]  /*49b0*/  @!P6 IMAD.IADD R37, R37, 0x1, -R0 ;  /* 0x000000012525e824 */ /* 0x000fe200078e0a00 */
[----:B------:R-:W0:Y:S01]  /*49c0*/  LDC R33, c[0x0][0x230] ;  /* 0x00008c00ff217b82 */ /* 0x000e220000000800 */
[----:B------:R-:W-:-:S02]  /*49d0*/  IMAD.SHL.U32 R58, R57, 0x20, RZ ;  /* 0x00000020393a7824 */ /* 0x000fc400078e00ff */
[----:B------:R-:W1:Y:S01]  /*49e0*/  S2R R57, SR_TID.X ;  /* 0x0000000000397919 */ /* 0x000e620000002100 */
[----:B------:R-:W-:Y:S01]  /*49f0*/  @!P4 IMAD.IADD R43, R43, 0x1, -R24 ;  /* 0x000000012b2bc824 */ /* 0x000fe200078e0a18 */
[C---:B------:R-:W-:Y:S01]  /*4a00*/  ISETP.GT.U32.AND P4, PT, R0.reuse, R38, PT ;  /* 0x000000260000720c */ /* 0x040fe20003f84070 */
[----:B------:R-:W-:Y:S01]  /*4a10*/  @!P2 IMAD.MOV R50, RZ, RZ, -R50 ;  /* 0x000000ffff32a224 */ /* 0x000fe200078e0a32 */
[C---:B------:R-:W-:Y:S01]  /*4a20*/  ISETP.GT.U32.AND P2, PT, R0.reuse, R37, PT ;  /* 0x000000250000720c */ /* 0x040fe20003f44070 */
[----:B------:R-:W-:Y:S01]  /*4a30*/  @!P3 IMAD.MOV R52, RZ, RZ, -R52 ;  /* 0x000000ffff34b224 */ /* 0x000fe200078e0a34 */
[C---:B------:R-:W-:Y:S01]  /*4a40*/  ISETP.GT.U32.AND P3, PT, R0.reuse, R39, PT ;  /* 0x000000270000720c */ /* 0x040fe20003f64070 */
[----:B------:R-:W-:Y:S01]  /*4a50*/  @!P1 IMAD.MOV R53, RZ, RZ, -R53 ;  /* 0x000000ffff359224 */ /* 0x000fe200078e0a35 */
[----:B------:R-:W-:-:S07]  /*4a60*/  ISETP.GT.U32.AND P1, PT, R0, R40, PT ;  /* 0x000000280000720c */ /* 0x000fce0003f24070 */
[--C-:B------:R-:W-:Y:S02]  /*4a70*/  @!P4 IMAD.IADD R38, R38, 0x1, -R0.reuse ;  /* 0x000000012626c824 */ /* 0x100fe400078e0a00 */
[--C-:B------:R-:W-:Y:S02]  /*4a80*/  @!P2 IMAD.IADD R37, R37, 0x1, -R0.reuse ;  /* 0x000000012525a824 */ /* 0x100fe400078e0a00 */
[--C-:B------:R-:W-:Y:S02]  /*4a90*/  @!P3 IMAD.IADD R39, R39, 0x1, -R0.reuse ;  /* 0x000000012727b824 */ /* 0x100fe400078e0a00 */
[----:B------:R-:W-:Y:S01]  /*4aa0*/  @!P1 IMAD.IADD R40, R40, 0x1, -R0 ;  /* 0x0000000128289824 */ /* 0x000fe200078e0a00 */
[----:B------:R-:W-:Y:S01]  /*4ab0*/  SHF.R.S32.HI R0, RZ, 0x2, R36 ;  /* 0x00000002ff007819 */ /* 0x000fe20000011424 */
[----:B0-----:R-:W-:-:S03]  /*4ac0*/  VIADD R33, R33, 0x1f ;  /* 0x0000001f21217836 */ /* 0x001fc60000000000 */
[----:B------:R-:W-:-:S04]  /*4ad0*/  SGXT R0, R0, 0x1 ;  /* 0x000000010000781a */ /* 0x000fc80000000200 */
[----:B------:R-:W-:Y:S02]  /*4ae0*/  LOP3.LUT R0, R58, 0x90, R0, 0xf8, !PT ;  /* 0x000000903a007812 */ /* 0x000fe400078ef800 */
[----:B------:R-:W-:Y:S01]  /*4af0*/  SHF.R.S32.HI R58, RZ, 0x1f, R33 ;  /* 0x0000001fff3a7819 */ /* 0x000fe20000011421 */
[----:B-1----:R-:W-:-:S03]  /*4b00*/  IMAD.SHL.U32 R57, R57, 0x2, RZ ;  /* 0x0000000239397824 */ /* 0x002fc600078e00ff */
[----:B------:R-:W-:Y:S02]  /*4b10*/  LEA.HI R58, R58, R33, RZ, 0x5 ;  /* 0x000000213a3a7211 */ /* 0x000fe400078f28ff */
[----:B------:R-:W-:Y:S02]  /*4b20*/  LOP3.LUT R57, R0, 0x10, R57, 0x78, !PT ;  /* 0x0000001000397812 */ /* 0x000fe400078e7839 */
[----:B------:R-:W0:Y:S02]  /*4b30*/  S2R R0, SR_TID.X ;  /* 0x0000000000007919 */ /* 0x000e240000002100 */
[----:B------:R-:W1:Y:S01]  /*4b40*/  S2R R58, SR_TID.X ;  /* 0x00000000003a7919 */ /* 0x000e620000002100 */
[----:B------:R-:W-:Y:S02]  /*4b50*/  ISETP.GE.AND P6, PT, R7, RZ, PT ;  /* 0x000000ff0700720c */ /* 0x000fe40003fc6270 */
[----:B------:R-:W-:Y:S01]  /*4b60*/  ISETP.GT.U32.AND P4, PT, R24, R44, PT ;  /* 0x0000002c1800720c */ /* 0x000fe20003f84070 */
[----:B------:R-:W2:Y:S01]  /*4b70*/  LDL.LU R7, [R1+0xcb4] ;  /* 0x000cb40001077983 */ /* 0x000ea20000300800 */
[----:B------:R-:W-:-:S03]  /*4b80*/  ISETP.GE.AND P2, PT, R9, RZ, PT ;  /* 0x000000ff0900720c */ /* 0x000fc60003f46270 */
[----:B------:R-:W3:Y:S01]  /*4b90*/  LDL.LU R5, [R1+0xcb0] ;  /* 0x000cb00001057983 */ /* 0x000ee20000300800 */
[----:B------:R-:W-:-:S03]  /*4ba0*/  ISETP.GE.AND P3, PT, R6, RZ, PT ;  /* 0x000000ff0600720c */ /* 0x000fc60003f66270 */
[----:B------:R-:W4:Y:S02]  /*4bb0*/  LDL.LU R4, [R1+0xcac] ;  /* 0x000cac0001047983 */ /* 0x000f240000300800 */
[----:B------:R-:W-:Y:S01]  /*4bc0*/  @!P6 IMAD.MOV R51, RZ, RZ, -R51 ;  /* 0x000000ffff33e224 */ /* 0x000fe200078e0a33 */
[----:B------:R-:W-:Y:S01]  /*4bd0*/  ISETP.GT.U32.AND P6, PT, R24, R43, PT ;  /* 0x0000002b1800720c */ /* 0x000fe20003fc4070 */
[----:B------:R-:W-:Y:S01]  /*4be0*/  @!P4 IMAD.IADD R44, R44, 0x1, -R24 ;  /* 0x000000012c2cc824 */ /* 0x000fe200078e0a18 */
[----:B------:R-:W5:Y:S04]  /*4bf0*/  LDL.LU R19, [R1+0xca8] ;  /* 0x000ca80001137983 */ /* 0x000f680000300800 */
[----:B------:R-:W-:Y:S01]  /*4c00*/  ISETP.GT.U32.AND P4, PT, R24, R44, PT ;  /* 0x0000002c1800720c */ /* 0x000fe20003f84070 */
[----:B------:R-:W2:Y:S01]  /*4c10*/  LDL.LU R16, [R1+0xca4] ;  /* 0x000ca40001107983 */ /* 0x000ea20000300800 */
[----:B------:R-:W-:-:S03]  /*4c20*/  ISETP.GE.AND P1, PT, R34, RZ, PT ;  /* 0x000000ff2200720c */ /* 0x000fc60003f26270 */
[----:B------:R-:W3:Y:S02]  /*4c30*/  LDL.LU R9, [R1+0xca0] ;  /* 0x000ca00001097983 */ /* 0x000ee40000300800 */
[----:B------:R-:W-:Y:S01]  /*4c40*/  @!P6 IMAD.IADD R43, R43, 0x1, -R24 ;  /* 0x000000012b2be824 */ /* 0x000fe200078e0a18 */
[----:B0-----:R-:W-:Y:S01]  /*4c50*/  LOP3.LUT R0, R0, 0x3, RZ, 0xc0, !PT ;  /* 0x0000000300007812 */ /* 0x001fe200078ec0ff */
[----:B------:R-:W4:Y:S01]  /*4c60*/  LDL.LU R6, [R1+0xc9c] ;  /* 0x000c9c0001067983 */ /* 0x000f220000300800 */
[----:B------:R-:W-:Y:S02]  /*4c70*/  ISETP.GE.AND P6, PT, R26, RZ, PT ;  /* 0x000000ff1a00720c */ /* 0x000fe40003fc6270 */
[----:B-1----:R-:W-:Y:S01]  /*4c80*/  LOP3.LUT R58, R58, 0x3, RZ, 0xc0, !PT ;  /* 0x000000033a3a7812 */ /* 0x002fe200078ec0ff */
[----:B------:R-:W-:Y:S01]  /*4c90*/  IMAD.SHL.U32 R0, R0, 0x200, RZ ;  /* 0x0000020000007824 */ /* 0x000fe200078e00ff */
[----:B------:R-:W-:Y:S01]  /*4ca0*/  SHF.R.U32.HI R26, RZ, 0x2, R36 ;  /* 0x00000002ff1a7819 */ /* 0x000fe20000011624 */
[----:B------:R-:W-:Y:S01]  /*4cb0*/  IMAD.SHL.U32 R36, R36, 0x10, RZ ;  /* 0x0000001024247824 */ /* 0x000fe200078e00ff */
[----:B------:R-:W5:Y:S01]  /*4cc0*/  LDL.LU R34, [R1+0xc98] ;  /* 0x000c980001227983 */ /* 0x000f620000300800 */
[----:B------:R-:W-:Y:S01]  /*4cd0*/  IMAD.SHL.U32 R58, R58, 0x20, RZ ;  /* 0x000000203a3a7824 */ /* 0x000fe200078e00ff */
[----:B------:R-:W-:-:S02]  /*4ce0*/  SGXT.U32 R26, R26, 0x3 ;  /* 0x000000031a1a781a */ /* 0x000fc40000000000 */
[----:B------:R-:W-:Y:S01]  /*4cf0*/  LOP3.LUT R36, R36, 0x100, RZ, 0xc0, !PT ;  /* 0x0000010024247812 */ /* 0x000fe200078ec0ff */
[----:B------:R-:W2:Y:S01]  /*4d00*/  LDL.LU R33, [R1+0xc94] ;  /* 0x000c940001217983 */ /* 0x000ea20000300800 */
[----:B------:R-:W-:Y:S02]  /*4d10*/  LOP3.LUT R0, R58, R0, R26, 0xfe, !PT ;  /* 0x000000003a007212 */ /* 0x000fe400078efe1a */
[----:B------:R-:W-:Y:S01]  /*4d20*/  IADD3 R57, R57, UR4, R36 ;  /* 0x0000000439397c10 */ /* 0x000fe2000fffe024 */
[----:B------:R-:W3:Y:S04]  /*4d30*/  LDL.LU R26, [R1+0xc90] ;  /* 0x000c9000011a7983 */ /* 0x000ee80000300800 */
[----:B------:R-:W4:Y:S04]  /*4d40*/  LDL.LU R58, [R1] ;  /* 0x00000000013a7983 */ /* 0x000f280000300800 */
[----:B------:R0:W-:Y:S01]  /*4d50*/  STL [R1+0xc4c], R0 ;  /* 0x000c4c0001007387 */ /* 0x0001e20000100800 */
[----:B------:R-:W-:-:S02]  /*4d60*/  @!P4 IMAD.IADD R44, R44, 0x1, -R24 ;  /* 0x000000012c2cc824 */ /* 0x000fc400078e0a18 */
[----:B------:R-:W-:Y:S01]  /*4d70*/  @!P2 IMAD.MOV R56, RZ, RZ, -R56 ;  /* 0x000000ffff38a224 */ /* 0x000fe200078e0a38 */
[----:B------:R-:W-:Y:S01]  /*4d80*/  ISETP.GE.AND P2, PT, R3, RZ, PT ;  /* 0x000000ff0300720c */ /* 0x000fe20003f46270 */
[----:B0-----:R-:W5:Y:S04]  /*4d90*/  LDL.LU R0, [R1+0x4] ;  /* 0x0000040001007983 */ /* 0x001f680000300800 */
[----:B------:R-:W2:Y:S04]  /*4da0*/  LDL.LU R36, [R1+0xc8c] ;  /* 0x000c8c0001247983 */ /* 0x000ea80000300800 */
[----:B------:R0:W-:Y:S04]  /*4db0*/  STL [R1+0x54c], R57 ;  /* 0x00054c3901007387 */ /* 0x0001e80000100800 */
[----:B0-----:R-:W3:Y:S04]  /*4dc0*/  LDL.LU R57, [R1+0x8] ;  /* 0x0000080001397983 */ /* 0x001ee80000300800 */
[----:B------:R-:W4:Y:S04]  /*4dd0*/  LDL.LU R24, [R1+0xc] ;  /* 0x00000c0001187983 */ /* 0x000f280000300800 */
[----:B------:R-:W5:Y:S01]  /*4de0*/  LDL.LU R3, [R1+0xc88] ;  /* 0x000c880001037983 */ /* 0x000f620000300800 */
[----:B------:R-:W-:Y:S01]  /*4df0*/  @!P1 IMAD.MOV R29, RZ, RZ, -R29 ;  /* 0x000000ffff1d9224 */ /* 0x000fe200078e0a1d */
[----:B------:R-:W-:Y:S01]  /*4e00*/  ISETP.GE.AND P1, PT, R35, RZ, PT ;  /* 0x000000ff2300720c */ /* 0x000fe20003f26270 */
[----:B------:R-:W-:Y:S01]  /*4e10*/  @!P0 IMAD.MOV R37, RZ, RZ, -R37 ;  /* 0x000000ffff258224 */ /* 0x000fe200078e0a25 */
[----:B------:R-:W2:Y:S01]  /*4e20*/  LDL.LU R35, [R1+0xc84] ;  /* 0x000c840001237983 */ /* 0x000ea20000300800 */
[----:B------:R-:W-:Y:S01]  /*4e30*/  ISETP.GE.AND P0, PT, R59, RZ, PT ;  /* 0x000000ff3b00720c */ /* 0x000fe20003f06270 */
[----:B------:R-:W-:Y:S01]  /*4e40*/  @!P5 IMAD.MOV R38, RZ, RZ, -R38 ;  /* 0x000000ffff26d224 */ /* 0x000fe200078e0a26 */
[----:B------:R-:W-:Y:S01]  /*4e50*/  ISETP.GE.AND P4, PT, R60, RZ, PT ;  /* 0x000000ff3c00720c */ /* 0x000fe20003f86270 */
[----:B------:R-:W2:Y:S01]  /*4e60*/  LDL.LU R59, [R1+0xc80] ;  /* 0x000c8000013b7983 */ /* 0x000ea20000300800 */
[----:B------:R-:W-:-:S03]  /*4e70*/  ISETP.GE.AND P5, PT, R61, RZ, PT ;  /* 0x000000ff3d00720c */ /* 0x000fc60003fa6270 */
[----:B------:R-:W2:Y:S04]  /*4e80*/  LDL.LU R60, [R1+0xc7c] ;  /* 0x000c7c00013c7983 */ /* 0x000ea80000300800 */
[----:B------:R-:W2:Y:S01]  /*4e90*/  LDL.LU R61, [R1+0xc78] ;  /* 0x000c7800013d7983 */ /* 0x000ea20000300800 */
[----:B------:R-:W-:Y:S01]  /*4ea0*/  @!P3 IMAD.MOV R28, RZ, RZ, -R28 ;  /* 0x000000ffff1cb224 */ /* 0x000fe200078e0a1c */
[----:B-----5:R-:W-:Y:S02]  /*4eb0*/  ISETP.NE.AND P3, PT, R3, RZ, PT ;  /* 0x000000ff0300720c */ /* 0x020fe40003f65270 */
[----:B------:R-:W-:-:S04]  /*4ec0*/  LOP3.LUT R3, RZ, R3, RZ, 0x33, !PT ;  /* 0x00000003ff037212 */ /* 0x000fc800078e33ff */
[C---:B----4-:R-:W-:Y:S02]  /*4ed0*/  SEL R24, R3.reuse, R24, !P3 ;  /* 0x0000001803187207 */ /* 0x050fe40005800000 */
[----:B------:R-:W-:-:S03]  /*4ee0*/  SEL R0, R3, R0, !P3 ;  /* 0x0000000003007207 */ /* 0x000fc60005800000 */
[----:B------:R3:W-:Y:S04]  /*4ef0*/  STL [R1+0x78], R24 ;  /* 0x0000781801007387 */ /* 0x0007e80000100800 */
[----:B------:R2:W-:Y:S01]  /*4f00*/  STL [R1+0x74], R0 ;  /* 0x0000740001007387 */ /* 0x0005e20000100800 */
[C---:B---3--:R-:W-:Y:S02]  /*4f10*/  SEL R24, R3.reuse, R57, !P3 ;  /* 0x0000003903187207 */ /* 0x048fe40005800000 */
[C---:B------:R-:W-:Y:S02]  /*4f20*/  SEL R57, R3.reuse, R58, !P3 ;  /* 0x0000003a03397207 */ /* 0x040fe40005800000 */
[C---:B--2---:R-:W-:Y:S02]  /*4f30*/  SEL R0, R3.reuse, R61, !P3 ;  /* 0x0000003d03007207 */ /* 0x044fe40005800000 */
[C---:B------:R-:W-:Y:S01]  /*4f40*/  SEL R58, R3.reuse, R60, !P3 ;  /* 0x0000003c033a7207 */ /* 0x040fe20005800000 */
[----:B------:R0:W-:Y:S04]  /*4f50*/  STL [R1+0x70], R57 ;  /* 0x0000703901007387 */ /* 0x0001e80000100800 */
[----:B------:R1:W-:Y:S01]  /*4f60*/  STL [R1+0x6c], R0 ;  /* 0x00006c0001007387 */ /* 0x0003e20000100800 */
[----:B0-----:R-:W-:-:S03]  /*4f70*/  SEL R57, R3, R59, !P3 ;  /* 0x0000003b03397207 */ /* 0x001fc60005800000 */
[----:B------:R-:W-:Y:S01]  /*4f80*/  STL [R1+0x68], R58 ;  /* 0x0000683a01007387 */ /* 0x000fe20000100800 */
[----:B-1----:R-:W-:-:S03]  /*4f90*/  SEL R0, R3, R35, !P3 ;  /* 0x0000002303007207 */ /* 0x002fc60005800000 */
[----:B------:R-:W-:Y:S01]  /*4fa0*/  STL [R1+0x64], R57 ;  /* 0x0000643901007387 */ /* 0x000fe20000100800 */
[C---:B------:R-:W-:Y:S02]  /*4fb0*/  SEL R35, R3.reuse, R36, !P3 ;  /* 0x0000002403237207 */ /* 0x040fe40005800000 */
[C---:B------:R-:W-:Y:S01]  /*4fc0*/  SEL R26, R3.reuse, R26, !P3 ;  /* 0x0000001a031a7207 */ /* 0x040fe20005800000 */
[----:B------:R0:W-:Y:S04]  /*4fd0*/  STL [R1+0x60], R0 ;  /* 0x0000600001007387 */ /* 0x0001e80000100800 */
[----:B------:R-:W-:Y:S01]  /*4fe0*/  STL [R1+0x5c], R35 ;  /* 0x00005c2301007387 */ /* 0x000fe20000100800 */
[----:B0-----:R-:W-:-:S03]  /*4ff0*/  SEL R0, R3, R33, !P3 ;  /* 0x0000002103007207 */ /* 0x001fc60005800000 */
[----:B------:R-:W-:Y:S01]  /*5000*/  STL [R1+0x58], R26 ;  /* 0x0000581a01007387 */ /* 0x000fe20000100800 */
[C---:B------:R-:W-:Y:S02]  /*5010*/  SEL R33, R3.reuse, R34, !P3 ;  /* 0x0000002203217207 */ /* 0x040fe40005800000 */
[C---:B------:R-:W-:Y:S01]  /*5020*/  SEL R34, R3.reuse, R6, !P3 ;  /* 0x0000000603227207 */ /* 0x040fe20005800000 */
[----:B------:R0:W-:Y:S01]  /*5030*/  STL [R1+0x54], R0 ;  /* 0x0000540001007387 */ /* 0x0001e20000100800 */
[C---:B------:R-:W-:Y:S02]  /*5040*/  SEL R6, R3.reuse, R9, !P3 ;  /* 0x0000000903067207 */ /* 0x040fe40005800000 */
[C---:B------:R-:W-:Y:S02]  /*5050*/  SEL R61, R3.reuse, R4, !P3 ;  /* 0x00000004033d7207 */ /* 0x040fe40005800000 */
[C---:B------:R-:W-:Y:S01]  /*5060*/  SEL R4, R3.reuse, R5, !P3 ;  /* 0x0000000503047207 */ /* 0x040fe20005800000 */
[----:B------:R-:W-:Y:S01]  /*5070*/  STL [R1+0x50], R6 ;  /* 0x0000500601007387 */ /* 0x000fe20000100800 */
[----:B0-----:R-:W-:-:S02]  /*5080*/  SEL R0, R3, R16, !P3 ;  /* 0x0000001003007207 */ /* 0x001fc40005800000 */
[----:B------:R-:W-:-:S03]  /*5090*/  SEL R5, R3, R8, !P3 ;  /* 0x0000000803057207 */ /* 0x000fc60005800000 */
[----:B------:R0:W-:Y:S04]  /*50a0*/  STL [R1+0x4c], R0 ;  /* 0x00004c0001007387 */ /* 0x0001e80000100800 */
[----:B------:R1:W-:Y:S01]  /*50b0*/  STL [R1+0x8], R4 ;  /* 0x0000080401007387 */ /* 0x0003e20000100800 */
[C---:B0-----:R-:W-:Y:S02]  /*50c0*/  SEL R0, R3.reuse, R7, !P3 ;  /* 0x0000000703007207 */ /* 0x041fe40005800000 */
[----:B-1----:R-:W-:-:S03]  /*50d0*/  SEL R4, R3, R10, !P3 ;  /* 0x0000000a03047207 */ /* 0x002fc60005800000 */
[----:B------:R0:W-:Y:S04]  /*50e0*/  STL [R1+0x48], R0 ;  /* 0x0000480001007387 */ /* 0x0001e80000100800 */
[----:B------:R-:W-:Y:S01]  /*50f0*/  STL [R1+0x44], R5 ;  /* 0x0000440501007387 */ /* 0x000fe20000100800 */
[----:B------:R-:W-:-:S03]  /*5100*/  SEL R58, R3, R19, !P3 ;  /* 0x00000013033a7207 */ /* 0x000fc60005800000 */
[----:B------:R-:W2:Y:S01]  /*5110*/  LDL.LU R6, [R1+0x18] ;  /* 0x0000180001067983 */ /* 0x000ea20000300800 */
[----:B0-----:R-:W-:-:S03]  /*5120*/  SEL R0, R3, R11, !P3 ;  /* 0x0000000b03007207 */ /* 0x001fc60005800000 */
[----:B------:R0:W-:Y:S04]  /*5130*/  STL [R1+0x40], R4 ;  /* 0x0000400401007387 */ /* 0x0001e80000100800 */
[----:B0-----:R-:W3:Y:S04]  /*5140*/  LDL.LU R4, [R1+0x1c] ;  /* 0x00001c0001047983 */ /* 0x001ee80000300800 */
[----:B------:R0:W-:Y:S04]  /*5150*/  STL [R1+0x3c], R0 ;  /* 0x00003c0001007387 */ /* 0x0001e80000100800 */
[----:B------:R-:W4:Y:S04]  /*5160*/  LDL.LU R19, [R1+0x20] ;  /* 0x0000200001137983 */ /* 0x000f280000300800 */
[----:B------:R-:W5:Y:S04]  /*5170*/  LDL.LU R9, [R1+0x24] ;  /* 0x0000240001097983 */ /* 0x000f680000300800 */
[----:B------:R-:W3:Y:S04]  /*5180*/  LDL.LU R16, [R1+0x28] ;  /* 0x0000280001107983 */ /* 0x000ee80000300800 */
[----:B------:R-:W4:Y:S04]  /*5190*/  LDL.LU R26, [R1+0x2c] ;  /* 0x00002c00011a7983 */ /* 0x000f280000300800 */
[----:B------:R-:W5:Y:S04]  /*51a0*/  LDL.LU R36, [R1+0x30] ;  /* 0x0000300001247983 */ /* 0x000f680000300800 */
[----:B------:R-:W3:Y:S01]  /*51b0*/  LDL.LU R35, [R1+0x10] ;  /* 0x0000100001237983 */ /* 0x000ee20000300800 */
[----:B------:R-:W-:-:S02]  /*51c0*/  SEL R5, R3, R12, !P3 ;  /* 0x0000000c03057207 */ /* 0x000fc40005800000 */
[C---:B0-----:R-:W-:Y:S02]  /*51d0*/  SEL R0, R3.reuse, R13, !P3 ;  /* 0x0000000d03007207 */ /* 0x041fe40005800000 */
[C---:B------:R-:W-:Y:S01]  /*51e0*/  SEL R7, R3.reuse, R14, !P3 ;  /* 0x0000000e03077207 */ /* 0x040fe20005800000 */
[----:B------:R0:W-:Y:S01]  /*51f0*/  STL [R1+0x38], R5 ;  /* 0x0000380501007387 */ /* 0x0001e20000100800 */
[----:B------:R-:W-:-:S03]  /*5200*/  SEL R60, R3, R18, !P3 ;  /* 0x00000012033c7207 */ /* 0x000fc60005800000 */
[----:B------:R1:W-:Y:S01]  /*5210*/  STL [R1+0x34], R0 ;  /* 0x0000340001007387 */ /* 0x0003e20000100800 */
[C---:B------:R-:W-:Y:S02]  /*5220*/  SEL R59, R3.reuse, R20, !P3 ;  /* 0x00000014033b7207 */ /* 0x040fe40005800000 */
[C---:B------:R-:W-:Y:S02]  /*5230*/  SEL R57, R3.reuse, R21, !P3 ;  /* 0x0000001503397207 */ /* 0x040fe40005800000 */
[C---:B0-----:R-:W-:Y:S02]  /*5240*/  SEL R5, R3.reuse, R15, !P3 ;  /* 0x0000000f03057207 */ /* 0x041fe40005800000 */
[C---:B-1----:R-:W-:Y:S01]  /*5250*/  SEL R0, R3.reuse, R17, !P3 ;  /* 0x0000001103007207 */ /* 0x042fe20005800000 */
[----:B------:R0:W-:Y:S01]  /*5260*/  STL [R1+0xc], R7 ;  /* 0x00000c0701007387 */ /* 0x0001e20000100800 */
[C---:B------:R-:W-:Y:S02]  /*5270*/  SEL R22, R3.reuse, R22, !P3 ;  /* 0x0000001603167207 */ /* 0x040fe40005800000 */
[C---:B------:R-:W-:Y:S01]  /*5280*/  SEL R23, R3.reuse, R23, !P3 ;  /* 0x0000001703177207 */ /* 0x040fe20005800000 */
[----:B------:R-:W-:Y:S01]  /*5290*/  STL [R1+0xc54], R0 ;  /* 0x000c540001007387 */ /* 0x000fe20000100800 */
[----:B------:R-:W-:-:S03]  /*52a0*/  SEL R25, R3, R25, !P3 ;  /* 0x0000001903197207 */ /* 0x000fc60005800000 */
[----:B------:R1:W-:Y:S01]  /*52b0*/  STL [R1+0x4], R5 ;  /* 0x0000040501007387 */ /* 0x0003e20000100800 */
[----:B------:R-:W-:-:S03]  /*52c0*/  SEL R27, R3, R27, !P3 ;  /* 0x0000001b031b7207 */ /* 0x000fc60005800000 */
[----:B------:R-:W-:Y:S04]  /*52d0*/  STL [R1+0xc58], R60 ;  /* 0x000c583c01007387 */ /* 0x000fe80000100800 */
[----:B------:R-:W-:Y:S04]  /*52e0*/  STL [R1+0xc5c], R59 ;  /* 0x000c5c3b01007387 */ /* 0x000fe80000100800 */
[----:B------:R-:W-:Y:S01]  /*52f0*/  STL [R1+0xc60], R57 ;  /* 0x000c603901007387 */ /* 0x000fe20000100800 */
[----:B------:R-:W-:-:S03]  /*5300*/  SEL R14, R3, R2, !P3 ;  /* 0x00000002030e7207 */ /* 0x000fc60005800000 */
[----:B------:R-:W-:Y:S04]  /*5310*/  STL [R1+0xc64], R22 ;  /* 0x000c641601007387 */ /* 0x000fe80000100800 */
[----:B------:R-:W-:Y:S04]  /*5320*/  STL [R1+0xc68], R23 ;  /* 0x000c681701007387 */ /* 0x000fe80000100800 */
[----:B------:R-:W-:Y:S04]  /*5330*/  STL [R1+0xc6c], R25 ;  /* 0x000c6c1901007387 */ /* 0x000fe80000100800 */
[----:B------:R1:W-:Y:S04]  /*5340*/  STL [R1+0xc70], R27 ;  /* 0x000c701b01007387 */ /* 0x0003e80000100800 */
[----:B------:R-:W5:Y:S01]  /*5350*/  LDL.LU R2, [R1+0xc74] ;  /* 0x000c740001027983 */ /* 0x000f620000300800 */
[----:B------:R-:W-:-:S02]  /*5360*/  @!P6 IMAD.MOV R39, RZ, RZ, -R39 ;  /* 0x000000ffff27e224 */ /* 0x000fc400078e0a27 */
[----:B------:R-:W-:Y:S01]  /*5370*/  @!P2 IMAD.MOV R40, RZ, RZ, -R40 ;  /* 0x000000ffff28a224 */ /* 0x000fe200078e0a28 */
[C---:B------:R-:W-:Y:S02]  /*5380*/  SEL R30, R3.reuse, R30, !P3 ;  /* 0x0000001e031e7207 */ /* 0x040fe40005800000 */
[C---:B------:R-:W-:Y:S02]  /*5390*/  SEL R31, R3.reuse, R31, !P3 ;  /* 0x0000001f031f7207 */ /* 0x040fe40005800000 */
[C---:B------:R-:W-:Y:S02]  /*53a0*/  SEL R32, R3.reuse, R32, !P3 ;  /* 0x0000002003207207 */ /* 0x040fe40005800000 */
[C---:B------:R-:W-:Y:S02]  /*53b0*/  SEL R45, R3.reuse, R45, !P3 ;  /* 0x0000002d032d7207 */ /* 0x040fe40005800000 */
[C---:B------:R-:W-:Y:S02]  /*53c0*/  SEL R46, R3.reuse, R46, !P3 ;  /* 0x0000002e032e7207 */ /* 0x040fe40005800000 */
[----:B------:R-:W-:-:S02]  /*53d0*/  SEL R47, R3, R47, !P3 ;  /* 0x0000002f032f7207 */ /* 0x000fc40005800000 */
        /* <DEDUP_REMOVED lines=15> */
[C---:B--2---:R-:W-:Y:S02]  /*54d0*/  SEL R6, R3.reuse, R6, !P3 ;  /* 0x0000000603067207 */ /* 0x044fe40005800000 */
[C---:B---3--:R-:W-:Y:S02]  /*54e0*/  SEL R13, R3.reuse, R35, !P3 ;  /* 0x00000023030d7207 */ /* 0x048fe40005800000 */
[----:B------:R-:W2:Y:S01]  /*54f0*/  S2R R35, SR_TID.X ;  /* 0x0000000000237919 */ /* 0x000ea20000002100 */
[----:B----4-:R-:W-:-:S02]  /*5500*/  SEL R11, R3, R26, !P3 ;  /* 0x0000001a030b7207 */ /* 0x010fc40005800000 */
[----:B------:R-:W3:Y:S01]  /*5510*/  LDL.LU R26, [R1+0x78] ;  /* 0x00007800011a7983 */ /* 0x000ee20000300800 */
[----:B------:R-:W-:-:S03]  /*5520*/  SEL R8, R3, R19, !P3 ;  /* 0x0000001303087207 */ /* 0x000fc60005800000 */
[----:B------:R-:W4:Y:S01]  /*5530*/  LDL.LU R21, [R1+0x74] ;  /* 0x0000740001157983 */ /* 0x000f220000300800 */
[----:B------:R-:W-:-:S03]  /*5540*/  SEL R10, R3, R16, !P3 ;  /* 0x00000010030a7207 */ /* 0x000fc60005800000 */
[----:B------:R-:W4:Y:S04]  /*5550*/  LDL.LU R20, [R1+0x70] ;  /* 0x0000700001147983 */ /* 0x000f280000300800 */
[----:B------:R-:W4:Y:S04]  /*5560*/  LDL.LU R19, [R1+0x6c] ;  /* 0x00006c0001137983 */ /* 0x000f280000300800 */
[----:B------:R-:W4:Y:S01]  /*5570*/  LDL.LU R18, [R1+0x68] ;  /* 0x0000680001127983 */ /* 0x000f220000300800 */
[----:B0-----:R-:W-:-:S03]  /*5580*/  SEL R7, R3, R4, !P3 ;  /* 0x0000000403077207 */ /* 0x001fc60005800000 */
[----:B------:R-:W4:Y:S04]  /*5590*/  LDL.LU R17, [R1+0x64] ;  /* 0x0000640001117983 */ /* 0x000f280000300800 */
[----:B------:R-:W4:Y:S04]  /*55a0*/  LDL.LU R16, [R1+0x60] ;  /* 0x0000600001107983 */ /* 0x000f280000300800 */
[----:B------:R-:W4:Y:S01]  /*55b0*/  LDL.LU R15, [R1+0x5c] ;  /* 0x00005c00010f7983 */ /* 0x000f220000300800 */
[----:B--2---:R-:W-:-:S03]  /*55c0*/  LOP3.LUT R35, R35, 0x1f, RZ, 0xc0, !PT ;  /* 0x0000001f23237812 */ /* 0x004fc600078ec0ff */
[----:B-1----:R-:W2:Y:S04]  /*55d0*/  LDL.LU R5, [R1+0x58] ;  /* 0x0000580001057983 */ /* 0x002ea80000300800 */
[----:B------:R-:W2:Y:S01]  /*55e0*/  LDL.LU R4, [R1+0x54] ;  /* 0x0000540001047983 */ /* 0x000ea20000300800 */
[----:B------:R-:W-:-:S03]  /*55f0*/  IMAD R35, R35, UR5, RZ ;  /* 0x0000000523237c24 */ /* 0x000fc6000f8e02ff */
[----:B------:R-:W2:Y:S04]  /*5600*/  LDL.LU R27, [R1+0x8] ;  /* 0x00000800011b7983 */ /* 0x000ea80000300800 */
[----:B------:R-:W2:Y:S01]  /*5610*/  LDL.LU R25, [R1+0x48] ;  /* 0x0000480001197983 */ /* 0x000ea20000300800 */
[----:B-----5:R-:W-:-:S03]  /*5620*/  SEL R9, R3, R9, !P3 ;  /* 0x0000000903097207 */ /* 0x020fc60005800000 */
[----:B------:R-:W5:Y:S01]  /*5630*/  LDL.LU R23, [R1+0x44] ;  /* 0x0000440001177983 */ /* 0x000f620000300800 */
[----:B------:R-:W-:Y:S02]  /*5640*/  SEL R12, R3, R36, !P3 ;  /* 0x00000024030c7207 */ /* 0x000fe40005800000 */
[----:B------:R-:W-:Y:S01]  /*5650*/  IADD3 R3, P3, R35, UR8, RZ ;  /* 0x0000000823037c10 */ /* 0x000fe2000ff7e0ff */
[----:B------:R-:W5:Y:S01]  /*5660*/  LDL.LU R22, [R1+0x40] ;  /* 0x0000400001167983 */ /* 0x000f620000300800 */
[----:B------:R-:W-:-:S03]  /*5670*/  ULDC UR8, c[0x0][0x240] ;  /* 0x0000900000087ab9 */ /* 0x000fc60000000800 */
[----:B------:R-:W5:Y:S01]  /*5680*/  LDL.LU R57, [R1+0x3c] ;  /* 0x00003c0001397983 */ /* 0x000f620000300800 */
[----:B------:R-:W-:Y:S02]  /*5690*/  IMAD R61, R61, UR8, RZ ;  /* 0x000000083d3d7c24 */ /* 0x000fe4000f8e02ff */
[----:B------:R-:W-:Y:S01]  /*56a0*/  IMAD.MOV.U32 R35, RZ, RZ, R41 ;  /* 0x000000ffff237224 */ /* 0x000fe200078e0029 */
[----:B------:R-:W5:Y:S01]  /*56b0*/  LDL.LU R59, [R1+0x38] ;  /* 0x00003800013b7983 */ /* 0x000f620000300800 */
[----:B------:R-:W-:Y:S02]  /*56c0*/  IMAD.MOV.U32 R36, RZ, RZ, R42 ;  /* 0x000000ffff247224 */ /* 0x000fe400078e002a */
[----:B------:R-:W-:Y:S01]  /*56d0*/  IMAD.MOV.U32 R41, RZ, RZ, R43 ;  /* 0x000000ffff297224 */ /* 0x000fe200078e002b */
[----:B------:R-:W5:Y:S01]  /*56e0*/  LDL.LU R60, [R1+0x34] ;  /* 0x00003400013c7983 */ /* 0x000f620000300800 */
[----:B------:R-:W-:-:S03]  /*56f0*/  IMAD.MOV.U32 R42, RZ, RZ, R44 ;  /* 0x000000ffff2a7224 */ /* 0x000fc600078e002c */
[----:B------:R-:W5:Y:S04]  /*5700*/  LDL.LU R0, [R1+0xc] ;  /* 0x00000c0001007983 */ /* 0x000f680000300800 */
[----:B------:R-:W5:Y:S04]  /*5710*/  LDL.LU R43, [R1+0x50] ;  /* 0x00005000012b7983 */ /* 0x000f680000300800 */
[----:B------:R-:W5:Y:S04]  /*5720*/  LDL.LU R44, [R1+0x4c] ;  /* 0x00004c00012c7983 */ /* 0x000f680000300800 */
[----:B------:R0:W-:Y:S04]  /*5730*/  STL [R1+0xc50], R61 ;  /* 0x000c503d01007387 */ /* 0x0001e80000100800 */
[----:B0-----:R-:W5:Y:S01]  /*5740*/  LDL.LU R61, [R1+0x4] ;  /* 0x00000400013d7983 */ /* 0x001f620000300800 */
[----:B------:R-:W-:Y:S01]  /*5750*/  ISETP.NE.AND P2, PT, R2, RZ, PT ;  /* 0x000000ff0200720c */ /* 0x000fe20003f45270 */
[----:B------:R-:W-:Y:S01]  /*5760*/  @!P1 IMAD.MOV R35, RZ, RZ, -R35 ;  /* 0x000000ffff239224 */ /* 0x000fe200078e0a23 */
[----:B------:R-:W-:Y:S01]  /*5770*/  LOP3.LUT R2, RZ, R2, RZ, 0x33, !PT ;  /* 0x00000002ff027212 */ /* 0x000fe200078e33ff */
[----:B------:R-:W-:-:S02]  /*5780*/  @!P0 IMAD.MOV R36, RZ, RZ, -R36 ;  /* 0x000000ffff248224 */ /* 0x000fc400078e0a24 */
[----:B------:R-:W-:Y:S02]  /*5790*/  @!P4 IMAD.MOV R41, RZ, RZ, -R41 ;  /* 0x000000ffff29c224 */ /* 0x000fe400078e0a29 */
[----:B------:R-:W-:Y:S01]  /*57a0*/  @!P5 IMAD.MOV R42, RZ, RZ, -R42 ;  /* 0x000000ffff2ad224 */ /* 0x000fe200078e0a2a */
[C---:B------:R-:W-:Y:S02]  /*57b0*/  SEL R35, R2.reuse, R35, !P2 ;  /* 0x0000002302237207 */ /* 0x040fe40005000000 */
[C---:B------:R-:W-:Y:S02]  /*57c0*/  SEL R36, R2.reuse, R36, !P2 ;  /* 0x0000002402247207 */ /* 0x040fe40005000000 */
[C---:B------:R-:W-:Y:S02]  /*57d0*/  SEL R41, R2.reuse, R41, !P2 ;  /* 0x0000002902297207 */ /* 0x040fe40005000000 */
[----:B------:R-:W-:Y:S02]  /*57e0*/  SEL R42, R2, R42, !P2 ;  /* 0x0000002a022a7207 */ /* 0x000fe40005000000 */
[----:B------:R-:W0:Y:S01]  /*57f0*/  S2R R2, SR_TID.X ;  /* 0x0000000000027919 */ /* 0x000e220000002100 */
[----:B------:R-:W-:Y:S01]  /*5800*/  IMAD R24, R24, UR8, RZ ;  /* 0x0000000818187c24 */ /* 0x000fe2000f8e02ff */
[----:B0-----:R-:W-:-:S05]  /*5810*/  LOP3.LUT R2, R2, 0x1f, RZ, 0xc0, !PT ;  /* 0x0000001f02027812 */ /* 0x001fca00078ec0ff */
[----:B------:R-:W-:-:S05]  /*5820*/  IMAD R2, R2, UR5, RZ ;  /* 0x0000000502027c24 */ /* 0x000fca000f8e02ff */
[----:B------:R-:W-:Y:S01]  /*5830*/  LEA.HI.X.SX32 R2, R2, UR9, 0x1, P3 ;  /* 0x0000000902027c11 */ /* 0x000fe200098f0eff */
[----:B------:R-:W-:Y:S01]  /*5840*/  IMAD R33, R33, UR8, RZ ;  /* 0x0000000821217c24 */ /* 0x000fe2000f8e02ff */
[----:B------:R-:W-:Y:S01]  /*5850*/  ULDC UR9, c[0x0][0x234] ;  /* 0x00008d0000097ab9 */ /* 0x000fe20000000800 */
[----:B------:R-:W-:Y:S02]  /*5860*/  IMAD R34, R34, UR8, RZ ;  /* 0x0000000822227c24 */ /* 0x000fe4000f8e02ff */
[----:B------:R-:W-:Y:S02]  /*5870*/  IMAD R58, R58, UR8, RZ ;  /* 0x000000083a3a7c24 */ /* 0x000fe4000f8e02ff */
[----:B---3--:R-:W-:Y:S02]  /*5880*/  IMAD R26, R26, UR8, RZ ;  /* 0x000000081a1a7c24 */ /* 0x008fe4000f8e02ff */
[----:B----4-:R-:W-:Y:S02]  /*5890*/  IMAD R21, R21, UR8, RZ ;  /* 0x0000000815157c24 */ /* 0x010fe4000f8e02ff */
[----:B--2---:R-:W-:-:S02]  /*58a0*/  IMAD R27, R27, UR8, RZ ;  /* 0x000000081b1b7c24 */ /* 0x004fc4000f8e02ff */
[----:B------:R-:W-:-:S03]  /*58b0*/  IMAD R25, R25, UR8, RZ ;  /* 0x0000000819197c24 */ /* 0x000fc6000f8e02ff */
[----:B------:R0:W-:Y:S01]  /*58c0*/  STL [R1+0x8], R27 ;  /* 0x0000081b01007387 */ /* 0x0001e20000100800 */
[----:B-----5:R-:W-:Y:S02]  /*58d0*/  IMAD R23, R23, UR8, RZ ;  /* 0x0000000817177c24 */ /* 0x020fe4000f8e02ff */
[----:B------:R-:W-:Y:S01]  /*58e0*/  IMAD R22, R22, UR8, RZ ;  /* 0x0000000816167c24 */ /* 0x000fe2000f8e02ff */
[----:B0-----:R-:W2:Y:S01]  /*58f0*/  LDL.LU R27, [R1+0xc70] ;  /* 0x000c7000011b7983 */ /* 0x001ea20000300800 */
[----:B------:R-:W-:-:S03]  /*5900*/  IMAD R57, R57, UR8, RZ ;  /* 0x0000000839397c24 */ /* 0x000fc6000f8e02ff */
[----:B------:R0:W-:Y:S01]  /*5910*/  STL [R1+0x10], R25 ;  /* 0x0000101901007387 */ /* 0x0001e20000100800 */
[----:B------:R-:W-:Y:S02]  /*5920*/  IMAD R59, R59, UR8, RZ ;  /* 0x000000083b3b7c24 */ /* 0x000fe4000f8e02ff */
[----:B------:R-:W-:Y:S01]  /*5930*/  IMAD R60, R60, UR8, RZ ;  /* 0x000000083c3c7c24 */ /* 0x000fe2000f8e02ff */
[----:B0-----:R-:W3:Y:S04]  /*5940*/  LDL.LU R25, [R1+0xc6c] ;  /* 0x000c6c0001197983 */ /* 0x001ee80000300800 */
[----:B------:R0:W-:Y:S01]  /*5950*/  STL [R1+0x14], R23 ;  /* 0x0000141701007387 */ /* 0x0001e20000100800 */
[----:B------:R-:W-:-:S03]  /*5960*/  IMAD R0, R0, UR8, RZ ;  /* 0x0000000800007c24 */ /* 0x000fc6000f8e02ff */
[----:B0-----:R-:W4:Y:S04]  /*5970*/  LDL.LU R23, [R1+0xc68] ;  /* 0x000c680001177983 */ /* 0x001f280000300800 */
[----:B------:R0:W-:Y:S01]  /*5980*/  STL [R1+0x18], R22 ;  /* 0x0000181601007387 */ /* 0x0001e20000100800 */
[----:B------:R-:W-:-:S03]  /*5990*/  IMAD R61, R61, UR8, RZ ;  /* 0x000000083d3d7c24 */ /* 0x000fc6000f8e02ff */
[----:B0-----:R-:W5:Y:S04]  /*59a0*/  LDL.LU R22, [R1+0xc64] ;  /* 0x000c640001167983 */ /* 0x001f680000300800 */
[----:B------:R0:W-:Y:S04]  /*59b0*/  STL [R1+0x1c], R57 ;  /* 0x00001c3901007387 */ /* 0x0001e80000100800 */
[----:B0-----:R-:W2:Y:S04]  /*59c0*/  LDL.LU R57, [R1+0xc60] ;  /* 0x000c600001397983 */ /* 0x001ea80000300800 */
[----:B------:R0:W-:Y:S04]  /*59d0*/  STL [R1+0x20], R59 ;  /* 0x0000203b01007387 */ /* 0x0001e80000100800 */
[----:B0-----:R-:W3:Y:S04]  /*59e0*/  LDL.LU R59, [R1+0xc5c] ;  /* 0x000c5c00013b7983 */ /* 0x001ee80000300800 */
[----:B------:R0:W-:Y:S04]  /*59f0*/  STL [R1+0x24], R60 ;  /* 0x0000243c01007387 */ /* 0x0001e80000100800 */
[----:B0-----:R-:W4:Y:S04]  /*5a00*/  LDL.LU R60, [R1+0xc58] ;  /* 0x000c5800013c7983 */ /* 0x001f280000300800 */
[----:B------:R0:W-:Y:S04]  /*5a10*/  STL [R1+0xc], R0 ;  /* 0x00000c0001007387 */ /* 0x0001e80000100800 */
[----:B0-----:R-:W5:Y:S04]  /*5a20*/  LDL.LU R0, [R1+0xc54] ;  /* 0x000c540001007983 */ /* 0x001f680000300800 */
[----:B------:R0:W-:Y:S02]  /*5a30*/  STL [R1+0x4], R61 ;  /* 0x0000043d01007387 */ /* 0x0001e40000100800 */
[----:B0-----:R-:W-:-:S05]  /*5a40*/  IADD3 R61, P6, R26, R3, RZ ;  /* 0x000000031a3d7210 */ /* 0x001fca0007fde0ff */
[----:B------:R0:W-:Y:S01]  /*5a50*/  STL [R1+0x570], R61 ;  /* 0x0005703d01007387 */ /* 0x0001e20000100800 */
[----:B------:R-:W-:Y:S01]  /*5a60*/  IMAD R20, R20, UR8, RZ ;  /* 0x0000000814147c24 */ /* 0x000fe2000f8e02ff */
        /* <DEDUP_REMOVED lines=18> */
[----:B0-----:R-:W-:Y:S02]  /*5b90*/  LEA.HI.X.SX32 R61, R26, R2, 0x1, P6 ;  /* 0x000000021a3d7211 */ /* 0x001fe400030f0eff */
[----:B------:R-:W-:-:S03]  /*5ba0*/  IADD3 R26, P6, R16, R3, RZ ;  /* 0x00000003101a7210 */ /* 0x000fc60007fde0ff */
[----:B------:R0:W-:Y:S04]  /*5bb0*/  STL [R1+0x56c], R61 ;  /* 0x00056c3d01007387 */ /* 0x0001e80000100800 */
[----:B------:R1:W-:Y:S01]  /*5bc0*/  STL [R1+0x5a8], R26 ;  /* 0x0005a81a01007387 */ /* 0x0003e20000100800 */
[----:B0-----:R-:W-:Y:S02]  /*5bd0*/  LEA.HI.X.SX32 R61, R24, R2, 0x1, P5 ;  /* 0x00000002183d7211 */ /* 0x001fe400028f0eff */
[----:B-1----:R-:W-:-:S03]  /*5be0*/  IADD3 R26, P5, R15, R3, RZ ;  /* 0x000000030f1a7210 */ /* 0x002fc60007fbe0ff */
[----:B------:R0:W-:Y:S01]  /*5bf0*/  STL [R1+0x574], R61 ;  /* 0x0005743d01007387 */ /* 0x0001e20000100800 */
[----:B------:R-:W-:-:S03]  /*5c00*/  LEA.HI.X.SX32 R24, R21, R2, 0x1, P3 ;  /* 0x0000000215187211 */ /* 0x000fc600018f0eff */
[----:B------:R-:W2:Y:S04]  /*5c10*/  LDL.LU R21, [R1+0x24] ;  /* 0x0000240001157983 */ /* 0x000ea80000300800 */
[----:B------:R1:W-:Y:S01]  /*5c20*/  STL [R1+0x5b0], R26 ;  /* 0x0005b01a01007387 */ /* 0x0003e20000100800 */
[----:B------:R-:W-:Y:S01]  /*5c30*/  IMAD R4, R4, UR8, RZ ;  /* 0x0000000804047c24 */ /* 0x000fe2000f8e02ff */
[----:B0-----:R-:W-:Y:S02]  /*5c40*/  LEA.HI.X.SX32 R61, R20, R2, 0x1, P2 ;  /* 0x00000002143d7211 */ /* 0x001fe400010f0eff */
[----:B------:R0:W-:Y:S01]  /*5c50*/  STL [R1+0x57c], R24 ;  /* 0x00057c1801007387 */ /* 0x0001e20000100800 */
[----:B-1----:R-:W-:-:S03]  /*5c60*/  IADD3 R26, P3, R5, R3, RZ ;  /* 0x00000003051a7210 */ /* 0x002fc60007f7e0ff */
[----:B0-----:R-:W2:Y:S04]  /*5c70*/  LDL.LU R24, [R1+0xc] ;  /* 0x00000c0001187983 */ /* 0x001ea80000300800 */
[----:B------:R0:W-:Y:S04]  /*5c80*/  STL [R1+0x5b8], R26 ;  /* 0x0005b81a01007387 */ /* 0x0001e80000100800 */
[----:B------:R-:W2:Y:S04]  /*5c90*/  LDL.LU R20, [R1+0x20] ;  /* 0x0000200001147983 */ /* 0x000ea80000300800 */
[----:B0-----:R-:W2:Y:S04]  /*5ca0*/  LDL.LU R26, [R1+0x4] ;  /* 0x00000400011a7983 */ /* 0x001ea80000300800 */
[----:B------:R0:W-:Y:S02]  /*5cb0*/  STL [R1+0x584], R61 ;  /* 0x0005843d01007387 */ /* 0x0001e40000100800 */
[----:B0-----:R-:W-:-:S05]  /*5cc0*/  IADD3 R61, P2, R4, R3, RZ ;  /* 0x00000003043d7210 */ /* 0x001fca0007f5e0ff */
[----:B------:R0:W-:Y:S02]  /*5cd0*/  STL [R1+0x5c0], R61 ;  /* 0x0005c03d01007387 */ /* 0x0001e40000100800 */
[----:B0-----:R-:W-:Y:S02]  /*5ce0*/  LEA.HI.X.SX32 R61, R19, R2, 0x1, P1 ;  /* 0x00000002133d7211 */ /* 0x001fe400008f0eff */
[----:B------:R-:W2:Y:S04]  /*5cf0*/  LDL.LU R19, [R1+0x1c] ;  /* 0x00001c0001137983 */ /* 0x000ea80000300800 */
[----:B------:R0:W-:Y:S02]  /*5d00*/  STL [R1+0x58c], R61 ;  /* 0x00058c3d01007387 */ /* 0x0001e40000100800 */
[----:B0-----:R-:W-:-:S05]  /*5d10*/  IADD3 R61, P1, R33, R3, RZ ;  /* 0x00000003213d7210 */ /* 0x001fca0007f3e0ff */
[----:B------:R0:W-:Y:S02]  /*5d20*/  STL [R1+0x5c8], R61 ;  /* 0x0005c83d01007387 */ /* 0x0001e40000100800 */
[----:B0-----:R-:W-:Y:S02]  /*5d30*/  LEA.HI.X.SX32 R61, R18, R2, 0x1, P0 ;  /* 0x00000002123d7211 */ /* 0x001fe400000f0eff */
[----:B------:R-:W2:Y:S04]  /*5d40*/  LDL.LU R18, [R1+0x18] ;  /* 0x0000180001127983 */ /* 0x000ea80000300800 */
[----:B------:R0:W-:Y:S01]  /*5d50*/  STL [R1+0x594], R61 ;  /* 0x0005943d01007387 */ /* 0x0001e20000100800 */
[----:B------:R-:W-:Y:S01]  /*5d60*/  IMAD R43, R43, UR8, RZ ;  /* 0x000000082b2b7c24 */ /* 0x000fe2000f8e02ff */
        /* <DEDUP_REMOVED lines=15> */
[----:B------:R0:W-:Y:S02]  /*5e60*/  STL [R1+0x5ac], R61 ;  /* 0x0005ac3d01007387 */ /* 0x0001e40000100800 */
[----:B0-----:R-:W-:-:S05]  /*5e70*/  IADD3 R61, P5, R58, R3, RZ ;  /* 0x000000033a3d7210 */ /* 0x001fca0007fbe0ff */
[----:B------:R0:W-:Y:S04]  /*5e80*/  STL [R1+0x5e8], R61 ;  /* 0x0005e83d01007387 */ /* 0x0001e80000100800 */
[----:B0-----:R-:W2:Y:S01]  /*5e90*/  LDL.LU R61, [R1+0xc50] ;  /* 0x000c5000013d7983 */ /* 0x001ea20000300800 */
[-C--:B------:R-:W-:Y:S02]  /*5ea0*/  LEA.HI.X.SX32 R5, R5, R2.reuse, 0x1, P3 ;  /* 0x0000000205057211 */ /* 0x080fe400018f0eff */
[----:B------:R-:W-:-:S03]  /*5eb0*/  LEA.HI.X.SX32 R4, R4, R2, 0x1, P2 ;  /* 0x0000000204047211 */ /* 0x000fc600010f0eff */
[----:B------:R0:W-:Y:S01]  /*5ec0*/  STL [R1+0x5b4], R5 ;  /* 0x0005b40501007387 */ /* 0x0001e20000100800 */
[----:B-----5:R-:W-:Y:S02]  /*5ed0*/  IMAD R0, R0, UR8, RZ ;  /* 0x0000000800007c24 */ /* 0x020fe4000f8e02ff */
[----:B----4-:R-:W-:Y:S02]  /*5ee0*/  IMAD R60, R60, UR8, RZ ;  /* 0x000000083c3c7c24 */ /* 0x010fe4000f8e02ff */
[----:B---3--:R-:W-:Y:S02]  /*5ef0*/  IMAD R59, R59, UR8, RZ ;  /* 0x000000083b3b7c24 */ /* 0x008fe4000f8e02ff */
[----:B--2---:R-:W-:Y:S02]  /*5f00*/  IMAD R57, R57, UR8, RZ ;  /* 0x0000000839397c24 */ /* 0x004fe4000f8e02ff */
[----:B------:R-:W-:Y:S02]  /*5f10*/  IMAD R22, R22, UR8, RZ ;  /* 0x0000000816167c24 */ /* 0x000fe4000f8e02ff */
[----:B------:R-:W-:-:S02]  /*5f20*/  IMAD R23, R23, UR8, RZ ;  /* 0x0000000817177c24 */ /* 0x000fc4000f8e02ff */
[----:B------:R-:W-:Y:S02]  /*5f30*/  IMAD R25, R25, UR8, RZ ;  /* 0x0000000819197c24 */ /* 0x000fe4000f8e02ff */
[----:B------:R-:W-:Y:S02]  /*5f40*/  IMAD R27, R27, UR8, RZ ;  /* 0x000000081b1b7c24 */ /* 0x000fe4000f8e02ff */
[----:B------:R-:W-:Y:S02]  /*5f50*/  IMAD R30, R30, UR8, RZ ;  /* 0x000000081e1e7c24 */ /* 0x000fe4000f8e02ff */
[----:B------:R-:W-:Y:S02]  /*5f60*/  IMAD R31, R31, UR8, RZ ;  /* 0x000000081f1f7c24 */ /* 0x000fe4000f8e02ff */
        /* <DEDUP_REMOVED lines=27> */
[----:B------:R-:W-:Y:S01]  /*6120*/  IMAD R40, R40, UR8, RZ ;  /* 0x0000000828287c24 */ /* 0x000fe2000f8e02ff */
[----:B------:R-:W-:Y:S01]  /*6130*/  ULDC UR8, c[0x0][0x238] ;  /* 0x00008e0000087ab9 */ /* 0x000fe20000000800 */
[----:B------:R-:W-:Y:S02]  /*6140*/  IMAD R35, R35, UR9, RZ ;  /* 0x0000000923237c24 */ /* 0x000fe4000f8e02ff */
[----:B------:R-:W-:Y:S02]  /*6150*/  IMAD R36, R36, UR9, RZ ;  /* 0x0000000924247c24 */ /* 0x000fe4000f8e02ff */
[----:B------:R-:W-:Y:S02]  /*6160*/  IMAD R41, R41, UR9, RZ ;  /* 0x0000000929297c24 */ /* 0x000fe4000f8e02ff */
[----:B------:R-:W-:Y:S01]  /*6170*/  IMAD R42, R42, UR9, RZ ;  /* 0x000000092a2a7c24 */ /* 0x000fe2000f8e02ff */
[----:B0-----:R-:W-:-:S05]  /*6180*/  IADD3 R5, P3, R61, R3, RZ ;  /* 0x000000033d057210 */ /* 0x001fca0007f7e0ff */
[----:B------:R0:W-:Y:S04]  /*6190*/  STL [R1+0x5f0], R5 ;  /* 0x0005f00501007387 */ /* 0x0001e80000100800 */
[----:B------:R1:W-:Y:S01]  /*61a0*/  STL [R1+0x5bc], R4 ;  /* 0x0005bc0401007387 */ /* 0x0003e20000100800 */
[----:B0-----:R-:W-:Y:S02]  /*61b0*/  IADD3 R5, P2, R15, R3, RZ ;  /* 0x000000030f057210 */ /* 0x001fe40007f5e0ff */
[----:B-1----:R-:W-:-:S03]  /*61c0*/  LEA.HI.X.SX32 R4, R33, R2, 0x1, P1 ;  /* 0x0000000221047211 */ /* 0x002fc600008f0eff */
[----:B------:R0:W-:Y:S01]  /*61d0*/  STL [R1+0x5f8], R5 ;  /* 0x0005f80501007387 */ /* 0x0001e20000100800 */
[----:B------:R-:W-:-:S03]  /*61e0*/  IADD3 R33, P1, R16, R3, RZ ;  /* 0x0000000310217210 */ /* 0x000fc60007f3e0ff */
[----:B------:R1:W-:Y:S01]  /*61f0*/  STL [R1+0x5c4], R4 ;  /* 0x0005c40401007387 */ /* 0x0003e20000100800 */
[----:B0-----:R-:W-:-:S03]  /*6200*/  LEA.HI.X.SX32 R5, R34, R2, 0x1, P0 ;  /* 0x0000000222057211 */ /* 0x001fc600000f0eff */
[----:B------:R0:W-:Y:S01]  /*6210*/  STL [R1+0x600], R33 ;  /* 0x0006002101007387 */ /* 0x0001e20000100800 */
[----:B-1----:R-:W-:-:S03]  /*6220*/  IADD3 R4, P0, R17, R3, RZ ;  /* 0x0000000311047210 */ /* 0x002fc60007f1e0ff */
[----:B------:R1:W-:Y:S04]  /*6230*/  STL [R1+0x5cc], R5 ;  /* 0x0005cc0501007387 */ /* 0x0003e80000100800 */
[----:B------:R2:W-:Y:S01]  /*6240*/  STL [R1+0x608], R4 ;  /* 0x0006080401007387 */ /* 0x0005e20000100800 */
[----:B0-----:R-:W-:Y:S02]  /*6250*/  LEA.HI.X.SX32 R33, R43, R2, 0x1, P4 ;  /* 0x000000022b217211 */ /* 0x001fe400020f0eff */
[----:B-1----:R-:W-:-:S03]  /*6260*/  IADD3 R5, P4, R18, R3, RZ ;  /* 0x0000000312057210 */ /* 0x002fc60007f9e0ff */
[----:B------:R0:W-:Y:S01]  /*6270*/  STL [R1+0x5d4], R33 ;  /* 0x0005d42101007387 */ /* 0x0001e20000100800 */
[----:B--2---:R-:W-:-:S03]  /*6280*/  LEA.HI.X.SX32 R4, R44, R2, 0x1, P6 ;  /* 0x000000022c047211 */ /* 0x004fc600030f0eff */
[----:B------:R1:W-:Y:S04]  /*6290*/  STL [R1+0x610], R5 ;  /* 0x0006100501007387 */ /* 0x0003e80000100800 */
[----:B------:R2:W-:Y:S01]  /*62a0*/  STL [R1+0x5dc], R4 ;  /* 0x0005dc0401007387 */ /* 0x0005e20000100800 */
[----:B0-----:R-:W-:Y:S02]  /*62b0*/  IADD3 R33, P6, R19, R3, RZ ;  /* 0x0000000313217210 */ /* 0x001fe40007fde0ff */
[----:B-1----:R-:W-:-:S03]  /*62c0*/  LEA.HI.X.SX32 R5, R58, R2, 0x1, P5 ;  /* 0x000000023a057211 */ /* 0x002fc600028f0eff */
[----:B------:R0:W-:Y:S01]  /*62d0*/  STL [R1+0x618], R33 ;  /* 0x0006182101007387 */ /* 0x0001e20000100800 */
[----:B--2---:R-:W-:-:S03]  /*62e0*/  IADD3 R4, P5, R20, R3, RZ ;  /* 0x0000000314047210 */ /* 0x004fc60007fbe0ff */
[----:B------:R1:W-:Y:S04]  /*62f0*/  STL [R1+0x5e4], R5 ;  /* 0x0005e40501007387 */ /* 0x0003e80000100800 */
[----:B------:R2:W-:Y:S01]  /*6300*/  STL [R1+0x620], R4 ;  /* 0x0006200401007387 */ /* 0x0005e20000100800 */
[----:B0-----:R-:W-:Y:S02]  /*6310*/  LEA.HI.X.SX32 R33, R61, R2, 0x1, P3 ;  /* 0x000000023d217211 */ /* 0x001fe400018f0eff */
[----:B-1----:R-:W-:-:S03]  /*6320*/  IADD3 R5, P3, R21, R3, RZ ;  /* 0x0000000315057210 */ /* 0x002fc60007f7e0ff */
[----:B------:R-:W-:Y:S01]  /*6330*/  STL [R1+0x5ec], R33 ;  /* 0x0005ec2101007387 */ /* 0x000fe20000100800 */
[----:B--2---:R-:W-:-:S03]  /*6340*/  LEA.HI.X.SX32 R4, R15, R2, 0x1, P2 ;  /* 0x000000020f047211 */ /* 0x004fc600010f0eff */
        /* <DEDUP_REMOVED lines=29> */
[----:B------:R-:W-:Y:S01]  /*6520*/  UIMAD UR27, UR8, 0x1f, URZ ;  /* 0x0000001f081b78a4 */ /* 0x000fe2000f8e023f */
[----:B------:R-:W1:Y:S01]  /*6530*/  LDC R24, c[0x0][0x230] ;  /* 0x00008c00ff187b82 */ /* 0x000e620000000800 */
[-C--:B--2---:R-:W-:Y:S01]  /*6540*/  IADD3 R4, P2, R23, R3.reuse, RZ ;  /* 0x0000000317047210 */ /* 0x084fe20007f5e0ff */
[----:B------:R2:W-:Y:S04]  /*6550*/  STL [R1+0xa30], R5 ;  /* 0x000a300501007387 */ /* 0x0005e80000100800 */
[----:B------:R3:W-:Y:S01]  /*6560*/  STL [R1+0xa6c], R4 ;  /* 0x000a6c0401007387 */ /* 0x0007e20000100800 */
[----:B0-----:R-:W-:Y:S02]  /*6570*/  LEA.HI.X.SX32 R15, R26, R2, 0x1, P1 ;  /* 0x000000021a0f7211 */ /* 0x001fe400008f0eff */
[----:B--2---:R-:W-:-:S03]  /*6580*/  IADD3 R5, P1, R25, R3, RZ ;  /* 0x0000000319057210 */ /* 0x004fc60007f3e0ff */
[----:B------:R0:W-:Y:S01]  /*6590*/  STL [R1+0xa38], R15 ;  /* 0x000a380f01007387 */ /* 0x0001e20000100800 */
[----:B---3--:R-:W-:-:S03]  /*65a0*/  LEA.HI.X.SX32 R4, R0, R2, 0x1, P0 ;  /* 0x0000000200047211 */ /* 0x008fc600000f0eff */
[----:B------:R-:W2:Y:S04]  /*65b0*/  LDL.LU R0, [R1+0xc4c] ;  /* 0x000c4c0001007983 */ /* 0x000ea80000300800 */
[----:B------:R3:W-:Y:S01]  /*65c0*/  STL [R1+0xa74], R5 ;  /* 0x000a740501007387 */ /* 0x0007e20000100800 */
[----:B0-----:R-:W-:-:S03]  /*65d0*/  IADD3 R15, P0, R27, R3, RZ ;  /* 0x000000031b0f7210 */ /* 0x001fc60007f1e0ff */
[----:B------:R0:W-:Y:S01]  /*65e0*/  STL [R1+0xa40], R4 ;  /* 0x000a400401007387 */ /* 0x0001e20000100800 */
[----:B---3--:R-:W-:-:S03]  /*65f0*/  LEA.HI.X.SX32 R5, R60, R2, 0x1, P4 ;  /* 0x000000023c057211 */ /* 0x008fc600020f0eff */
[----:B------:R3:W-:Y:S01]  /*6600*/  STL [R1+0xa7c], R15 ;  /* 0x000a7c0f01007387 */ /* 0x0007e20000100800 */
[----:B0-----:R-:W-:-:S03]  /*6610*/  IADD3 R4, P4, R30, R3, RZ ;  /* 0x000000031e047210 */ /* 0x001fc60007f9e0ff */
[----:B------:R0:W-:Y:S04]  /*6620*/  STL [R1+0xa48], R5 ;  /* 0x000a480501007387 */ /* 0x0001e80000100800 */
[----:B------:R4:W-:Y:S01]  /*6630*/  STL [R1+0xa84], R4 ;  /* 0x000a840401007387 */ /* 0x0009e20000100800 */
[----:B---3--:R-:W-:Y:S02]  /*6640*/  LEA.HI.X.SX32 R15, R59, R2, 0x1, P6 ;  /* 0x000000023b0f7211 */ /* 0x008fe400030f0eff */
[----:B0-----:R-:W-:-:S03]  /*6650*/  IADD3 R5, P6, R31, R3, RZ ;  /* 0x000000031f057210 */ /* 0x001fc60007fde0ff */
[----:B------:R0:W-:Y:S01]  /*6660*/  STL [R1+0xa50], R15 ;  /* 0x000a500f01007387 */ /* 0x0001e20000100800 */
[----:B----4-:R-:W-:-:S03]  /*6670*/  LEA.HI.X.SX32 R4, R57, R2, 0x1, P5 ;  /* 0x0000000239047211 */ /* 0x010fc600028f0eff */
[----:B------:R3:W-:Y:S04]  /*6680*/  STL [R1+0xa8c], R5 ;  /* 0x000a8c0501007387 */ /* 0x0007e80000100800 */
[----:B------:R4:W-:Y:S01]  /*6690*/  STL [R1+0xa58], R4 ;  /* 0x000a580401007387 */ /* 0x0009e20000100800 */
[----:B0-----:R-:W-:Y:S02]  /*66a0*/  IADD3 R15, P5, R32, R3, RZ ;  /* 0x00000003200f7210 */ /* 0x001fe40007fbe0ff */
[----:B---3--:R-:W-:-:S03]  /*66b0*/  LEA.HI.X.SX32 R5, R22, R2, 0x1, P3 ;  /* 0x0000000216057211 */ /* 0x008fc600018f0eff */
[----:B------:R0:W-:Y:S01]  /*66c0*/  STL [R1+0xa94], R15 ;  /* 0x000a940f01007387 */ /* 0x0001e20000100800 */
[----:B----4-:R-:W-:-:S03]  /*66d0*/  IADD3 R4, P3, R6, R3, RZ ;  /* 0x0000000306047210 */ /* 0x010fc60007f7e0ff */
[----:B------:R3:W-:Y:S04]  /*66e0*/  STL [R1+0xa60], R5 ;  /* 0x000a600501007387 */ /* 0x0007e80000100800 */
[----:B------:R4:W-:Y:S01]  /*66f0*/  STL [R1+0xa9c], R4 ;  /* 0x000a9c0401007387 */ /* 0x0009e20000100800 */
[----:B0-----:R-:W-:Y:S02]  /*6700*/  LEA.HI.X.SX32 R15, R23, R2, 0x1, P2 ;  /* 0x00000002170f7211 */ /* 0x001fe400010f0eff */
[----:B---3--:R-:W-:-:S03]  /*6710*/  IADD3 R5, P2, R7, R3, RZ ;  /* 0x0000000307057210 */ /* 0x008fc60007f5e0ff */
        /* <DEDUP_REMOVED lines=18> */
[----:B------:R-:W-:Y:S01]  /*6840*/  STL [R1+0xac4], R15 ;  /* 0x000ac40f01007387 */ /* 0x000fe20000100800 */
[----:B----4-:R-:W-:-:S03]  /*6850*/  IADD3 R4, P5, R12, R3, RZ ;  /* 0x000000030c047210 */ /* 0x010fc60007fbe0ff */
[----:B------:R0:W-:Y:S01]  /*6860*/  STL [R1+0xa90], R5 ;  /* 0x000a900501007387 */ /* 0x0001e20000100800 */
[----:B------:R-:W-:-:S03]  /*6870*/  LEA.HI.X.SX32 R6, R6, R2, 0x1, P3 ;  /* 0x0000000206067211 */ /* 0x000fc600018f0eff */
[----:B------:R3:W-:Y:S01]  /*6880*/  STL [R1+0xacc], R4 ;  /* 0x000acc0401007387 */ /* 0x0007e20000100800 */
[----:B0-----:R-:W-:-:S03]  /*6890*/  IADD3 R5, P3, R13, R3, RZ ;  /* 0x000000030d057210 */ /* 0x001fc60007f7e0ff */
[----:B------:R0:W-:Y:S01]  /*68a0*/  STL [R1+0xa98], R6 ;  /* 0x000a980601007387 */ /* 0x0001e20000100800 */
[----:B---3--:R-:W-:-:S03]  /*68b0*/  LEA.HI.X.SX32 R4, R7, R2, 0x1, P2 ;  /* 0x0000000207047211 */ /* 0x008fc600010f0eff */
        /* <DEDUP_REMOVED lines=70> */
[----:B------:R-:W-:Y:S01]  /*6d20*/  STL [R1+0xb28], R6 ;  /* 0x000b280601007387 */ /* 0x000fe20000100800 */
[-C--:B----4-:R-:W-:Y:S02]  /*6d30*/  LEA.HI.X.SX32 R4, R55, R2.reuse, 0x1, P6 ;  /* 0x0000000237047211 */ /* 0x090fe400030f0eff */
[----:B------:R-:W-:Y:S01]  /*6d40*/  IADD3 R3, P6, R40, R3, RZ ;  /* 0x0000000328037210 */ /* 0x000fe20007fde0ff */
[----:B------:R0:W-:Y:S04]  /*6d50*/  STL [R1+0xb4c], R5 ;  /* 0x000b4c0501007387 */ /* 0x0001e80000100800 */
[----:B------:R3:W-:Y:S04]  /*6d60*/  STL [R1+0xb30], R4 ;  /* 0x000b300401007387 */ /* 0x0007e80000100800 */
[----:B------:R4:W-:Y:S01]  /*6d70*/  STL [R1+0xa28], R3 ;  /* 0x000a280301007387 */ /* 0x0009e20000100800 */
[----:B0-----:R-:W-:-:S02]  /*6d80*/  LEA.HI.X.SX32 R5, R56, R2, 0x1, P5 ;  /* 0x0000000238057211 */ /* 0x001fc400028f0eff */
[----:B---3--:R-:W-:-:S03]  /*6d90*/  LEA.HI.X.SX32 R4, R28, R2, 0x1, P3 ;  /* 0x000000021c047211 */ /* 0x008fc600018f0eff */
[----:B------:R0:W-:Y:S01]  /*6da0*/  STL [R1+0x628], R5 ;  /* 0x0006280501007387 */ /* 0x0001e20000100800 */
[----:B----4-:R-:W-:-:S03]  /*6db0*/  LEA.HI.X.SX32 R3, R29, R2, 0x1, P2 ;  /* 0x000000021d037211 */ /* 0x010fc600010f0eff */
[----:B------:R3:W-:Y:S04]  /*6dc0*/  STL [R1+0x62c], R4 ;  /* 0x00062c0401007387 */ /* 0x0007e80000100800 */
[----:B------:R4:W-:Y:S01]  /*6dd0*/  STL [R1+0x630], R3 ;  /* 0x0006300301007387 */ /* 0x0009e20000100800 */
[-C--:B0-----:R-:W-:Y:S02]  /*6de0*/  LEA.HI.X.SX32 R5, R37, R2.reuse, 0x1, P1 ;  /* 0x0000000225057211 */ /* 0x081fe400008f0eff */
[----:B---3--:R-:W-:-:S03]  /*6df0*/  LEA.HI.X.SX32 R4, R38, R2, 0x1, P0 ;  /* 0x0000000226047211 */ /* 0x008fc600000f0eff */
[----:B------:R0:W-:Y:S01]  /*6e00*/  STL [R1+0x634], R5 ;  /* 0x0006340501007387 */ /* 0x0001e20000100800 */
[----:B------:R-:W-:Y:S02]  /*6e10*/  IADD3 R14, P0, R35, UR10, RZ ;  /* 0x0000000a230e7c10 */ /* 0x000fe4000ff1e0ff */
[-C--:B----4-:R-:W-:Y:S02]  /*6e20*/  LEA.HI.X.SX32 R3, R39, R2.reuse, 0x1, P4 ;  /* 0x0000000227037211 */ /* 0x090fe400020f0eff */
[----:B------:R-:W-:Y:S01]  /*6e30*/  LEA.HI.X.SX32 R2, R40, R2, 0x1, P6 ;  /* 0x0000000228027211 */ /* 0x000fe200030f0eff */
[----:B------:R3:W-:Y:S01]  /*6e40*/  STL [R1+0x638], R4 ;  /* 0x0006380401007387 */ /* 0x0007e20000100800 */
[----:B------:R-:W-:Y:S02]  /*6e50*/  IADD3 R13, P1, R36, UR10, RZ ;  /* 0x0000000a240d7c10 */ /* 0x000fe4000ff3e0ff */
[----:B------:R-:W-:Y:S01]  /*6e60*/  IADD3 R12, P2, R41, UR10, RZ ;  /* 0x0000000a290c7c10 */ /* 0x000fe2000ff5e0ff */
[----:B------:R4:W-:Y:S01]  /*6e70*/  STL [R1+0xa24], R3 ;  /* 0x000a240301007387 */ /* 0x0009e20000100800 */
[----:B------:R-:W-:-:S02]  /*6e80*/  IADD3 R7, P3, R42, UR10, RZ ;  /* 0x0000000a2a077c10 */ /* 0x000fc4000ff7e0ff */
[----:B------:R-:W-:Y:S01]  /*6e90*/  LEA.HI.X.SX32 R6, R35, UR11, 0x1, P0 ;  /* 0x0000000b23067c11 */ /* 0x000fe200080f0eff */
[----:B------:R5:W-:Y:S01]  /*6ea0*/  STL [R1+0x63c], R2 ;  /* 0x00063c0201007387 */ /* 0x000be20000100800 */
[----:B0-----:R-:W-:Y:S02]  /*6eb0*/  LEA.HI.X.SX32 R5, R36, UR11, 0x1, P1 ;  /* 0x0000000b24057c11 */ /* 0x001fe400088f0eff */
[----:B---3--:R-:W-:Y:S01]  /*6ec0*/  LEA.HI.X.SX32 R4, R41, UR11, 0x1, P2 ;  /* 0x0000000b29047c11 */ /* 0x008fe200090f0eff */
[----:B------:R-:W-:Y:S01]  /*6ed0*/  STL [R1+0x528], R14 ;  /* 0x0005280e01007387 */ /* 0x000fe20000100800 */
[----:B----4-:R-:W-:-:S03]  /*6ee0*/  LEA.HI.X.SX32 R3, R42, UR11, 0x1, P3 ;  /* 0x0000000b2a037c11 */ /* 0x010fc600098f0eff */
[----:B------:R-:W-:Y:S04]  /*6ef0*/  STL [R1+0x530], R13 ;  /* 0x0005300d01007387 */ /* 0x000fe80000100800 */
[----:B------:R-:W-:Y:S04]  /*6f00*/  STL [R1+0x538], R12 ;  /* 0x0005380c01007387 */ /* 0x000fe80000100800 */
[----:B------:R-:W-:Y:S04]  /*6f10*/  STL [R1+0x540], R7 ;  /* 0x0005400701007387 */ /* 0x000fe80000100800 */
[----:B------:R-:W-:Y:S04]  /*6f20*/  STL [R1+0x524], R6 ;  /* 0x0005240601007387 */ /* 0x000fe80000100800 */
[----:B------:R-:W-:Y:S04]  /*6f30*/  STL [R1+0x52c], R5 ;  /* 0x00052c0501007387 */ /* 0x000fe80000100800 */
[----:B------:R-:W-:Y:S04]  /*6f40*/  STL [R1+0x534], R4 ;  /* 0x0005340401007387 */ /* 0x000fe80000100800 */
[----:B------:R-:W-:Y:S04]  /*6f50*/  STL [R1+0x53c], R3 ;  /* 0x00053c0301007387 */ /* 0x000fe80000100800 */
[----:B------:R-:W-:Y:S04]  /*6f60*/  STL [R1+0x548], RZ ;  /* 0x000548ff01007387 */ /* 0x000fe80000100800 */
[----:B------:R-:W-:Y:S04]  /*6f70*/  STL [R1], RZ ;  /* 0x000000ff01007387 */ /* 0x000fe80000100800 */
        /* <DEDUP_REMOVED lines=222> */
[----:B------:R-:W-:Y:S01]  /*7d60*/  STL [R1+0x6c], RZ ;  /* 0x00006cff01007387 */ /* 0x000fe20000100800 */
[----:B------:R-:W-:-:S03]  /*7d70*/  IADD3 R15, P0, R14, UR27, RZ ;  /* 0x0000001b0e0f7c10 */ /* 0x000fc6000ff1e0ff */
[----:B------:R-:W-:Y:S01]  /*7d80*/  STL [R1+0x30], RZ ;  /* 0x000030ff01007387 */ /* 0x000fe20000100800 */
[----:B------:R-:W-:-:S03]  /*7d90*/  IADD3 R16, P1, R13, UR27, RZ ;  /* 0x0000001b0d107c10 */ /* 0x000fc6000ff3e0ff */
[----:B------:R-:W-:Y:S01]  /*7da0*/  STL [R1+0x34], RZ ;  /* 0x000034ff01007387 */ /* 0x000fe20000100800 */
[----:B------:R-:W-:-:S03]  /*7db0*/  USHF.R.S32.HI UR25, URZ, 0x1f, UR27 ;  /* 0x0000001f3f197899 */ /* 0x000fc6000801141b */
[----:B------:R-:W-:Y:S01]  /*7dc0*/  STL [R1+0x38], RZ ;  /* 0x000038ff01007387 */ /* 0x000fe20000100800 */
[----:B-----5:R-:W-:-:S03]  /*7dd0*/  IADD3 R2, P2, R12, UR27, RZ ;  /* 0x0000001b0c027c10 */ /* 0x020fc6000ff5e0ff */
[----:B------:R-:W-:Y:S04]  /*7de0*/  STL [R1+0x3c], RZ ;  /* 0x00003cff01007387 */ /* 0x000fe80000100800 */
[----:B------:R-:W-:Y:S04]  /*7df0*/  STL [R1+0x10], RZ ;  /* 0x000010ff01007387 */ /* 0x000fe80000100800 */
[----:B------:R-:W-:Y:S04]  /*7e00*/  STL [R1+0x14], RZ ;  /* 0x000014ff01007387 */ /* 0x000fe80000100800 */
[----:B------:R-:W-:Y:S04]  /*7e10*/  STL [R1+0x18], RZ ;  /* 0x000018ff01007387 */ /* 0x000fe80000100800 */
[----:B------:R-:W-:Y:S04]  /*7e20*/  STL [R1+0x1c], RZ ;  /* 0x00001cff01007387 */ /* 0x000fe80000100800 */
[----:B------:R0:W-:Y:S04]  /*7e30*/  STL [R1+0x644], R15 ;  /* 0x0006440f01007387 */ /* 0x0001e80000100800 */
[----:B------:R3:W-:Y:S04]  /*7e40*/  STL [R1+0x64c], R16 ;  /* 0x00064c1001007387 */ /* 0x0007e80000100800 */
[----:B------:R4:W-:Y:S01]  /*7e50*/  STL [R1+0x654], R2 ;  /* 0x0006540201007387 */ /* 0x0009e20000100800 */
[----:B0-----:R-:W-:Y:S01]  /*7e60*/  IADD3 R15, P3, R7, UR27, RZ ;  /* 0x0000001b070f7c10 */ /* 0x001fe2000ff7e0ff */
[----:B------:R-:W-:Y:S01]  /*7e70*/  UIMAD UR23, UR8, 0x1e, URZ ;  /* 0x0000001e081778a4 */ /* 0x000fe2000f8e023f */
[----:B---3--:R-:W-:-:S03]  /*7e80*/  IADD3.X R16, R5, UR25, RZ, P1, !PT ;  /* 0x0000001905107c10 */ /* 0x008fc60008ffe4ff */
[----:B------:R0:W-:Y:S01]  /*7e90*/  STL [R1+0x65c], R15 ;  /* 0x00065c0f01007387 */ /* 0x0001e20000100800 */
[----:B----4-:R-:W-:-:S05]  /*7ea0*/  IADD3.X R2, R6, UR25, RZ, P0, !PT ;  /* 0x0000001906027c10 */ /* 0x010fca00087fe4ff */
[----:B------:R3:W-:Y:S01]  /*7eb0*/  STL [R1+0x640], R2 ;  /* 0x0006400201007387 */ /* 0x0007e20000100800 */
[----:B0-----:R-:W-:-:S03]  /*7ec0*/  IADD3.X R15, R4, UR25, RZ, P2, !PT ;  /* 0x00000019040f7c10 */ /* 0x001fc600097fe4ff */
[----:B------:R0:W-:Y:S01]  /*7ed0*/  STL [R1+0x648], R16 ;  /* 0x0006481001007387 */ /* 0x0001e20000100800 */
[----:B---3--:R-:W-:-:S03]  /*7ee0*/  IADD3.X R2, R3, UR25, RZ, P3, !PT ;  /* 0x0000001903027c10 */ /* 0x008fc60009ffe4ff */
[----:B------:R3:W-:Y:S01]  /*7ef0*/  STL [R1+0x650], R15 ;  /* 0x0006500f01007387 */ /* 0x0007e20000100800 */
[----:B------:R-:W-:Y:S02]  /*7f00*/  USHF.R.S32.HI UR21, URZ, 0x1f, UR23 ;  /* 0x0000001f3f157899 */ /* 0x000fe40008011417 */
[----:B0-----:R-:W-:Y:S01]  /*7f10*/  IADD3 R16, P1, R13, UR23, RZ ;  /* 0x000000170d107c10 */ /* 0x001fe2000ff3e0ff */
[----:B------:R0:W-:Y:S01]  /*7f20*/  STL [R1+0x658], R2 ;  /* 0x0006580201007387 */ /* 0x0001e20000100800 */
[----:B---3--:R-:W-:Y:S02]  /*7f30*/  IADD3 R15, P0, R14, UR23, RZ ;  /* 0x000000170e0f7c10 */ /* 0x008fe4000ff1e0ff */
[----:B0-----:R-:W-:-:S03]  /*7f40*/  IADD3 R2, P2, R12, UR23, RZ ;  /* 0x000000170c027c10 */ /* 0x001fc6000ff5e0ff */
        /* <DEDUP_REMOVED lines=41> */
[----:B---3--:R-:W-:-:S02]  /*81e0*/  IADD3.X R16, R5, UR16, RZ, P1, !PT ;  /* 0x0000001005107c10 */ /* 0x008fc40008ffe4ff */
[----:B----4-:R-:W-:Y:S01]  /*81f0*/  IADD3.X R2, R6, UR16, RZ, P0, !PT ;  /* 0x0000001006027c10 */ /* 0x010fe200087fe4ff */
[----:B------:R0:W-:Y:S04]  /*8200*/  STL [R1+0x6c0], R15 ;  /* 0x0006c00f01007387 */ /* 0x0001e80000100800 */
[----:B------:R3:W-:Y:S01]  /*8210*/  STL [R1+0x6a4], R2 ;  /* 0x0006a40201007387 */ /* 0x0007e20000100800 */
[----:B0-----:R-:W-:-:S03]  /*8220*/  IADD3.X R15, R4, UR16, RZ, P2, !PT ;  /* 0x00000010040f7c10 */ /* 0x001fc600097fe4ff */
[----:B------:R-:W-:Y:S01]  /*8230*/  STL [R1+0x6ac], R16 ;  /* 0x0006ac1001007387 */ /* 0x000fe20000100800 */
[----:B---3--:R-:W-:-:S03]  /*8240*/  IADD3.X R2, R3, UR16, RZ, P3, !PT ;  /* 0x0000001003027c10 */ /* 0x008fc60009ffe4ff */
[----:B------:R0:W-:Y:S01]  /*8250*/  STL [R1+0x6b4], R15 ;  /* 0x0006b40f01007387 */ /* 0x0001e20000100800 */
[----:B-1----:R-:W-:-:S03]  /*8260*/  VIADD R24, R24, 0x1f ;  /* 0x0000001f18187836 */ /* 0x002fc60000000000 */
[----:B------:R1:W-:Y:S01]  /*8270*/  STL [R1+0x6bc], R2 ;  /* 0x0006bc0201007387 */ /* 0x0003e20000100800 */
[----:B0-----:R-:W-:Y:S02]  /*8280*/  IADD3 R15, P1, R13, UR14, RZ ;  /* 0x0000000e0d0f7c10 */ /* 0x001fe4000ff3e0ff */
[----:B-1----:R-:W-:Y:S01]  /*8290*/  IADD3 R2, P0, R14, UR14, RZ ;  /* 0x0000000e0e027c10 */ /* 0x002fe2000ff1e0ff */
[----:B------:R-:W-:Y:S01]  /*82a0*/  USHF.R.S32.HI UR13, URZ, 0x1f, UR14 ;  /* 0x0000001f3f0d7899 */ /* 0x000fe2000801140e */
[----:B------:R-:W-:-:S03]  /*82b0*/  SHF.R.S32.HI R26, RZ, 0x1f, R24 ;  /* 0x0000001fff1a7819 */ /* 0x000fc60000011418 */
[----:B------:R0:W-:Y:S04]  /*82c0*/  STL [R1+0x6c8], R2 ;  /* 0x0006c80201007387 */ /* 0x0001e80000100800 */
[----:B------:R1:W-:Y:S01]  /*82d0*/  STL [R1+0x6d0], R15 ;  /* 0x0006d00f01007387 */ /* 0x0003e20000100800 */
[----:B------:R-:W-:Y:S02]  /*82e0*/  LEA.HI R26, R26, R24, RZ, 0x5 ;  /* 0x000000181a1a7211 */ /* 0x000fe400078f28ff */
[----:B0-----:R-:W-:Y:S02]  /*82f0*/  IADD3 R2, P2, R12, UR14, RZ ;  /* 0x0000000e0c027c10 */ /* 0x001fe4000ff5e0ff */
[----:B-1----:R-:W-:-:S03]  /*8300*/  IADD3 R15, P3, R7, UR14, RZ ;  /* 0x0000000e070f7c10 */ /* 0x002fc6000ff7e0ff */
[----:B------:R0:W-:Y:S01]  /*8310*/  STL [R1+0x6d8], R2 ;  /* 0x0006d80201007387 */ /* 0x0001e20000100800 */
[----:B------:R-:W-:-:S03]  /*8320*/  IADD3.X R16, R5, UR13, RZ, P1, !PT ;  /* 0x0000000d05107c10 */ /* 0x000fc60008ffe4ff */
[----:B------:R1:W-:Y:S01]  /*8330*/  STL [R1+0x6e0], R15 ;  /* 0x0006e00f01007387 */ /* 0x0003e20000100800 */
[----:B------:R-:W-:Y:S01]  /*8340*/  UIMAD UR10, UR8, 0x1a, URZ ;  /* 0x0000001a080a78a4 */ /* 0x000fe2000f8e023f */
[----:B0-----:R-:W-:Y:S02]  /*8350*/  SHF.R.S32.HI R2, RZ, 0x5, R26 ;  /* 0x00000005ff027819 */ /* 0x001fe4000001141a */
[----:B------:R-:W-:Y:S02]  /*8360*/  IADD3.X R2, R4, UR13, RZ, P2, !PT ;  /* 0x0000000d04027c10 */ /* 0x000fe400097fe4ff */
[----:B-1----:R-:W-:-:S05]  /*8370*/  IADD3.X R15, R6, UR13, RZ, P0, !PT ;  /* 0x0000000d060f7c10 */ /* 0x002fca00087fe4ff */
[----:B------:R0:W-:Y:S04]  /*8380*/  STL [R1+0x6c4], R15 ;  /* 0x0006c40f01007387 */ /* 0x0001e80000100800 */
[----:B------:R1:W-:Y:S04]  /*8390*/  STL [R1+0x6cc], R16 ;  /* 0x0006cc1001007387 */ /* 0x0003e80000100800 */
[----:B------:R3:W-:Y:S01]  /*83a0*/  STL [R1+0x6d4], R2 ;  /* 0x0006d40201007387 */ /* 0x0007e20000100800 */
[----:B0-----:R-:W-:Y:S01]  /*83b0*/  IADD3.X R15, R3, UR13, RZ, P3, !PT ;  /* 0x0000000d030f7c10 */ /* 0x001fe20009ffe4ff */
[----:B------:R-:W-:Y:S01]  /*83c0*/  UIMAD UR11, UR8, 0x19, URZ ;  /* 0x00000019080b78a4 */ /* 0x000fe2000f8e023f */
[----:B-1----:R-:W-:-:S02]  /*83d0*/  IADD3 R16, P4, R13, UR10, RZ ;  /* 0x0000000a0d107c10 */ /* 0x002fc4000ff9e0ff */
[----:B---3--:R-:W-:Y:S01]  /*83e0*/  IADD3 R2, P5, R14, UR10, RZ ;  /* 0x0000000a0e027c10 */ /* 0x008fe2000ffbe0ff */
[----:B------:R0:W-:Y:S04]  /*83f0*/  STL [R1+0x6dc], R15 ;  /* 0x0006dc0f01007387 */ /* 0x0001e80000100800 */
[----:B------:R1:W-:Y:S01]  /*8400*/  STL [R1+0x6e8], R2 ;  /* 0x0006e80201007387 */ /* 0x0003e20000100800 */
[----:B0-----:R-:W-:-:S03]  /*8410*/  IADD3 R15, P3, R12, UR10, RZ ;  /* 0x0000000a0c0f7c10 */ /* 0x001fc6000ff7e0ff */
[----:B------:R2:W-:Y:S01]  /*8420*/  STL [R1+0x6f0], R16 ;  /* 0x0006f01001007387 */ /* 0x0005e20000100800 */
[----:B-1----:R-:W-:-:S03]  /*8430*/  IADD3 R2, P2, R7, UR10, RZ ;  /* 0x0000000a07027c10 */ /* 0x002fc6000ff5e0ff */
[----:B------:R0:W-:Y:S01]  /*8440*/  STL [R1+0x6f8], R15 ;  /* 0x0006f80f01007387 */ /* 0x0001e20000100800 */
[----:B------:R-:W-:-:S03]  /*8450*/  USHF.R.S32.HI UR59, URZ, 0x1f, UR10 ;  /* 0x0000001f3f3b7899 */ /* 0x000fc6000801140a */
[----:B------:R1:W-:Y:S01]  /*8460*/  STL [R1+0x700], R2 ;  /* 0x0007000201007387 */ /* 0x0003e20000100800 */
[----:B--2---:R-:W-:Y:S02]  /*8470*/  LOP3.LUT R16, R0, 0x20, RZ, 0x3c, !PT ;  /* 0x0000002000107812 */ /* 0x004fe400078e3cff */
[----:B------:R-:W-:Y:S02]  /*8480*/  IADD3 R16, P1, R14, UR11, RZ ;  /* 0x0000000b0e107c10 */ /* 0x000fe4000ff3e0ff */
[C---:B0-----:R-:W-:Y:S02]  /*8490*/  LOP3.LUT R15, R0.reuse, 0x40, RZ, 0x3c, !PT ;  /* 0x00000040000f7812 */ /* 0x041fe400078e3cff */
[----:B------:R-:W-:Y:S02]  /*84a0*/  IADD3 R15, P0, R13, UR11, RZ ;  /* 0x0000000b0d0f7c10 */ /* 0x000fe4000ff1e0ff */
[----:B-1----:R-:W-:Y:S02]  /*84b0*/  LOP3.LUT R2, R0, 0x60, RZ, 0x3c, !PT ;  /* 0x0000006000027812 */ /* 0x002fe400078e3cff */
[----:B------:R-:W-:Y:S01]  /*84c0*/  IADD3 R2, P6, R12, UR11, RZ ;  /* 0x0000000b0c027c10 */ /* 0x000fe2000ffde0ff */
[----:B------:R0:W-:Y:S01]  /*84d0*/  STL [R1+0x708], R16 ;  /* 0x0007081001007387 */ /* 0x0001e20000100800 */
[----:B------:R-:W-:-:S03]  /*84e0*/  UIMAD UR58, UR8, 0x18, URZ ;  /* 0x00000018083a78a4 */ /* 0x000fc6000f8e023f */
[----:B------:R1:W-:Y:S04]  /*84f0*/  STL [R1+0x710], R15 ;  /* 0x0007100f01007387 */ /* 0x0003e80000100800 */
[----:B------:R2:W-:Y:S01]  /*8500*/  STL [R1+0x718], R2 ;  /* 0x0007180201007387 */ /* 0x0005e20000100800 */
[----:B0-----:R-:W-:Y:S02]  /*8510*/  IADD3.X R16, R6, UR59, RZ, P5, !PT ;  /* 0x0000003b06107c10 */ /* 0x001fe4000affe4ff */
[----:B-1----:R-:W-:-:S03]  /*8520*/  IADD3 R15, P5, R7, UR11, RZ ;  /* 0x0000000b070f7c10 */ /* 0x002fc6000ffbe0ff */
[----:B------:R0:W-:Y:S01]  /*8530*/  STL [R1+0x6e4], R16 ;  /* 0x0006e41001007387 */ /* 0x0001e20000100800 */
[----:B--2---:R-:W-:-:S03]  /*8540*/  IADD3.X R2, R5, UR59, RZ, P4, !PT ;  /* 0x0000003b05027c10 */ /* 0x004fc6000a7fe4ff */
[----:B------:R1:W-:Y:S01]  /*8550*/  STL [R1+0x720], R15 ;  /* 0x0007200f01007387 */ /* 0x0003e20000100800 */
[----:B------:R-:W-:-:S03]  /*8560*/  USHF.R.S32.HI UR57, URZ, 0x1f, UR11 ;  /* 0x0000001f3f397899 */ /* 0x000fc6000801140b */
[----:B------:R2:W-:Y:S01]  /*8570*/  STL [R1+0x6ec], R2 ;  /* 0x0006ec0201007387 */ /* 0x0005e20000100800 */
[----:B0-----:R-:W-:Y:S02]  /*8580*/  IADD3 R16, P4, R14, UR58, RZ ;  /* 0x0000003a0e107c10 */ /* 0x001fe4000ff9e0ff */
[----:B-1----:R-:W-:-:S03]  /*8590*/  IADD3.X R15, R4, UR59, RZ, P3, !PT ;  /* 0x0000003b040f7c10 */ /* 0x002fc60009ffe4ff */
[----:B------:R0:W-:Y:S01]  /*85a0*/  STL [R1+0x728], R16 ;  /* 0x0007281001007387 */ /* 0x0001e20000100800 */
[----:B--2---:R-:W-:-:S03]  /*85b0*/  IADD3 R2, P3, R13, UR58, RZ ;  /* 0x0000003a0d027c10 */ /* 0x004fc6000ff7e0ff */
[----:B------:R1:W-:Y:S01]  /*85c0*/  STL [R1+0x6f4], R15 ;  /* 0x0006f40f01007387 */ /* 0x0003e20000100800 */
[----:B------:R-:W-:-:S03]  /*85d0*/  UIMAD UR56, UR8, 0x17, URZ ;  /* 0x00000017083878a4 */ /* 0x000fc6000f8e023f */
[----:B------:R2:W-:Y:S01]  /*85e0*/  STL [R1+0x730], R2 ;  /* 0x0007300201007387 */ /* 0x0005e20000100800 */
[----:B0-----:R-:W-:Y:S02]  /*85f0*/  IADD3.X R16, R3, UR59, RZ, P2, !PT ;  /* 0x0000003b03107c10 */ /* 0x001fe400097fe4ff */
[----:B-1----:R-:W-:-:S03]  /*8600*/  IADD3 R15, P2, R12, UR58, RZ ;  /* 0x0000003a0c0f7c10 */ /* 0x002fc6000ff5e0ff */
[----:B------:R0:W-:Y:S01]  /*8610*/  STL [R1+0x6fc], R16 ;  /* 0x0006fc1001007387 */ /* 0x0001e20000100800 */
[----:B--2---:R-:W-:-:S03]  /*8620*/  IADD3.X R2, R6, UR57, RZ, P1, !PT ;  /* 0x0000003906027c10 */ /* 0x004fc60008ffe4ff */
[----:B------:R1:W-:Y:S04]  /*8630*/  STL [R1+0x738], R15 ;  /* 0x0007380f01007387 */ /* 0x0003e80000100800 */
[----:B------:R2:W-:Y:S01]  /*8640*/  STL [R1+0x704], R2 ;  /* 0x0007040201007387 */ /* 0x0005e20000100800 */
[----:B0-----:R-:W-:Y:S02]  /*8650*/  IADD3 R16, P1, R7, UR58, RZ ;  /* 0x0000003a07107c10 */ /* 0x001fe4000ff3e0ff */
[----:B-1----:R-:W-:-:S03]  /*8660*/  IADD3.X R15, R5, UR57, RZ, P0, !PT ;  /* 0x00000039050f7c10 */ /* 0x002fc600087fe4ff */
[----:B------:R0:W-:Y:S01]  /*8670*/  STL [R1+0x740], R16 ;  /* 0x0007401001007387 */ /* 0x0001e20000100800 */
[----:B--2---:R-:W-:-:S03]  /*8680*/  IADD3 R2, P0, R14, UR56, RZ ;  /* 0x000000380e027c10 */ /* 0x004fc6000ff1e0ff */
[----:B------:R1:W-:Y:S01]  /*8690*/  STL [R1+0x70c], R15 ;  /* 0x00070c0f01007387 */ /* 0x0003e20000100800 */
[----:B------:R-:W-:-:S03]  /*86a0*/  USHF.R.S32.HI UR55, URZ, 0x1f, UR58 ;  /* 0x0000001f3f377899 */ /* 0x000fc6000801143a */
[----:B------:R2:W-:Y:S01]  /*86b0*/  STL [R1+0x748], R2 ;  /* 0x0007480201007387 */ /* 0x0005e20000100800 */
[----:B0-----:R-:W-:Y:S02]  /*86c0*/  IADD3.X R16, R4, UR57, RZ, P6, !PT ;  /* 0x0000003904107c10 */ /* 0x001fe4000b7fe4ff */
[----:B-1----:R-:W-:-:S03]  /*86d0*/  IADD3 R15, P6, R13, UR56, RZ ;  /* 0x000000380d0f7c10 */ /* 0x002fc6000ffde0ff */
[----:B------:R0:W-:Y:S01]  /*86e0*/  STL [R1+0x714], R16 ;  /* 0x0007141001007387 */ /* 0x0001e20000100800 */
[----:B--2---:R-:W-:-:S03]  /*86f0*/  IADD3.X R2, R3, UR57, RZ, P5, !PT ;  /* 0x0000003903027c10 */ /* 0x004fc6000affe4ff */
[----:B------:R1:W-:Y:S01]  /*8700*/  STL [R1+0x750], R15 ;  /* 0x0007500f01007387 */ /* 0x0003e20000100800 */
[----:B------:R-:W-:-:S03]  /*8710*/  UIMAD UR54, UR8, 0x16, URZ ;  /* 0x00000016083678a4 */ /* 0x000fc6000f8e023f */
[----:B------:R2:W-:Y:S01]  /*8720*/  STL [R1+0x71c], R2 ;  /* 0x00071c0201007387 */ /* 0x0005e20000100800 */
[----:B0-----:R-:W-:Y:S02]  /*8730*/  IADD3 R16, P5, R12, UR56, RZ ;  /* 0x000000380c107c10 */ /* 0x001fe4000ffbe0ff */
[----:B-1----:R-:W-:-:S03]  /*8740*/  IADD3.X R15, R6, UR55, RZ, P4, !PT ;  /* 0x00000037060f7c10 */ /* 0x002fc6000a7fe4ff */
[----:B------:R0:W-:Y:S01]  /*8750*/  STL [R1+0x758], R16 ;  /* 0x0007581001007387 */ /* 0x0001e20000100800 */
[----:B--2---:R-:W-:-:S03]  /*8760*/  IADD3 R2, P4, R7, UR56, RZ ;  /* 0x0000003807027c10 */ /* 0x004fc6000ff9e0ff */
[----:B------:R1:W-:Y:S04]  /*8770*/  STL [R1+0x724], R15 ;  /* 0x0007240f01007387 */ /* 0x0003e80000100800 */
[----:B------:R2:W-:Y:S01]  /*8780*/  STL [R1+0x760], R2 ;  /* 0x0007600201007387 */ /* 0x0005e20000100800 */
[----:B0-----:R-:W-:Y:S02]  /*8790*/  IADD3.X R16, R5, UR55, RZ, P3, !PT ;  /* 0x0000003705107c10 */ /* 0x001fe40009ffe4ff */
[----:B-1----:R-:W-:-:S03]  /*87a0*/  IADD3 R15, P3, R14, UR54, RZ ;  /* 0x000000360e0f7c10 */ /* 0x002fc6000ff7e0ff */
[----:B------:R0:W-:Y:S01]  /*87b0*/  STL [R1+0x72c], R16 ;  /* 0x00072c1001007387 */ /* 0x0001e20000100800 */
[----:B--2---:R-:W-:Y:S01]  /*87c0*/  IADD3.X R2, R4, UR55, RZ, P2, !PT ;  /* 0x0000003704027c10 */ /* 0x004fe200097fe4ff */
[----:B------:R-:W-:Y:S02]  /*87d0*/  USHF.R.S32.HI UR53, URZ, 0x1f, UR56 ;  /* 0x0000001f3f357899 */ /* 0x000fe40008011438 */
[----:B------:R1:W-:Y:S04]  /*87e0*/  STL [R1+0x768], R15 ;  /* 0x0007680f01007387 */ /* 0x0003e80000100800 */
[----:B------:R2:W-:Y:S01]  /*87f0*/  STL [R1+0x734], R2 ;  /* 0x0007340201007387 */ /* 0x0005e20000100800 */
[----:B0-----:R-:W-:Y:S02]  /*8800*/  IADD3 R16, P2, R13, UR54, RZ ;  /* 0x000000360d107c10 */ /* 0x001fe4000ff5e0ff */
[----:B-1----:R-:W-:-:S03]  /*8810*/  IADD3.X R15, R3, UR55, RZ, P1, !PT ;  /* 0x00000037030f7c10 */ /* 0x002fc60008ffe4ff */
[----:B------:R0:W-:Y:S01]  /*8820*/  STL [R1+0x770], R16 ;  /* 0x0007701001007387 */ /* 0x0001e20000100800 */
[----:B--2---:R-:W-:Y:S01]  /*8830*/  IADD3 R2, P1, R12, UR54, RZ ;  /* 0x000000360c027c10 */ /* 0x004fe2000ff3e0ff */
[----:B------:R-:W-:Y:S02]  /*8840*/  UIMAD UR52, UR8, 0x15, URZ ;  /* 0x00000015083478a4 */ /* 0x000fe4000f8e023f */
        /* <DEDUP_REMOVED lines=88> */
[----:B------:R-:W-:-:S03]  /*8dd0*/  USHF.L.U32 UR42, UR8, 0x4, URZ ;  /* 0x00000004082a7899 */ /* 0x000fc6000800063f */
        /* <DEDUP_REMOVED lines=141> */
[----:B------:R-:W-:-:S03]  /*96b0*/  USHF.L.U32 UR26, UR8, 0x3, URZ ;  /* 0x00000003081a7899 */ /* 0x000fc6000800063f */
        /* <DEDUP_REMOVED lines=136> */
[----:B------:R-:W-:Y:S01]  /*9f40*/  STL [R1+0x9cc], R16 ;  /* 0x0009cc1001007387 */ /* 0x000fe20000100800 */
[----:B--2---:R-:W-:Y:S01]  /*9f50*/  IADD3.X R2, R4, UR16, RZ, P2, !PT ;  /* 0x0000001004027c10 */ /* 0x004fe200097fe4ff */
[----:B------:R-:W-:Y:S01]  /*9f60*/  USHF.R.S32.HI UR14, URZ, 0x1f, UR15 ;  /* 0x0000001f3f0e7899 */ /* 0x000fe2000801140f */
[----:B------:R-:W-:Y:S01]  /*9f70*/  IADD3 R14, P2, R13, UR8, RZ ;  /* 0x000000080d0e7c10 */ /* 0x000fe2000ff5e0ff */
[----:B------:R-:W-:Y:S01]  /*9f80*/  STL [R1+0xa08], R15 ;  /* 0x000a080f01007387 */ /* 0x000fe20000100800 */
[----:B------:R-:W-:-:S03]  /*9f90*/  IADD3.X R13, R3, UR16, RZ, P1, !PT ;  /* 0x00000010030d7c10 */ /* 0x000fc60008ffe4ff */
[----:B------:R0:W-:Y:S01]  /*9fa0*/  STL [R1+0x9d4], R2 ;  /* 0x0009d40201007387 */ /* 0x0001e20000100800 */
[----:B------:R-:W-:-:S03]  /*9fb0*/  USHF.R.S32.HI UR12, URZ, 0x1f, UR8 ;  /* 0x0000001f3f0c7899 */ /* 0x000fc60008011408 */
[----:B------:R-:W-:Y:S01]  /*9fc0*/  STL [R1+0xa10], R14 ;  /* 0x000a100e01007387 */ /* 0x000fe20000100800 */
[----:B0-----:R-:W-:-:S03]  /*9fd0*/  IADD3 R2, P1, R12, UR8, RZ ;  /* 0x000000080c027c10 */ /* 0x001fc6000ff3e0ff */
[----:B------:R-:W-:Y:S01]  /*9fe0*/  STL [R1+0x9dc], R13 ;  /* 0x0009dc0d01007387 */ /* 0x000fe20000100800 */
[----:B------:R-:W-:Y:S02]  /*9ff0*/  IADD3.X R12, R6, UR14, RZ, P0, !PT ;  /* 0x0000000e060c7c10 */ /* 0x000fe400087fe4ff */
[----:B------:R-:W-:Y:S01]  /*a000*/  IADD3 R7, P0, R7, UR8, RZ ;  /* 0x0000000807077c10 */ /* 0x000fe2000ff1e0ff */
[----:B------:R0:W-:Y:S04]  /*a010*/  STL [R1+0xa18], R2 ;  /* 0x000a180201007387 */ /* 0x0001e80000100800 */
[----:B------:R1:W-:Y:S01]  /*a020*/  STL [R1+0x9e4], R12 ;  /* 0x0009e40c01007387 */ /* 0x0003e20000100800 */
[----:B0-----:R-:W-:-:S03]  /*a030*/  IADD3.X R2, R5, UR14, RZ, P6, !PT ;  /* 0x0000000e05027c10 */ /* 0x001fc6000b7fe4ff */
[----:B------:R0:W-:Y:S01]  /*a040*/  STL [R1+0xa20], R7 ;  /* 0x000a200701007387 */ /* 0x0001e20000100800 */
[----:B-1----:R-:W-:-:S03]  /*a050*/  IADD3.X R12, R4, UR14, RZ, P5, !PT ;  /* 0x0000000e040c7c10 */ /* 0x002fc6000affe4ff */
[----:B------:R1:W-:Y:S01]  /*a060*/  STL [R1+0x9ec], R2 ;  /* 0x0009ec0201007387 */ /* 0x0003e20000100800 */
[----:B0-----:R-:W-:-:S03]  /*a070*/  IADD3.X R7, R3, UR14, RZ, P4, !PT ;  /* 0x0000000e03077c10 */ /* 0x001fc6000a7fe4ff */
[----:B------:R-:W-:Y:S01]  /*a080*/  STL [R1+0x9f4], R12 ;  /* 0x0009f40c01007387 */ /* 0x000fe20000100800 */
[----:B-1----:R-:W-:-:S03]  /*a090*/  IADD3.X R2, R6, UR12, RZ, P3, !PT ;  /* 0x0000000c06027c10 */ /* 0x002fc60009ffe4ff */
[----:B------:R-:W-:Y:S01]  /*a0a0*/  STL [R1+0x9fc], R7 ;  /* 0x0009fc0701007387 */ /* 0x000fe20000100800 */
[----:B------:R-:W-:-:S03]  /*a0b0*/  IADD3.X R5, R5, UR12, RZ, P2, !PT ;  /* 0x0000000c05057c10 */ /* 0x000fc600097fe4ff */
[----:B------:R0:W-:Y:S01]  /*a0c0*/  STL [R1+0xa04], R2 ;  /* 0x000a040201007387 */ /* 0x0001e20000100800 */
[----:B------:R-:W-:-:S03]  /*a0d0*/  IADD3.X R4, R4, UR12, RZ, P1, !PT ;  /* 0x0000000c04047c10 */ /* 0x000fc60008ffe4ff */
[----:B------:R1:W-:Y:S01]  /*a0e0*/  STL [R1+0xa0c], R5 ;  /* 0x000a0c0501007387 */ /* 0x0003e20000100800 */
[----:B0-----:R-:W-:-:S05]  /*a0f0*/  IADD3.X R2, R3, UR12, RZ, P0, !PT ;  /* 0x0000000c03027c10 */ /* 0x001fca00087fe4ff */
[----:B------:R1:W-:Y:S04]  /*a100*/  STL [R1+0xa1c], R2 ;  /* 0x000a1c0201007387 */ /* 0x0003e80000100800 */
[----:B------:R1:W-:Y:S01]  /*a110*/  STL [R1+0xa14], R4 ;  /* 0x000a140401007387 */ /* 0x0003e20000100800 */
[----:B------:R-:W-:Y:S01]  /*a120*/  USHF.L.U32 UR5, UR5, 0x5, URZ ;  /* 0x0000000505057899 */ /* 0x000fe2000800063f */
[----:B------:R-:W-:Y:S01]  /*a130*/  CS2R R40, SRZ ;  /* 0x0000000000287805 */ /* 0x000fe2000001ff00 */
[----:B------:R-:W-:Y:S01]  /*a140*/  USHF.L.U32 UR9, UR8, 0x5, URZ ;  /* 0x0000000508097899 */ /* 0x000fe2000800063f */
[----:B------:R-:W-:Y:S02]  /*a150*/  CS2R R42, SRZ ;  /* 0x00000000002a7805 */ /* 0x000fe4000001ff00 */
[----:B------:R-:W-:-:S02]  /*a160*/  CS2R R8, SRZ ;  /* 0x0000000000087805 */ /* 0x000fc4000001ff00 */
[----:B------:R-:W-:Y:S02]  /*a170*/  CS2R R10, SRZ ;  /* 0x00000000000a7805 */ /* 0x000fe4000001ff00 */
[----:B------:R-:W-:Y:S02]  /*a180*/  CS2R R56, SRZ ;  /* 0x0000000000387805 */ /* 0x000fe4000001ff00 */
[----:B------:R-:W-:Y:S02]  /*a190*/  CS2R R58, SRZ ;  /* 0x00000000003a7805 */ /* 0x000fe4000001ff00 */
[----:B------:R-:W-:Y:S02]  /*a1a0*/  CS2R R52, SRZ ;  /* 0x0000000000347805 */ /* 0x000fe4000001ff00 */
[----:B------:R-:W-:Y:S02]  /*a1b0*/  CS2R R54, SRZ ;  /* 0x0000000000367805 */ /* 0x000fe4000001ff00 */
[----:B------:R-:W-:-:S02]  /*a1c0*/  CS2R R48, SRZ ;  /* 0x0000000000307805 */ /* 0x000fc4000001ff00 */
[----:B------:R-:W-:Y:S02]  /*a1d0*/  CS2R R50, SRZ ;  /* 0x0000000000327805 */ /* 0x000fe4000001ff00 */
[----:B------:R-:W-:Y:S02]  /*a1e0*/  CS2R R44, SRZ ;  /* 0x00000000002c7805 */ /* 0x000fe4000001ff00 */
[----:B------:R-:W-:Y:S01]  /*a1f0*/  CS2R R46, SRZ ;  /* 0x00000000002e7805 */ /* 0x000fe2000001ff00 */
[----:B------:R-:W-:Y:S02]  /*a200*/  USHF.R.S32.HI UR13, URZ, 0x1f, UR9 ;  /* 0x0000001f3f0d7899 */ /* 0x000fe40008011409 */
[----:B-1----:R-:W-:-:S12]  /*a210*/  USHF.R.S32.HI UR10, URZ, 0x1f, UR5 ;  /* 0x0000001f3f0a7899 */ /* 0x002fd80008011405 */
.L_x_1:
[----:B-1----:R-:W2:Y:S01]  /*a220*/  LDL R5, [R1+0x53c] ;  /* 0x00053c0001057983 */ /* 0x002ea20000100800 */
[----:B------:R-:W0:Y:S03]  /*a230*/  LDC R2, c[0x0][0x230] ;  /* 0x00008c00ff027b82 */ /* 0x000e260000000800 */
[----:B--2---:R1:W-:Y:S04]  /*a240*/  STL [R1+0x1184], R5 ;  /* 0x0011840501007387 */ /* 0x0043e80000100800 */
[----:B------:R-:W2:Y:S04]  /*a250*/  LDL R4, [R1+0x540] ;  /* 0x0005400001047983 */ /* 0x000ea80000100800 */
[----:B-1----:R-:W0:Y:S04]  /*a260*/  LDL R5, [R1+0x548] ;  /* 0x0005480001057983 */ /* 0x002e280000100800 */
[----:B------:R-:W-:Y:S04]  /*a270*/  STL [R1+0x116c], R61 ;  /* 0x00116c3d01007387 */ /* 0x000fe80000100800 */
[----:B------:R-:W-:Y:S04]  /*a280*/  STL [R1+0x1174], R61 ;  /* 0x0011743d01007387 */ /* 0x000fe80000100800 */
[----:B------:R-:W-:Y:S04]  /*a290*/  STL [R1+0x117c], R61 ;  /* 0x00117c3d01007387 */ /* 0x000fe80000100800 */
[----:B------:R-:W-:Y:S04]  /*a2a0*/  STL [R1+0x1168], R60 ;  /* 0x0011683c01007387 */ /* 0x000fe80000100800 */
[----:B------:R-:W-:Y:S04]  /*a2b0*/  STL [R1+0x1170], R60 ;  /* 0x0011703c01007387 */ /* 0x000fe80000100800 */
[----:B------:R-:W-:Y:S04]  /*a2c0*/  STL [R1+0x1178], R60 ;  /* 0x0011783c01007387 */ /* 0x000fe80000100800 */
[----:B------:R1:W-:Y:S04]  /*a2d0*/  STL [R1+0x1180], R60 ;  /* 0x0011803c01007387 */ /* 0x0003e80000100800 */
[----:B------:R-:W-:Y:S04]  /*a2e0*/  STL [R1+0x1164], R39 ;  /* 0x0011642701007387 */ /* 0x000fe80000100800 */
        /* <DEDUP_REMOVED lines=30> */
[----:B-----5:R-:W-:Y:S04]  /*a4d0*/  STL [R1+0xfe0], R0 ;  /* 0x000fe00001007387 */ /* 0x020fe80000100800 */
        /* <DEDUP_REMOVED lines=23> */
[----:B------:R-:W-:Y:S04]  /*a650*/  STL.64 [R1+0xea8], R58 ;  /* 0x000ea83a01007387 */ /* 0x000fe80000100a00 */
[----:B------:R-:W-:Y:S04]  /*a660*/  STL [R1+0x1018], R59 ;  /* 0x0010183b01007387 */ /* 0x000fe80000100800 */
[----:B------:R-:W-:Y:S04]  /*a670*/  STL.64 [R1+0xea0], R56 ;  /* 0x000ea03801007387 */ /* 0x000fe80000100a00 */
        /* <DEDUP_REMOVED lines=15> */
[----:B------:R-:W-:Y:S01]  /*a770*/  STL [R1+0x1038], R45 ;  /* 0x0010382d01007387 */ /* 0x000fe20000100800 */
[----:B0-----:R-:W-:-:S03]  /*a780*/  IMAD R2, R5, -0x20, R2 ;  /* 0xffffffe005027824 */ /* 0x001fc600078e0202 */
[----:B------:R-:W-:Y:S04]  /*a790*/  STL [R1+0xe74], R46 ;  /* 0x000e742e01007387 */ /* 0x000fe80000100800 */
[----:B------:R-:W-:Y:S04]  /*a7a0*/  STL [R1+0x103c], R46 ;  /* 0x00103c2e01007387 */ /* 0x000fe80000100800 */
[----:B------:R-:W-:Y:S04]  /*a7b0*/  STL [R1+0xe70], R47 ;  /* 0x000e702f01007387 */ /* 0x000fe80000100800 */
[----:B------:R-:W-:Y:S04]  /*a7c0*/  STL [R1+0x1040], R47 ;  /* 0x0010402f01007387 */ /* 0x000fe80000100800 */
[----:B------:R-:W2:Y:S01]  /*a7d0*/  LDL.LU R5, [R1+0x1184] ;  /* 0x0011840001057983 */ /* 0x000ea20000300800 */
[----:B------:R-:W-:-:S02]  /*a7e0*/  ISETP.GT.AND P0, PT, R2, RZ, PT ;  /* 0x000000ff0200720c */ /* 0x000fc40003f04270 */
[----:B-1----:R-:W-:-:S11]  /*a7f0*/  PRMT R60, RZ, 0x7610, R60 ;  /* 0x00007610ff3c7816 */ /* 0x002fd6000000003c */
[----:B--2---:R-:W2:Y:S04]  /*a800*/  @P0 LDG.E.U8 R60, desc[UR6][R4.64] ;  /* 0x00000006043c0981 */ /* 0x004ea8000c1e1100 */
[----:B--2---:R0:W-:Y:S04]  /*a810*/  STL [R1+0x520], R60 ;  /* 0x0005203c01007387 */ /* 0x0041e80000100800 */
[----:B0-----:R-:W2:Y:S04]  /*a820*/  LDL.LU R60, [R1+0x1180] ;  /* 0x00118000013c7983 */ /* 0x001ea80000300800 */
[----:B------:R-:W3:Y:S04]  /*a830*/  LDL R4, [R1+0x534] ;  /* 0x0005340001047983 */ /* 0x000ee80000100800 */
[----:B------:R-:W3:Y:S01]  /*a840*/  LDL R5, [R1+0x538] ;  /* 0x0005380001057983 */ /* 0x000ee20000100800 */
[----:B------:R-:W-:-:S02]  /*a850*/  PRMT R61, RZ, 0x7610, R61 ;  /* 0x00007610ff3d7816 */ /* 0x000fc4000000003d */
[----:B---3--:R-:W-:-:S04]  /*a860*/  @P0 LOP3.LUT R5, R5, R4, RZ, 0x3c, !PT ;  /* 0x0000000405050212 */ /* 0x008fc800078e3cff */
[----:B------:R-:W-:-:S04]  /*a870*/  @P0 LOP3.LUT R4, R5, R4, RZ, 0x3c, !PT ;  /* 0x0000000405040212 */ /* 0x000fc800078e3cff */
[----:B------:R-:W-:-:S05]  /*a880*/  @P0 LOP3.LUT R5, R5, R4, RZ, 0x3c, !PT ;  /* 0x0000000405050212 */ /* 0x000fca00078e3cff */
[----:B------:R-:W3:Y:S04]  /*a890*/  @P0 LDG.E.U8 R61, desc[UR6][R4.64] ;  /* 0x00000006043d0981 */ /* 0x000ee8000c1e1100 */
[----:B---3--:R0:W-:Y:S04]  /*a8a0*/  STL [R1+0x51c], R61 ;  /* 0x00051c3d01007387 */ /* 0x0081e80000100800 */
[----:B0-----:R-:W3:Y:S04]  /*a8b0*/  LDL.LU R61, [R1+0x117c] ;  /* 0x00117c00013d7983 */ /* 0x001ee80000300800 */
[----:B------:R-:W4:Y:S04]  /*a8c0*/  LDL R4, [R1+0x52c] ;  /* 0x00052c0001047983 */ /* 0x000f280000100800 */
[----:B------:R-:W4:Y:S01]  /*a8d0*/  LDL R5, [R1+0x530] ;  /* 0x0005300001057983 */ /* 0x000f220000100800 */
[----:B--2---:R-:W-:-:S02]  /*a8e0*/  PRMT R60, RZ, 0x7610, R60 ;  /* 0x00007610ff3c7816 */ /* 0x004fc4000000003c */
[----:B----4-:R-:W-:-:S04]  /*a8f0*/  @P0 LOP3.LUT R5, R5, R4, RZ, 0x3c, !PT ;  /* 0x0000000405050212 */ /* 0x010fc800078e3cff */
[----:B------:R-:W-:-:S04]  /*a900*/  @P0 LOP3.LUT R4, R5, R4, RZ, 0x3c, !PT ;  /* 0x0000000405040212 */ /* 0x000fc800078e3cff */
[----:B------:R-:W-:-:S05]  /*a910*/  @P0 LOP3.LUT R5, R5, R4, RZ, 0x3c, !PT ;  /* 0x0000000405050212 */ /* 0x000fca00078e3cff */
[----:B------:R-:W2:Y:S04]  /*a920*/  @P0 LDG.E.U8 R60, desc[UR6][R4.64] ;  /* 0x00000006043c0981 */ /* 0x000ea8000c1e1100 */
[----:B--2---:R0:W-:Y:S04]  /*a930*/  STL [R1+0x518], R60 ;  /* 0x0005183c01007387 */ /* 0x0041e80000100800 */
[----:B0-----:R-:W2:Y:S04]  /*a940*/  LDL.LU R60, [R1+0x1178] ;  /* 0x00117800013c7983 */ /* 0x001ea80000300800 */
[----:B------:R-:W4:Y:S04]  /*a950*/  LDL R4, [R1+0x524] ;  /* 0x0005240001047983 */ /* 0x000f280000100800 */
[----:B------:R-:W4:Y:S01]  /*a960*/  LDL R5, [R1+0x528] ;  /* 0x0005280001057983 */ /* 0x000f220000100800 */
[----:B---3--:R-:W-:-:S02]  /*a970*/  PRMT R61, RZ, 0x7610, R61 ;  /* 0x00007610ff3d7816 */ /* 0x008fc4000000003d */
[----:B----4-:R-:W-:-:S04]  /*a980*/  @P0 LOP3.LUT R5, R5, R4, RZ, 0x3c, !PT ;  /* 0x0000000405050212 */ /* 0x010fc800078e3cff */
[----:B------:R-:W-:-:S04]  /*a990*/  @P0 LOP3.LUT R4, R5, R4, RZ, 0x3c, !PT ;  /* 0x0000000405040212 */ /* 0x000fc800078e3cff */
[----:B------:R-:W-:-:S05]  /*a9a0*/  @P0 LOP3.LUT R5, R5, R4, RZ, 0x3c, !PT ;  /* 0x0000000405050212 */ /* 0x000fca00078e3cff */
[----:B------:R-:W3:Y:S01]  /*a9b0*/  @P0 LDG.E.U8 R61, desc[UR6][R4.64] ;  /* 0x00000006043d0981 */ /* 0x000ee2000c1e1100 */
[----:B------:R-:W-:-:S03]  /*a9c0*/  ISETP.GT.AND P1, PT, R2, 0x1, PT ;  /* 0x000000010200780c */ /* 0x000fc60003f24270 */
        /* <DEDUP_REMOVED lines=31> */
[----:B------:R-:W-:-:S02]  /*abc0*/  PRMT R39, RZ, 0x7610, R39 ;  /* 0x00007610ff277816 */ /* 0x000fc40000000027 */
[----:B----4-:R-:W-:-:S04]  /*abd0*/  @P1 LOP3.LUT R5, R5, R4, RZ, 0x3c, !PT ;  /* 0x0000000405051212 */ /* 0x010fc800078e3cff */
[----:B------:R-:W-:-:S04]  /*abe0*/  @P1 LOP3.LUT R4, R5, R4, RZ, 0x3c, !PT ;  /* 0x0000000405041212 */ /* 0x000fc800078e3cff */
[----:B------:R-:W-:-:S05]  /*abf0*/  @P1 LOP3.LUT R5, R5, R4, RZ, 0x3c, !PT ;  /* 0x0000000405051212 */ /* 0x000fca00078e3cff */
[----:B------:R-:W4:Y:S01]  /*ac00*/  @P1 LDG.E.U8 R39, desc[UR6][R4.64] ;  /* 0x0000000604271981 */ /* 0x000f22000c1e1100 */
[----:B------:R-:W-:-:S03]  /*ac10*/  ISETP.GT.AND P0, PT, R2, 0x2, PT ;  /* 0x000000020200780c */ /* 0x000fc60003f04270 */
[----:B----4-:R0:W-:Y:S04]  /*ac20*/  STL [R1+0x504], R39 ;  /* 0x0005042701007387 */ /* 0x0101e80000100800 */
[----:B0-----:R-:W4:Y:S04]  /*ac30*/  LDL.LU R39, [R1+0x1164] ;  /* 0x0011640001277983 */ /* 0x001f280000300800 */
        /* <DEDUP_REMOVED lines=9> */
[----:B------:R-:W2:Y:S04]  /*acd0*/  LDL R4, [R1+0x9f4] ;  /* 0x0009f40001047983 */ /* 0x000ea80000100800 */
[----:B------:R-:W2:Y:S01]  /*ace0*/  LDL R5, [R1+0x9f8] ;  /* 0x0009f80001057983 */ /* 0x000ea20000100800 */
[----:B------:R-:W-:-:S02]  /*acf0*/  PRMT R37, RZ, 0x7610, R37 ;  /* 0x00007610ff257816 */ /* 0x000fc40000000025 */
[----:B--2---:R-:W-:-:S04]  /*ad00*/  @P0 LOP3.LUT R5, R5, R4, RZ, 0x3c, !PT ;  /* 0x0000000405050212 */ /* 0x004fc800078e3cff */
        /* <DEDUP_REMOVED lines=11> */
[----:B------:R-:W4:Y:S04]  /*adc0*/  @P0 LDG.E.U8 R36, desc[UR6][R4.64] ;  /* 0x0000000604240981 */ /* 0x000f28000c1e1100 */
        /* <DEDUP_REMOVED lines=8> */
[----:B------:R-:W3:Y:S01]  /*ae50*/  @P0 LDG.E.U8 R35, desc[UR6][R4.64] ;  /* 0x0000000604230981 */ /* 0x000ee2000c1e1100 */
[----:B------:R-:W-:-:S03]  /*ae60*/  ISETP.GT.AND P1, PT, R2, 0x3, PT ;  /* 0x000000030200780c */ /* 0x000fc60003f24270 */
        /* <DEDUP_REMOVED lines=9> */
[----:B------:R-:W4:Y:S04]  /*af00*/  LDL R4, [R1+0x9d4] ;  /* 0x0009d40001047983 */ /* 0x000f280000100800 */
[----:B------:R-:W4:Y:S01]  /*af10*/  LDL R5, [R1+0x9d8] ;  /* 0x0009d80001057983 */ /* 0x000f220000100800 */
[----:B------:R-:W-:-:S03]  /*af20*/  PRMT R50, RZ, 0x7610, R50 ;  /* 0x00007610ff327816 */ /* 0x000fc60000000032 */
[----:B--2---:R-:W-:Y:S01]  /*af30*/  STL [R1+0x1044], R51 ;  /* 0x0010443301007387 */ /* 0x004fe20000100800 */
[----:B----4-:R-:W-:-:S04]  /*af40*/  @P1 LOP3.LUT R5, R5, R4, RZ, 0x3c, !PT ;  /* 0x0000000405051212 */ /* 0x010fc800078e3cff */
        /* <DEDUP_REMOVED lines=18> */
[----:B------:R0:W2:Y:S04]  /*b070*/  @P1 LDG.E.U8 R54, desc[UR6][R4.64] ;  /* 0x0000000604361981 */ /* 0x0000a8000c1e1100 */
[----:B------:R-:W0:Y:S04]  /*b080*/  LDL R4, [R1+0x9bc] ;  /* 0x0009bc0001047983 */ /* 0x000e280000100800 */
[----:B------:R-:W0:Y:S01]  /*b090*/  LDL R5, [R1+0x9c0] ;  /* 0x0009c00001057983 */ /* 0x000e220000100800 */
[----:B------:R-:W-:Y:S02]  /*b0a0*/  ISETP.GT.AND P0, PT, R2, 0x4, PT ;  /* 0x000000040200780c */ /* 0x000fe40003f04270 */
[----:B------:R-:W-:-:S11]  /*b0b0*/  PRMT R34, RZ, 0x7610, R34 ;  /* 0x00007610ff227816 */ /* 0x000fd60000000022 */
[----:B0-----:R-:W-:-:S04]  /*b0c0*/  @P0 LOP3.LUT R5, R5, R4, RZ, 0x3c, !PT ;  /* 0x0000000405050212 */ /* 0x001fc800078e3cff */
[----:B------:R-:W-:-:S04]  /*b0d0*/  @P0 LOP3.LUT R4, R5, R4, RZ, 0x3c, !PT ;  /* 0x0000000405040212 */ /* 0x000fc800078e3cff */
[----:B------:R-:W-:-:S05]  /*b0e0*/  @P0 LOP3.LUT R5, R5, R4, RZ, 0x3c, !PT ;  /* 0x0000000405050212 */ /* 0x000fca00078e3cff */
[----:B------:R-:W4:Y:S04]  /*b0f0*/  @P0 LDG.E.U8 R34, desc[UR6][R4.64] ;  /* 0x0000000604220981 */ /* 0x000f28000c1e1100 */
[----:B--2---:R-:W-:Y:S04]  /*b100*/  STL [R1+0x1050], R54 ;  /* 0x0010503601007387 */ /* 0x004fe80000100800 */
[----:B----4-:R0:W-:Y:S04]  /*b110*/  STL [R1+0x4e0], R34 ;  /* 0x0004e02201007387 */ /* 0x0101e80000100800 */
        /* <DEDUP_REMOVED lines=25> */
[----:B------:R-:W2:Y:S01]  /*b2b0*/  @P0 LDG.E.U8 R31, desc[UR6][R4.64] ;  /* 0x00000006041f0981 */ /* 0x000ea2000c1e1100 */
[----:B------:R-:W-:-:S03]  /*b2c0*/  ISETP.GT.AND P1, PT, R2, 0x5, PT ;  /* 0x000000050200780c */ /* 0x000fc60003f24270 */
        /* <DEDUP_REMOVED lines=217> */
[----:B------:R-:W-:Y:S02]  /*c060*/  ISETP.GT.AND P1, PT, R2, 0xb, PT ;  /* 0x0000000b0200780c */ /* 0x000fe40003f24270 */
[----:B------:R-:W-:Y:S01]  /*c070*/  PRMT R8, RZ, 0x7610, R8 ;  /* 0x00007610ff087816 */ /* 0x000fe20000000008 */
[----:B--2---:R-:W-:Y:S10]  /*c080*/  STL [R1+0x106c], R57 ;  /* 0x00106c3901007387 */ /* 0x004ff40000100800 */
        /* <DEDUP_REMOVED lines=55> */
[----:B------:R-:W2:Y:S04]  /*c400*/  LDL R4, [R1+0x8a4] ;  /* 0x0008a40001047983 */ /* 0x000ea80000100800 */
[----:B------:R-:W2:Y:S01]  /*c410*/  LDL R5, [R1+0x8a8] ;  /* 0x0008a80001057983 */ /* 0x000ea20000100800 */
[----:B------:R-:W-:-:S03]  /*c420*/  PRMT R57, RZ, 0x7610, R57 ;  /* 0x00007610ff397816 */ /* 0x000fc60000000039 */
[----:B---3--:R-:W-:Y:S01]  /*c430*/  STL [R1+0x10c8], R59 ;  /* 0x0010c83b01007387 */ /* 0x008fe20000100800 */
[----:B--2---:R-:W-:-:S04]  /*c440*/  @P0 LOP3.LUT R5, R5, R4, RZ, 0x3c, !PT ;  /* 0x0000000405050212 */ /* 0x004fc800078e3cff */
        /* <DEDUP_REMOVED lines=10> */
[----:B------:R-:W3:Y:S04]  /*c4f0*/  @P1 LDG.E.U8 R7, desc[UR6][R4.64] ;  /* 0x0000000604071981 */ /* 0x000ee8000c1e1100 */
[----:B--2---:R0:W-:Y:S04]  /*c500*/  STL [R1+0x10cc], R57 ;  /* 0x0010cc3901007387 */ /* 0x0041e80000100800 */
[----:B0-----:R-:W2:Y:S04]  /*c510*/  LDL R57, [R1+0x888] ;  /* 0x0008880001397983 */ /* 0x001ea80000100800 */
[----:B---3--:R0:W-:Y:S04]  /*c520*/  STL [R1+0x44c], R7 ;  /* 0x00044c0701007387 */ /* 0x0081e80000100800 */
[----:B0-----:R-:W3:Y:S04]  /*c530*/  LDL.LU R7, [R1+0x10f4] ;  /* 0x0010f40001077983 */ /* 0x001ee80000300800 */
        /* <DEDUP_REMOVED lines=9> */
[----:B------:R-:W2:Y:S04]  /*c5d0*/  LDL R4, [R1+0x88c] ;  /* 0x00088c0001047983 */ /* 0x000ea80000100800 */
[----:B------:R-:W2:Y:S01]  /*c5e0*/  LDL R5, [R1+0x890] ;  /* 0x0008900001057983 */ /* 0x000ea20000100800 */
[----:B------:R-:W-:-:S02]  /*c5f0*/  PRMT R3, RZ, 0x7610, R3 ;  /* 0x00007610ff037816 */ /* 0x000fc40000000003 */
[----:B--2---:R-:W-:-:S04]  /*c600*/  @P1 LOP3.LUT R5, R5, R4, RZ, 0x3c, !PT ;  /* 0x0000000405051212 */ /* 0x004fc800078e3cff */
[----:B------:R-:W-:-:S04]  /*c610*/  @P1 LOP3.LUT R4, R5, R4, RZ, 0x3c, !PT ;  /* 0x0000000405041212 */ /* 0x000fc800078e3cff */
[----:B------:R-:W-:-:S05]  /*c620*/  @P1 LOP3.LUT R5, R5, R4, RZ, 0x3c, !PT ;  /* 0x0000000405051212 */ /* 0x000fca00078e3cff */
[----:B------:R-:W2:Y:S01]  /*c630*/  @P1 LDG.E.U8 R3, desc[UR6][R4.64] ;  /* 0x0000000604031981 */ /* 0x000ea2000c1e1100 */
[----:B------:R-:W-:-:S03]  /*c640*/  PRMT R10, RZ, 0x7610, R10 ;  /* 0x00007610ff0a7816 */ /* 0x000fc6000000000a */
[----:B--2---:R0:W-:Y:S04]  /*c650*/  STL [R1+0x444], R3 ;  /* 0x0004440301007387 */ /* 0x0041e80000100800 */
[----:B0-----:R-:W2:Y:S04]  /*c660*/  LDL.LU R3, [R1+0x10ec] ;  /* 0x0010ec0001037983 */ /* 0x001ea80000300800 */
[----:B------:R-:W3:Y:S01]  /*c670*/  LDL R5, [R1+0x884] ;  /* 0x0008840001057983 */ /* 0x000ee20000100800 */
[----:B------:R-:W-:Y:S01]  /*c680*/  @P1 IMAD.MOV.U32 R4, RZ, RZ, R57 ;  /* 0x000000ffff041224 */ /* 0x000fe200078e0039 */
[----:B------:R-:W-:-:S02]  /*c690*/  ISETP.GT.AND P0, PT, R2, 0xe, PT ;  /* 0x0000000e0200780c */ /* 0x000fc40003f04270 */
[----:B------:R-:W-:Y:S01]  /*c6a0*/  PRMT R56, RZ, 0x7610, R56 ;  /* 0x00007610ff387816 */ /* 0x000fe20000000038 */
[----:B------:R-:W4:Y:S04]  /*c6b0*/  LDL R57, [R1+0x864] ;  /* 0x0008640001397983 */ /* 0x000f280000100800 */
[----:B---3--:R-:W3:Y:S04]  /*c6c0*/  @P1 LDG.E.U8 R10, desc[UR6][R4.64] ;  /* 0x00000006040a1981 */ /* 0x008ee8000c1e1100 */
[----:B------:R-:W2:Y:S04]  /*c6d0*/  LDL R4, [R1+0x87c] ;  /* 0x00087c0001047983 */ /* 0x000ea80000100800 */
[----:B------:R-:W2:Y:S04]  /*c6e0*/  LDL R5, [R1+0x880] ;  /* 0x0008800001057983 */ /* 0x000ea80000100800 */
[----:B---3--:R0:W-:Y:S01]  /*c6f0*/  STL [R1+0x440], R10 ;  /* 0x0004400a01007387 */ /* 0x0081e20000100800 */
[----:B------:R-:W-:-:S03]  /*c700*/  PRMT R54, RZ, 0x7610, R54 ;  /* 0x00007610ff367816 */ /* 0x000fc60000000036 */
[----:B0-----:R-:W3:Y:S01]  /*c710*/  LDL R10, [R1+0x868] ;  /* 0x00086800010a7983 */ /* 0x001ee20000100800 */
[----:B--2---:R-:W-:-:S04]  /*c720*/  @P0 LOP3.LUT R5, R5, R4, RZ, 0x3c, !PT ;  /* 0x0000000405050212 */ /* 0x004fc800078e3cff */
[----:B------:R-:W-:-:S04]  /*c730*/  @P0 LOP3.LUT R4, R5, R4, RZ, 0x3c, !PT ;  /* 0x0000000405040212 */ /* 0x000fc800078e3cff */
[----:B------:R-:W-:-:S05]  /*c740*/  @P0 LOP3.LUT R5, R5, R4, RZ, 0x3c, !PT ;  /* 0x0000000405050212 */ /* 0x000fca00078e3cff */
[----:B------:R-:W2:Y:S04]  /*c750*/  @P0 LDG.E.U8 R56, desc[UR6][R4.64] ;  /* 0x0000000604380981 */ /* 0x000ea8000c1e1100 */
[----:B------:R-:W4:Y:S04]  /*c760*/  LDL R4, [R1+0x874] ;  /* 0x0008740001047983 */ /* 0x000f280000100800 */
[----:B------:R-:W4:Y:S04]  /*c770*/  LDL R5, [R1+0x878] ;  /* 0x0008780001057983 */ /* 0x000f280000100800 */
[----:B--2---:R0:W-:Y:S01]  /*c780*/  STL [R1+0x1080], R56 ;  /* 0x0010803801007387 */ /* 0x0041e20000100800 */
[----:B------:R-:W-:-:S02]  /*c790*/  PRMT R55, RZ, 0x7610, R55 ;  /* 0x00007610ff377816 */ /* 0x000fc40000000037 */
[----:B------:R-:W-:Y:S01]  /*c7a0*/  PRMT R50, RZ, 0x7610, R50 ;  /* 0x00007610ff327816 */ /* 0x000fe20000000032 */
[----:B0-----:R-:W2:Y:S01]  /*c7b0*/  LDL R56, [R1+0x858] ;  /* 0x0008580001387983 */ /* 0x001ea20000100800 */
[----:B----4-:R-:W-:-:S04]  /*c7c0*/  @P0 LOP3.LUT R5, R5, R4, RZ, 0x3c, !PT ;  /* 0x0000000405050212 */ /* 0x010fc800078e3cff */
[----:B------:R-:W-:-:S04]  /*c7d0*/  @P0 LOP3.LUT R4, R5, R4, RZ, 0x3c, !PT ;  /* 0x0000000405040212 */ /* 0x000fc800078e3cff */
[----:B------:R-:W-:-:S05]  /*c7e0*/  @P0 LOP3.LUT R5, R5, R4, RZ, 0x3c, !PT ;  /* 0x0000000405050212 */ /* 0x000fca00078e3cff */
[----:B------:R0:W4:Y:S04]  /*c7f0*/  @P0 LDG.E.U8 R54, desc[UR6][R4.64] ;  /* 0x0000000604360981 */ /* 0x000128000c1e1100 */
[----:B------:R-:W0:Y:S04]  /*c800*/  LDL R4, [R1+0x86c] ;  /* 0x00086c0001047983 */ /* 0x000e280000100800 */
[----:B------:R-:W0:Y:S02]  /*c810*/  LDL R5, [R1+0x870] ;  /* 0x0008700001057983 */ /* 0x000e240000100800 */
[----:B0-----:R-:W-:-:S04]  /*c820*/  @P0 LOP3.LUT R5, R5, R4, RZ, 0x3c, !PT ;  /* 0x0000000405050212 */ /* 0x001fc800078e3cff */
[----:B------:R-:W-:-:S04]  /*c830*/  @P0 LOP3.LUT R4, R5, R4, RZ, 0x3c, !PT ;  /* 0x0000000405040212 */ /* 0x000fc800078e3cff */
[----:B------:R-:W-:-:S05]  /*c840*/  @P0 LOP3.LUT R5, R5, R4, RZ, 0x3c, !PT ;  /* 0x0000000405050212 */ /* 0x000fca00078e3cff */
[----:B------:R3:W2:Y:S04]  /*c850*/  @P0 LDG.E.U8 R55, desc[UR6][R4.64] ;  /* 0x0000000604370981 */ /* 0x0006a8000c1e1100 */
[----:B----4-:R-:W-:Y:S01]  /*c860*/  STL [R1+0x1084], R54 ;  /* 0x0010843601007387 */ /* 0x010fe20000100800 */
[----:B---3--:R-:W-:Y:S02]  /*c870*/  @P0 IMAD.MOV.U32 R4, RZ, RZ, R10 ;  /* 0x000000ffff040224 */ /* 0x008fe400078e000a */
[----:B------:R-:W-:-:S05]  /*c880*/  @P0 IMAD.MOV.U32 R5, RZ, RZ, R57 ;  /* 0x000000ffff050224 */ /* 0x000fca00078e0039 */
[----:B------:R0:W3:Y:S04]  /*c890*/  @P0 LDG.E.U8 R50, desc[UR6][R4.64] ;  /* 0x0000000604320981 */ /* 0x0000e8000c1e1100 */
[----:B--2---:R1:W-:Y:S04]  /*c8a0*/  STL [R1+0x1088], R55 ;  /* 0x0010883701007387 */ /* 0x0043e80000100800 */
[----:B------:R-:W0:Y:S04]  /*c8b0*/  LDL R4, [R1+0x85c] ;  /* 0x00085c0001047983 */ /* 0x000e280000100800 */
[----:B------:R-:W0:Y:S01]  /*c8c0*/  LDL R5, [R1+0x860] ;  /* 0x0008600001057983 */ /* 0x000e220000100800 */
[----:B------:R-:W-:-:S02]  /*c8d0*/  ISETP.GT.AND P1, PT, R2, 0xf, PT ;  /* 0x0000000f0200780c */ /* 0x000fc40003f24270 */
[----:B------:R-:W-:Y:S01]  /*c8e0*/  PRMT R40, RZ, 0x7610, R40 ;  /* 0x00007610ff287816 */ /* 0x000fe20000000028 */
[----:B-1----:R-:W2:Y:S01]  /*c8f0*/  LDL R55, [R1+0x854] ;  /* 0x0008540001377983 */ /* 0x002ea20000100800 */
[----:B------:R-:W-:-:S03]  /*c900*/  PRMT R53, RZ, 0x7610, R53 ;  /* 0x00007610ff357816 */ /* 0x000fc60000000035 */
[----:B------:R-:W4:Y:S04]  /*c910*/  LDL R57, [R1+0x850] ;  /* 0x0008500001397983 */ /* 0x000f280000100800 */
[----:B------:R-:W4:Y:S04]  /*c920*/  LDL R54, [R1+0x844] ;  /* 0x0008440001367983 */ /* 0x000f280000100800 */
[----:B------:R-:W4:Y:S01]  /*c930*/  LDL R10, [R1+0x848] ;  /* 0x00084800010a7983 */ /* 0x000f220000100800 */
[----:B0-----:R-:W-:-:S04]  /*c940*/  @P1 LOP3.LUT R5, R5, R4, RZ, 0x3c, !PT ;  /* 0x0000000405051212 */ /* 0x001fc800078e3cff */
[----:B------:R-:W-:-:S04]  /*c950*/  @P1 LOP3.LUT R4, R5, R4, RZ, 0x3c, !PT ;  /* 0x0000000405041212 */ /* 0x000fc800078e3cff */
[----:B------:R-:W-:-:S05]  /*c960*/  @P1 LOP3.LUT R5, R5, R4, RZ, 0x3c, !PT ;  /* 0x0000000405051212 */ /* 0x000fca00078e3cff */
[----:B------:R0:W4:Y:S04]  /*c970*/  @P1 LDG.E.U8 R40, desc[UR6][R4.64] ;  /* 0x0000000604281981 */ /* 0x000128000c1e1100 */
[----:B---3--:R-:W-:Y:S01]  /*c980*/  STL [R1+0x108c], R50 ;  /* 0x00108c3201007387 */ /* 0x008fe20000100800 */
[----:B0-----:R-:W-:Y:S02]  /*c990*/  @P1 IMAD.MOV.U32 R4, RZ, RZ, R56 ;  /* 0x000000ffff041224 */ /* 0x001fe400078e0038 */
[----:B--2---:R-:W-:-:S05]  /*c9a0*/  @P1 IMAD.MOV.U32 R5, RZ, RZ, R55 ;  /* 0x000000ffff051224 */ /* 0x004fca00078e0037 */
[----:B------:R0:W2:Y:S04]  /*c9b0*/  @P1 LDG.E.U8 R53, desc[UR6][R4.64] ;  /* 0x0000000604351981 */ /* 0x0000a8000c1e1100 */
[----:B----4-:R-:W-:Y:S04]  /*c9c0*/  STL [R1+0x1090], R40 ;  /* 0x0010902801007387 */ /* 0x010fe80000100800 */
[----:B------:R-:W3:Y:S01]  /*c9d0*/  LDL R5, [R1+0x84c] ;  /* 0x00084c0001057983 */ /* 0x000ee20000100800 */
[----:B------:R-:W-:Y:S01]  /*c9e0*/  PRMT R52, RZ, 0x7610, R52 ;  /* 0x00007610ff347816 */ /* 0x000fe20000000034 */
[----:B0-----:R-:W-:Y:S01]  /*c9f0*/  @P1 IMAD.MOV.U32 R4, RZ, RZ, R57 ;  /* 0x000000ffff041224 */ /* 0x001fe200078e0039 */
[----:B------:R-:W-:Y:S01]  /*ca00*/  PRMT R0, RZ, 0x7610, R0 ;  /* 0x00007610ff007816 */ /* 0x000fe20000000000 */
[----:B------:R-:W4:Y:S04]  /*ca10*/  LDL R56, [R1+0x834] ;  /* 0x0008340001387983 */ /* 0x000f280000100800 */
[----:B------:R-:W4:Y:S04]  /*ca20*/  LDL R55, [R1+0x838] ;  /* 0x0008380001377983 */ /* 0x000f280000100800 */
[----:B---3--:R0:W3:Y:S04]  /*ca30*/  @P1 LDG.E.U8 R52, desc[UR6][R4.64] ;  /* 0x0000000604341981 */ /* 0x0080e8000c1e1100 */
[----:B--2---:R-:W-:Y:S01]  /*ca40*/  STL [R1+0x1094], R53 ;  /* 0x0010943501007387 */ /* 0x004fe20000100800 */
[----:B0-----:R-:W-:-:S02]  /*ca50*/  @P1 IMAD.MOV.U32 R4, RZ, RZ, R10 ;  /* 0x000000ffff041224 */ /* 0x001fc400078e000a */
[----:B------:R-:W-:-:S05]  /*ca60*/  @P1 IMAD.MOV.U32 R5, RZ, RZ, R54 ;  /* 0x000000ffff051224 */ /* 0x000fca00078e0036 */
[----:B------:R0:W2:Y:S04]  /*ca70*/  @P1 LDG.E.U8 R0, desc[UR6][R4.64] ;  /* 0x0000000604001981 */ /* 0x0000a8000c1e1100 */
[----:B---3--:R-:W-:Y:S04]  /*ca80*/  STL [R1+0x1098], R52 ;  /* 0x0010983401007387 */ /* 0x008fe80000100800 */
[----:B------:R-:W0:Y:S04]  /*ca90*/  LDL R4, [R1+0x83c] ;  /* 0x00083c0001047983 */ /* 0x000e280000100800 */
[----:B------:R-:W0:Y:S01]  /*caa0*/  LDL R5, [R1+0x840] ;  /* 0x0008400001057983 */ /* 0x000e220000100800 */
[----:B------:R-:W-:-:S02]  /*cab0*/  ISETP.GT.AND P0, PT, R2, 0x10, PT ;  /* 0x000000100200780c */ /* 0x000fc40003f04270 */
[----:B------:R-:W-:Y:S01]  /*cac0*/  PRMT R43, RZ, 0x7610, R43 ;  /* 0x00007610ff2b7816 */ /* 0x000fe2000000002b */
[----:B------:R-:W3:Y:S01]  /*cad0*/  LDL R57, [R1+0x830] ;  /* 0x0008300001397983 */ /* 0x000ee20000100800 */
[----:B------:R-:W-:-:S03]  /*cae0*/  PRMT R42, RZ, 0x7610, R42 ;  /* 0x00007610ff2a7816 */ /* 0x000fc6000000002a */
[----:B------:R-:W3:Y:S04]  /*caf0*/  LDL R54, [R1+0x824] ;  /* 0x0008240001367983 */ /* 0x000ee80000100800 */
[----:B------:R-:W3:Y:S02]  /*cb00*/  LDL R10, [R1+0x828] ;  /* 0x00082800010a7983 */ /* 0x000ee40000100800 */
[----:B0-----:R-:W-:-:S04]  /*cb10*/  @P0 LOP3.LUT R5, R5, R4, RZ, 0x3c, !PT ;  /* 0x0000000405050212 */ /* 0x001fc800078e3cff */
[----:B------:R-:W-:-:S04]  /*cb20*/  @P0 LOP3.LUT R4, R5, R4, RZ, 0x3c, !PT ;  /* 0x0000000405040212 */ /* 0x000fc800078e3cff */
[----:B------:R-:W-:-:S05]  /*cb30*/  @P0 LOP3.LUT R5, R5, R4, RZ, 0x3c, !PT ;  /* 0x0000000405050212 */ /* 0x000fca00078e3cff */
[----:B------:R4:W3:Y:S04]  /*cb40*/  @P0 LDG.E.U8 R43, desc[UR6][R4.64] ;  /* 0x00000006042b0981 */ /* 0x0008e8000c1e1100 */
[----:B--2---:R-:W-:Y:S01]  /*cb50*/  STL [R1+0x109c], R0 ;  /* 0x00109c0001007387 */ /* 0x004fe20000100800 */
[----:B----4-:R-:W-:Y:S02]  /*cb60*/  @P0 IMAD.MOV.U32 R4, RZ, RZ, R55 ;  /* 0x000000ffff040224 */ /* 0x010fe400078e0037 */
[----:B------:R-:W-:-:S05]  /*cb70*/  @P0 IMAD.MOV.U32 R5, RZ, RZ, R56 ;  /* 0x000000ffff050224 */ /* 0x000fca00078e0038 */
[----:B------:R0:W2:Y:S04]  /*cb80*/  @P0 LDG.E.U8 R42, desc[UR6][R4.64] ;  /* 0x00000006042a0981 */ /* 0x0000a8000c1e1100 */
[----:B---3--:R1:W-:Y:S04]  /*cb90*/  STL [R1+0x10d0], R43 ;  /* 0x0010d02b01007387 */ /* 0x0083e80000100800 */
        /* <DEDUP_REMOVED lines=11> */
[----:B---3--:R3:W-:Y:S04]  /*cc50*/  STL [R1+0x10d8], R41 ;  /* 0x0010d82901007387 */ /* 0x0087e80000100800 */
[----:B------:R-:W0:Y:S04]  /*cc60*/  LDL R4, [R1+0x81c] ;  /* 0x00081c0001047983 */ /* 0x000e280000100800 */
[----:B------:R-:W0:Y:S01]  /*cc70*/  LDL R5, [R1+0x820] ;  /* 0x0008200001057983 */ /* 0x000e220000100800 */
[----:B------:R-:W-:-:S03]  /*cc80*/  ISETP.GT.AND P1, PT, R2, 0x11, PT ;  /* 0x000000110200780c */ /* 0x000fc60003f24270 */
[----:B------:R-:W2:Y:S04]  /*cc90*/  LDL R57, [R1+0x80c] ;  /* 0x00080c0001397983 */ /* 0x000ea80000100800 */
[----:B------:R-:W2:Y:S01]  /*cca0*/  LDL R54, [R1+0x810] ;  /* 0x0008100001367983 */ /* 0x000ea20000100800 */
[----:B------:R-:W-:Y:S02]  /*ccb0*/  PRMT R59, RZ, 0x7610, R59 ;  /* 0x00007610ff3b7816 */ /* 0x000fe4000000003b */
[----:B-1----:R-:W-:Y:S01]  /*ccc0*/  PRMT R43, RZ, 0x7610, R43 ;  /* 0x00007610ff2b7816 */ /* 0x002fe2000000002b */
[----:B---3--:R-:W3:Y:S01]  /*ccd0*/  LDL R41, [R1+0x804] ;  /* 0x0008040001297983 */ /* 0x008ee20000100800 */
[----:B------:R-:W-:-:S03]  /*cce0*/  PRMT R42, RZ, 0x7610, R42 ;  /* 0x00007610ff2a7816 */ /* 0x000fc6000000002a */
[----:B------:R-:W3:Y:S01]  /*ccf0*/  LDL R10, [R1+0x808] ;  /* 0x00080800010a7983 */ /* 0x000ee20000100800 */
[----:B0-----:R-:W-:-:S04]  /*cd00*/  @P1 LOP3.LUT R5, R5, R4, RZ, 0x3c, !PT ;  /* 0x0000000405051212 */ /* 0x001fc800078e3cff */
[----:B------:R-:W-:-:S04]  /*cd10*/  @P1 LOP3.LUT R4, R5, R4, RZ, 0x3c, !PT ;  /* 0x0000000405041212 */ /* 0x000fc800078e3cff */
[----:B------:R-:W-:-:S05]  /*cd20*/  @P1 LOP3.LUT R5, R5, R4, RZ, 0x3c, !PT ;  /* 0x0000000405051212 */ /* 0x000fca00078e3cff */
[----:B------:R4:W3:Y:S02]  /*cd30*/  @P1 LDG.E.U8 R59, desc[UR6][R4.64] ;  /* 0x00000006043b1981 */ /* 0x0008e4000c1e1100 */
[----:B----4-:R-:W-:Y:S02]  /*cd40*/  @P1 IMAD.MOV.U32 R4, RZ, RZ, R55 ;  /* 0x000000ffff041224 */ /* 0x010fe400078e0037 */
[----:B------:R-:W-:-:S05]  /*cd50*/  @P1 IMAD.MOV.U32 R5, RZ, RZ, R56 ;  /* 0x000000ffff051224 */ /* 0x000fca00078e0038 */
[----:B------:R2:W4:Y:S02]  /*cd60*/  @P1 LDG.E.U8 R43, desc[UR6][R4.64] ;  /* 0x00000006042b1981 */ /* 0x000524000c1e1100 */
[----:B--2---:R-:W-:Y:S02]  /*cd70*/  @P1 IMAD.MOV.U32 R4, RZ, RZ, R54 ;  /* 0x000000ffff041224 */ /* 0x004fe400078e0036 */
[----:B------:R-:W-:-:S05]  /*cd80*/  @P1 IMAD.MOV.U32 R5, RZ, RZ, R57 ;  /* 0x000000ffff051224 */ /* 0x000fca00078e0039 */
[----:B------:R3:W2:Y:S04]  /*cd90*/  @P1 LDG.E.U8 R42, desc[UR6][R4.64] ;  /* 0x00000006042a1981 */ /* 0x0006a8000c1e1100 */
[----:B------:R0:W-:Y:S04]  /*cda0*/  STL [R1+0x10dc], R9 ;  /* 0x0010dc0901007387 */ /* 0x0001e80000100800 */
[----:B------:R-:W2:Y:S04]  /*cdb0*/  LDL R56, [R1+0x7fc] ;  /* 0x0007fc0001387983 */ /* 0x000ea80000100800 */
[----:B------:R-:W2:Y:S04]  /*cdc0*/  LDL R55, [R1+0x800] ;  /* 0x0008000001377983 */ /* 0x000ea80000100800 */
[----:B----4-:R1:W-:Y:S04]  /*cdd0*/  STL [R1+0x408], R43 ;  /* 0x0004082b01007387 */ /* 0x0103e80000100800 */
[----:B0-----:R-:W4:Y:S04]  /*cde0*/  LDL R9, [R1+0x7f8] ;  /* 0x0007f80001097983 */ /* 0x001f280000100800 */
[----:B-1----:R-:W4:Y:S01]  /*cdf0*/  LDL R43, [R1+0x7f4] ;  /* 0x0007f400012b7983 */ /* 0x002f220000100800 */
[----:B---3--:R-:W-:Y:S01]  /*ce00*/  @P1 IMAD.MOV.U32 R5, RZ, RZ, R41 ;  /* 0x000000ffff051224 */ /* 0x008fe200078e0029 */
[----:B------:R-:W-:-:S02]  /*ce10*/  ISETP.GT.AND P0, PT, R2, 0x12, PT ;  /* 0x000000120200780c */ /* 0x000fc40003f04270 */
[----:B--2---:R0:W-:Y:S04]  /*ce20*/  STL [R1+0x404], R42 ;  /* 0x0004042a01007387 */ /* 0x0041e80000100800 */
[----:B------:R-:W2:Y:S01]  /*ce30*/  LDL R41, [R1+0x7f0] ;  /* 0x0007f00001297983 */ /* 0x000ea20000100800 */
[----:B------:R-:W-:Y:S01]  /*ce40*/  PRMT R0, RZ, 0x7610, R0 ;  /* 0x00007610ff007816 */ /* 0x000fe20000000000 */
[----:B------:R-:W-:Y:S01]  /*ce50*/  @P1 IMAD.MOV.U32 R4, RZ, RZ, R10 ;  /* 0x000000ffff041224 */ /* 0x000fe200078e000a */
[----:B------:R-:W-:Y:S01]  /*ce60*/  PRMT R51, RZ, 0x7610, R51 ;  /* 0x00007610ff337816 */ /* 0x000fe20000000033 */
[----:B------:R-:W3:Y:S04]  /*ce70*/  LDL R54, [R1+0x7e4] ;  /* 0x0007e40001367983 */ /* 0x000ee80000100800 */
[----:B0-----:R-:W3:Y:S04]  /*ce80*/  LDL R42, [R1+0x7ec] ;  /* 0x0007ec00012a7983 */ /* 0x001ee80000100800 */
[----:B------:R0:W3:Y:S01]  /*ce90*/  @P1 LDG.E.U8 R0, desc[UR6][R4.64] ;  /* 0x0000000604001981 */ /* 0x0000e2000c1e1100 */
[----:B------:R-:W-:-:S03]  /*cea0*/  PRMT R47, RZ, 0x7610, R47 ;  /* 0x00007610ff2f7816 */ /* 0x000fc6000000002f */
[----:B------:R-:W3:Y:S01]  /*ceb0*/  LDL R10, [R1+0x7e8] ;  /* 0x0007e800010a7983 */ /* 0x000ee20000100800 */
[----:B0-----:R-:W-:Y:S02]  /*cec0*/  @P0 IMAD.MOV.U32 R4, RZ, RZ, R55 ;  /* 0x000000ffff040224 */ /* 0x001fe400078e0037 */
[----:B------:R-:W-:-:S05]  /*ced0*/  @P0 IMAD.MOV.U32 R5, RZ, RZ, R56 ;  /* 0x000000ffff050224 */ /* 0x000fca00078e0038 */
[----:B------:R4:W3:Y:S02]  /*cee0*/  @P0 LDG.E.U8 R51, desc[UR6][R4.64] ;  /* 0x0000000604330981 */ /* 0x0008e4000c1e1100 */
[----:B----4-:R-:W-:Y:S02]  /*cef0*/  @P0 IMAD.MOV.U32 R4, RZ, RZ, R9 ;  /* 0x000000ffff040224 */ /* 0x010fe400078e0009 */
[----:B------:R-:W-:-:S05]  /*cf00*/  @P0 IMAD.MOV.U32 R5, RZ, RZ, R43 ;  /* 0x000000ffff050224 */ /* 0x000fca00078e002b */
[----:B------:R2:W4:Y:S01]  /*cf10*/  @P0 LDG.E.U8 R47, desc[UR6][R4.64] ;  /* 0x00000006042f0981 */ /* 0x000522000c1e1100 */
[----:B------:R-:W-:Y:S01]  /*cf20*/  PRMT R46, RZ, 0x7610, R46 ;  /* 0x00007610ff2e7816 */ /* 0x000fe2000000002e */
[----:B--2---:R-:W-:Y:S02]  /*cf30*/  @P0 IMAD.MOV.U32 R4, RZ, RZ, R41 ;  /* 0x000000ffff040224 */ /* 0x004fe400078e0029 */
[----:B---3--:R-:W-:-:S05]  /*cf40*/  @P0 IMAD.MOV.U32 R5, RZ, RZ, R42 ;  /* 0x000000ffff050224 */ /* 0x008fca00078e002a */
[----:B------:R0:W2:Y:S01]  /*cf50*/  @P0 LDG.E.U8 R46, desc[UR6][R4.64] ;  /* 0x00000006042e0981 */ /* 0x0000a2000c1e1100 */
[----:B------:R-:W-:-:S03]  /*cf60*/  PRMT R45, RZ, 0x7610, R45 ;  /* 0x00007610ff2d7816 */ /* 0x000fc6000000002d */
[----:B------:R-:W-:Y:S01]  /*cf70*/  STL [R1+0x10a0], R0 ;  /* 0x0010a00001007387 */ /* 0x000fe20000100800 */
[----:B0-----:R-:W-:Y:S02]  /*cf80*/  @P0 IMAD.MOV.U32 R4, RZ, RZ, R10 ;  /* 0x000000ffff040224 */ /* 0x001fe400078e000a */
[----:B------:R-:W-:Y:S01]  /*cf90*/  @P0 IMAD.MOV.U32 R5, RZ, RZ, R54 ;  /* 0x000000ffff050224 */ /* 0x000fe200078e0036 */
[----:B------:R-:W-:Y:S04]  /*cfa0*/  STL [R1+0x10a4], R51 ;  /* 0x0010a43301007387 */ /* 0x000fe80000100800 */
[----:B------:R-:W3:Y:S04]  /*cfb0*/  LDL R43, [R1+0x7dc] ;  /* 0x0007dc00012b7983 */ /* 0x000ee80000100800 */
[----:B------:R-:W3:Y:S04]  /*cfc0*/  LDL R9, [R1+0x7e0] ;  /* 0x0007e00001097983 */ /* 0x000ee80000100800 */
[----:B------:R3:W3:Y:S04]  /*cfd0*/  @P0 LDG.E.U8 R45, desc[UR6][R4.64] ;  /* 0x00000006042d0981 */ /* 0x0006e8000c1e1100 */
[----:B----4-:R-:W-:Y:S04]  /*cfe0*/  STL [R1+0x10a8], R47 ;  /* 0x0010a82f01007387 */ /* 0x010fe80000100800 */
[----:B------:R-:W-:Y:S04]  /*cff0*/  STL [R1+0x40c], R59 ;  /* 0x00040c3b01007387 */ /* 0x000fe80000100800 */
[----:B------:R-:W4:Y:S04]  /*d000*/  LDL R42, [R1+0x7d4] ;  /* 0x0007d400012a7983 */ /* 0x000f280000100800 */
[----:B------:R-:W4:Y:S01]  /*d010*/  LDL R41, [R1+0x7d8] ;  /* 0x0007d80001297983 */ /* 0x000f220000100800 */
[----:B------:R-:W-:-:S03]  /*d020*/  ISETP.GT.AND P1, PT, R2, 0x13, PT ;  /* 0x000000130200780c */ /* 0x000fc60003f24270 */
[----:B--2---:R-:W-:Y:S04]  /*d030*/  STL [R1+0x10ac], R46 ;  /* 0x0010ac2e01007387 */ /* 0x004fe80000100800 */
[----:B------:R-:W2:Y:S04]  /*d040*/  LDL R54, [R1+0x7cc] ;  /* 0x0007cc0001367983 */ /* 0x000ea80000100800 */
[----:B------:R-:W2:Y:S01]  /*d050*/  LDL R10, [R1+0x7d0] ;  /* 0x0007d000010a7983 */ /* 0x000ea20000100800 */
[----:B------:R-:W-:Y:S02]  /*d060*/  PRMT R58, RZ, 0x7610, R58 ;  /* 0x00007610ff3a7816 */ /* 0x000fe4000000003a */
[----:B------:R-:W-:Y:S01]  /*d070*/  PRMT R49, RZ, 0x7610, R49 ;  /* 0x00007610ff317816 */ /* 0x000fe20000000031 */
[----:B---3--:R-:W-:-:S02]  /*d080*/  @P1 IMAD.MOV.U32 R5, RZ, RZ, R43 ;  /* 0x000000ffff051224 */ /* 0x008fc400078e002b */
[----:B------:R-:W-:Y:S01]  /*d090*/  @P1 IMAD.MOV.U32 R4, RZ, RZ, R9 ;  /* 0x000000ffff041224 */ /* 0x000fe200078e0009 */
[----:B------:R-:W-:Y:S04]  /*d0a0*/  STL [R1+0x10b0], R45 ;  /* 0x0010b02d01007387 */ /* 0x000fe80000100800 */
[----:B------:R-:W3:Y:S04]  /*d0b0*/  LDL R43, [R1+0x7c4] ;  /* 0x0007c400012b7983 */ /* 0x000ee80000100800 */
[----:B------:R-:W3:Y:S04]  /*d0c0*/  LDL R9, [R1+0x7c8] ;  /* 0x0007c80001097983 */ /* 0x000ee80000100800 */
[----:B------:R4:W3:Y:S02]  /*d0d0*/  @P1 LDG.E.U8 R58, desc[UR6][R4.64] ;  /* 0x00000006043a1981 */ /* 0x0008e4000c1e1100 */
[----:B----4-:R-:W-:-:S02]  /*d0e0*/  @P1 IMAD.MOV.U32 R5, RZ, RZ, R42 ;  /* 0x000000ffff051224 */ /* 0x010fc400078e002a */
[----:B------:R-:W-:-:S05]  /*d0f0*/  @P1 IMAD.MOV.U32 R4, RZ, RZ, R41 ;  /* 0x000000ffff041224 */ /* 0x000fca00078e0029 */
[----:B------:R2:W4:Y:S01]  /*d100*/  @P1 LDG.E.U8 R49, desc[UR6][R4.64] ;  /* 0x0000000604311981 */ /* 0x000522000c1e1100 */
[----:B------:R-:W-:Y:S01]  /*d110*/  PRMT R48, RZ, 0x7610, R48 ;  /* 0x00007610ff307816 */ /* 0x000fe20000000030 */
[----:B--2---:R-:W-:Y:S02]  /*d120*/  @P1 IMAD.MOV.U32 R4, RZ, RZ, R10 ;  /* 0x000000ffff041224 */ /* 0x004fe400078e000a */
[----:B------:R-:W-:-:S05]  /*d130*/  @P1 IMAD.MOV.U32 R5, RZ, RZ, R54 ;  /* 0x000000ffff051224 */ /* 0x000fca00078e0036 */
[----:B------:R3:W2:Y:S01]  /*d140*/  @P1 LDG.E.U8 R48, desc[UR6][R4.64] ;  /* 0x0000000604301981 */ /* 0x0006a2000c1e1100 */
[----:B------:R-:W-:Y:S01]  /*d150*/  PRMT R11, RZ, 0x7610, R11 ;  /* 0x00007610ff0b7816 */ /* 0x000fe2000000000b */
[----:B---3--:R-:W-:Y:S02]  /*d160*/  @P1 IMAD.MOV.U32 R5, RZ, RZ, R43 ;  /* 0x000000ffff051224 */ /* 0x008fe400078e002b */
[----:B------:R-:W-:Y:S01]  /*d170*/  @P1 IMAD.MOV.U32 R4, RZ, RZ, R9 ;  /* 0x000000ffff041224 */ /* 0x000fe200078e0009 */
[----:B------:R-:W-:Y:S04]  /*d180*/  STL [R1+0x10b4], R58 ;  /* 0x0010b43a01007387 */ /* 0x000fe80000100800 */
[----:B------:R-:W3:Y:S04]  /*d190*/  LDL R42, [R1+0x7bc] ;  /* 0x0007bc00012a7983 */ /* 0x000ee80000100800 */
[----:B------:R-:W3:Y:S04]  /*d1a0*/  LDL R41, [R1+0x7c0] ;  /* 0x0007c00001297983 */ /* 0x000ee80000100800 */
[----:B------:R3:W3:Y:S04]  /*d1b0*/  @P1 LDG.E.U8 R11, desc[UR6][R4.64] ;  /* 0x00000006040b1981 */ /* 0x0006e8000c1e1100 */
[----:B----4-:R-:W-:Y:S04]  /*d1c0*/  STL [R1+0x10b8], R49 ;  /* 0x0010b83101007387 */ /* 0x010fe80000100800 */
[----:B------:R-:W4:Y:S04]  /*d1d0*/  LDL R56, [R1+0x7b4] ;  /* 0x0007b40001387983 */ /* 0x000f280000100800 */
[----:B------:R-:W4:Y:S04]  /*d1e0*/  LDL R55, [R1+0x7b8] ;  /* 0x0007b80001377983 */ /* 0x000f280000100800 */
[----:B------:R-:W4:Y:S04]  /*d1f0*/  LDL R54, [R1+0x7ac] ;  /* 0x0007ac0001367983 */ /* 0x000f280000100800 */
[----:B------:R-:W4:Y:S04]  /*d200*/  LDL R10, [R1+0x7b0] ;  /* 0x0007b000010a7983 */ /* 0x000f280000100800 */
[----:B--2---:R0:W-:Y:S04]  /*d210*/  STL [R1+0x10bc], R48 ;  /* 0x0010bc3001007387 */ /* 0x0041e80000100800 */
[----:B------:R-:W2:Y:S04]  /*d220*/  LDL R43, [R1+0x7a4] ;  /* 0x0007a400012b7983 */ /* 0x000ea80000100800 */
[----:B------:R-:W2:Y:S01]  /*d230*/  LDL R9, [R1+0x7a8] ;  /* 0x0007a80001097983 */ /* 0x000ea20000100800 */
[----:B------:R-:W-:-:S02]  /*d240*/  ISETP.GT.AND P0, PT, R2, 0x14, PT ;  /* 0x000000140200780c */ /* 0x000fc40003f04270 */
[----:B------:R-:W-:Y:S02]  /*d250*/  PRMT R8, RZ, 0x7610, R8 ;  /* 0x00007610ff087816 */ /* 0x000fe40000000008 */
[----:B0-----:R-:W-:Y:S02]  /*d260*/  PRMT R48, RZ, 0x7610, R48 ;  /* 0x00007610ff307816 */ /* 0x001fe40000000030 */
[----:B------:R-:W-:-:S07]  /*d270*/  PRMT R58, RZ, 0x7610, R58 ;  /* 0x00007610ff3a7816 */ /* 0x000fce000000003a */
[----:B---3--:R-:W-:Y:S02]  /*d280*/  @P0 IMAD.MOV.U32 R5, RZ, RZ, R42 ;  /* 0x000000ffff050224 */ /* 0x008fe400078e002a */
[----:B------:R-:W-:Y:S01]  /*d290*/  @P0 IMAD.MOV.U32 R4, RZ, RZ, R41 ;  /* 0x000000ffff040224 */ /* 0x000fe200078e0029 */
[----:B------:R0:W-:Y:S04]  /*d2a0*/  STL [R1+0x10c0], R11 ;  /* 0x0010c00b01007387 */ /* 0x0001e80000100800 */
[----:B------:R-:W3:Y:S04]  /*d2b0*/  LDL R42, [R1+0x79c] ;  /* 0x00079c00012a7983 */ /* 0x000ee80000100800 */
[----:B------:R-:W3:Y:S04]  /*d2c0*/  LDL R41, [R1+0x7a0] ;  /* 0x0007a00001297983 */ /* 0x000ee80000100800 */
[----:B------:R4:W3:Y:S02]  /*d2d0*/  @P0 LDG.E.U8 R8, desc[UR6][R4.64] ;  /* 0x0000000604080981 */ /* 0x0008e4000c1e1100 */
[----:B----4-:R-:W-:-:S02]  /*d2e0*/  @P0 IMAD.MOV.U32 R5, RZ, RZ, R56 ;  /* 0x000000ffff050224 */ /* 0x010fc400078e0038 */
[----:B------:R-:W-:-:S05]  /*d2f0*/  @P0 IMAD.MOV.U32 R4, RZ, RZ, R55 ;  /* 0x000000ffff040224 */ /* 0x000fca00078e0037 */
[----:B------:R1:W4:Y:S02]  /*d300*/  @P0 LDG.E.U8 R48, desc[UR6][R4.64] ;  /* 0x0000000604300981 */ /* 0x000324000c1e1100 */
[----:B-1----:R-:W-:Y:S02]  /*d310*/  @P0 IMAD.MOV.U32 R4, RZ, RZ, R10 ;  /* 0x000000ffff040224 */ /* 0x002fe400078e000a */
[----:B------:R-:W-:-:S05]  /*d320*/  @P0 IMAD.MOV.U32 R5, RZ, RZ, R54 ;  /* 0x000000ffff050224 */ /* 0x000fca00078e0036 */
[----:B------:R2:W4:Y:S01]  /*d330*/  @P0 LDG.E.U8 R58, desc[UR6][R4.64] ;  /* 0x00000006043a0981 */ /* 0x000522000c1e1100 */
[----:B------:R-:W-:Y:S02]  /*d340*/  PRMT R51, RZ, 0x7610, R51 ;  /* 0x00007610ff337816 */ /* 0x000fe40000000033 */
[----:B------:R-:W-:Y:S01]  /*d350*/  ISETP.GT.AND P1, PT, R2, 0x15, PT ;  /* 0x000000150200780c */ /* 0x000fe20003f24270 */
[----:B--2---:R-:W-:Y:S02]  /*d360*/  @P0 IMAD.MOV.U32 R4, RZ, RZ, R9 ;  /* 0x000000ffff040224 */ /* 0x004fe400078e0009 */
[----:B------:R-:W-:-:S05]  /*d370*/  @P0 IMAD.MOV.U32 R5, RZ, RZ, R43 ;  /* 0x000000ffff050224 */ /* 0x000fca00078e002b */
[----:B------:R3:W2:Y:S01]  /*d380*/  @P0 LDG.E.U8 R51, desc[UR6][R4.64] ;  /* 0x0000000604330981 */ /* 0x0006a2000c1e1100 */
[----:B------:R-:W-:-:S04]  /*d390*/  PRMT R52, RZ, 0x7610, R52 ;  /* 0x00007610ff347816 */ /* 0x000fc80000000034 */
[----:B---3--:R-:W-:Y:S02]  /*d3a0*/  @P1 IMAD.MOV.U32 R5, RZ, RZ, R42 ;  /* 0x000000ffff051224 */ /* 0x008fe400078e002a */
[----:B------:R-:W-:Y:S01]  /*d3b0*/  @P1 IMAD.MOV.U32 R4, RZ, RZ, R41 ;  /* 0x000000ffff041224 */ /* 0x000fe200078e0029 */
[----:B------:R1:W-:Y:S04]  /*d3c0*/  STL [R1+0x10e0], R8 ;  /* 0x0010e00801007387 */ /* 0x0003e80000100800 */
[----:B0-----:R-:W3:Y:S04]  /*d3d0*/  LDL R11, [R1+0x794] ;  /* 0x00079400010b7983 */ /* 0x001ee80000100800 */
[----:B------:R-:W3:Y:S04]  /*d3e0*/  LDL R10, [R1+0x798] ;  /* 0x00079800010a7983 */ /* 0x000ee80000100800 */
[----:B------:R3:W3:Y:S04]  /*d3f0*/  @P1 LDG.E.U8 R52, desc[UR6][R4.64] ;  /* 0x0000000604341981 */ /* 0x0006e8000c1e1100 */
[----:B----4-:R-:W-:Y:S04]  /*d400*/  STL [R1+0x10e4], R58 ;  /* 0x0010e43a01007387 */ /* 0x010fe80000100800 */
[----:B-1----:R-:W4:Y:S04]  /*d410*/  LDL R8, [R1+0x790] ;  /* 0x0007900001087983 */ /* 0x002f280000100800 */
[----:B------:R-:W4:Y:S04]  /*d420*/  LDL R9, [R1+0x78c] ;  /* 0x00078c0001097983 */ /* 0x000f280000100800 */
[----:B--2---:R-:W-:Y:S04]  /*d430*/  STL [R1+0x10e8], R51 ;  /* 0x0010e83301007387 */ /* 0x004fe80000100800 */
[----:B------:R0:W-:Y:S04]  /*d440*/  STL [R1+0x3d8], R48 ;  /* 0x0003d83001007387 */ /* 0x0001e80000100800 */
[----:B------:R-:W2:Y:S04]  /*d450*/  LDL R43, [R1+0x788] ;  /* 0x00078800012b7983 */ /* 0x000ea80000100800 */
[----:B------:R-:W2:Y:S04]  /*d460*/  LDL R42, [R1+0x77c] ;  /* 0x00077c00012a7983 */ /* 0x000ea80000100800 */
[----:B0-----:R-:W2:Y:S04]  /*d470*/  LDL R48, [R1+0x784] ;  /* 0x0007840001307983 */ /* 0x001ea80000100800 */
[----:B------:R-:W2:Y:S01]  /*d480*/  LDL R41, [R1+0x780] ;  /* 0x0007800001297983 */ /* 0x000ea20000100800 */
[----:B---3--:R-:W-:-:S02]  /*d490*/  @P1 IMAD.MOV.U32 R5, RZ, RZ, R11 ;  /* 0x000000ffff051224 */ /* 0x008fc400078e000b */
[----:B------:R-:W-:Y:S01]  /*d4a0*/  @P1 IMAD.MOV.U32 R4, RZ, RZ, R10 ;  /* 0x000000ffff041224 */ /* 0x000fe200078e000a */
[----:B------:R0:W-:Y:S04]  /*d4b0*/  STL [R1+0x10c4], R52 ;  /* 0x0010c43401007387 */ /* 0x0001e80000100800 */
[----:B------:R-:W3:Y:S04]  /*d4c0*/  LDL R11, [R1+0x73c] ;  /* 0x00073c00010b7983 */ /* 0x000ee80000100800 */
[----:B------:R-:W3:Y:S01]  /*d4d0*/  LDL R10, [R1+0x740] ;  /* 0x00074000010a7983 */ /* 0x000ee20000100800 */
[----:B------:R-:W-:-:S02]  /*d4e0*/  PRMT R53, RZ, 0x7610, R53 ;  /* 0x00007610ff357816 */ /* 0x000fc40000000035 */
[C---:B------:R-:W-:Y:S01]  /*d4f0*/  ISETP.GT.AND P0, PT, R2.reuse, 0x16, PT ;  /* 0x000000160200780c */ /* 0x040fe20003f04270 */
[----:B------:R-:W3:Y:S04]  /*d500*/  LDL R54, [R1+0x71c] ;  /* 0x00071c0001367983 */ /* 0x000ee80000100800 */
[----:B------:R4:W3:Y:S01]  /*d510*/  @P1 LDG.E.U8 R53, desc[UR6][R4.64] ;  /* 0x0000000604351981 */ /* 0x0008e2000c1e1100 */
[----:B------:R-:W-:Y:S02]  /*d520*/  PRMT R40, RZ, 0x7610, R40 ;  /* 0x00007610ff287816 */ /* 0x000fe40000000028 */
[----:B------:R-:W-:Y:S01]  /*d530*/  PRMT R50, RZ, 0x7610, R50 ;  /* 0x00007610ff327816 */ /* 0x000fe20000000032 */
[----:B------:R-:W3:Y:S01]  /*d540*/  LDL R51, [R1+0x720] ;  /* 0x0007200001337983 */ /* 0x000ee20000100800 */
[----:B------:R-:W-:-:S02]  /*d550*/  ISETP.GT.AND P2, PT, R2, 0x18, PT ;  /* 0x000000180200780c */ /* 0x000fc40003f44270 */
[----:B------:R-:W-:Y:S01]  /*d560*/  PRMT R44, RZ, 0x7610, R44 ;  /* 0x00007610ff2c7816 */ /* 0x000fe2000000002c */
[----:B------:R-:W3:Y:S01]  /*d570*/  LDL R55, [R1+0x65c] ;  /* 0x00065c0001377983 */ /* 0x000ee20000100800 */
[----:B----4-:R-:W-:-:S03]  /*d580*/  @P1 IMAD.MOV.U32 R4, RZ, RZ, R8 ;  /* 0x000000ffff041224 */ /* 0x010fc600078e0008 */
[----:B------:R-:W4:Y:S01]  /*d590*/  LDL R8, [R1+0x738] ;  /* 0x0007380001087983 */ /* 0x000f220000100800 */
[----:B------:R-:W-:-:S03]  /*d5a0*/  @P1 IMAD.MOV.U32 R5, RZ, RZ, R9 ;  /* 0x000000ffff051224 */ /* 0x000fc600078e0009 */
[----:B------:R-:W4:Y:S04]  /*d5b0*/  LDL R9, [R1+0x734] ;  /* 0x0007340001097983 */ /* 0x000f280000100800 */
[----:B------:R2:W4:Y:S02]  /*d5c0*/  @P1 LDG.E.U8 R40, desc[UR6][R4.64] ;  /* 0x0000000604281981 */ /* 0x000524000c1e1100 */
[----:B--2---:R-:W-:Y:S02]  /*d5d0*/  @P1 IMAD.MOV.U32 R4, RZ, RZ, R43 ;  /* 0x000000ffff041224 */ /* 0x004fe400078e002b */
[----:B------:R-:W2:Y:S01]  /*d5e0*/  LDL R43, [R1+0x730] ;  /* 0x00073000012b7983 */ /* 0x000ea20000100800 */
[----:B------:R-:W-:-:S03]  /*d5f0*/  @P1 IMAD.MOV.U32 R5, RZ, RZ, R48 ;  /* 0x000000ffff051224 */ /* 0x000fc600078e0030 */
[----:B------:R-:W2:Y:S04]  /*d600*/  LDL R48, [R1+0x72c] ;  /* 0x00072c0001307983 */ /* 0x000ea80000100800 */
[----:B------:R1:W2:Y:S02]  /*d610*/  @P1 LDG.E.U8 R50, desc[UR6][R4.64] ;  /* 0x0000000604321981 */ /* 0x0002a4000c1e1100 */
[----:B-1----:R-:W-:Y:S02]  /*d620*/  @P0 IMAD.MOV.U32 R4, RZ, RZ, R41 ;  /* 0x000000ffff040224 */ /* 0x002fe400078e0029 */
[----:B------:R-:W-:Y:S01]  /*d630*/  @P0 IMAD.MOV.U32 R5, RZ, RZ, R42 ;  /* 0x000000ffff050224 */ /* 0x000fe200078e002a */
[----:B------:R-:W2:Y:S04]  /*d640*/  LDL R41, [R1+0x728] ;  /* 0x0007280001297983 */ /* 0x000ea80000100800 */
[----:B------:R-:W2:Y:S04]  /*d650*/  LDL R42, [R1+0x724] ;  /* 0x00072400012a7983 */ /* 0x000ea80000100800 */
[----:B------:R3:W2:Y:S01]  /*d660*/  @P0 LDG.E.U8 R44, desc[UR6][R4.64] ;  /* 0x00000006042c0981 */ /* 0x0006a2000c1e1100 */
[----:B------:R-:W-:Y:S01]  /*d670*/  PRMT R49, RZ, 0x7610, R49 ;  /* 0x00007610ff317816 */ /* 0x000fe20000000031 */
[----:B---3--:R-:W-:-:S02]  /*d680*/  @P2 IMAD.MOV.U32 R4, RZ, RZ, R10 ;  /* 0x000000ffff042224 */ /* 0x008fc400078e000a */
[----:B------:R-:W-:Y:S01]  /*d690*/  @P2 IMAD.MOV.U32 R5, RZ, RZ, R11 ;  /* 0x000000ffff052224 */ /* 0x000fe200078e000b */
[----:B------:R-:W3:Y:S04]  /*d6a0*/  LDL R10, [R1+0x6c0] ;  /* 0x0006c000010a7983 */ /* 0x000ee80000100800 */
[----:B------:R-:W3:Y:S04]  /*d6b0*/  LDL R11, [R1+0x6bc] ;  /* 0x0006bc00010b7983 */ /* 0x000ee80000100800 */
[----:B------:R4:W3:Y:S02]  /*d6c0*/  @P2 LDG.E.U8 R49, desc[UR6][R4.64] ;  /* 0x0000000604312981 */ /* 0x0008e4000c1e1100 */
[----:B----4-:R-:W-:-:S02]  /*d6d0*/  @P2 IMAD.MOV.U32 R4, RZ, RZ, R8 ;  /* 0x000000ffff042224 */ /* 0x010fc400078e0008 */
[----:B------:R-:W4:Y:S01]  /*d6e0*/  LDL R8, [R1+0x6b8] ;  /* 0x0006b80001087983 */ /* 0x000f220000100800 */
[----:B------:R-:W-:-:S03]  /*d6f0*/  @P2 IMAD.MOV.U32 R5, RZ, RZ, R9 ;  /* 0x000000ffff052224 */ /* 0x000fc600078e0009 */
[----:B------:R-:W4:Y:S01]  /*d700*/  LDL R9, [R1+0x6b4] ;  /* 0x0006b40001097983 */ /* 0x000f220000100800 */
[----:B------:R-:W-:Y:S02]  /*d710*/  PRMT R47, RZ, 0x7610, R47 ;  /* 0x00007610ff2f7816 */ /* 0x000fe4000000002f */
[----:B------:R-:W-:-:S04]  /*d720*/  PRMT R46, RZ, 0x7610, R46 ;  /* 0x00007610ff2e7816 */ /* 0x000fc8000000002e */
[----:B------:R2:W4:Y:S01]  /*d730*/  @P2 LDG.E.U8 R47, desc[UR6][R4.64] ;  /* 0x00000006042f2981 */ /* 0x000522000c1e1100 */
[----:B------:R-:W-:Y:S01]  /*d740*/  ISETP.GT.AND P3, PT, R2, 0x1c, PT ;  /* 0x0000001c0200780c */ /* 0x000fe20003f64270 */
[----:B--2---:R-:W-:Y:S02]  /*d750*/  @P2 IMAD.MOV.U32 R4, RZ, RZ, R43 ;  /* 0x000000ffff042224 */ /* 0x004fe400078e002b */
[----:B------:R-:W2:Y:S01]  /*d760*/  LDL R43, [R1+0x6b0] ;  /* 0x0006b000012b7983 */ /* 0x000ea20000100800 */
[----:B------:R-:W-:-:S03]  /*d770*/  @P2 IMAD.MOV.U32 R5, RZ, RZ, R48 ;  /* 0x000000ffff052224 */ /* 0x000fc600078e0030 */
[----:B------:R-:W2:Y:S04]  /*d780*/  LDL R48, [R1+0x6ac] ;  /* 0x0006ac0001307983 */ /* 0x000ea80000100800 */
[----:B------:R1:W2:Y:S01]  /*d790*/  @P2 LDG.E.U8 R46, desc[UR6][R4.64] ;  /* 0x00000006042e2981 */ /* 0x0002a2000c1e1100 */
[----:B------:R-:W-:Y:S01]  /*d7a0*/  PRMT R45, RZ, 0x7610, R45 ;  /* 0x00007610ff2d7816 */ /* 0x000fe2000000002d */
[----:B-1----:R-:W-:Y:S02]  /*d7b0*/  @P2 IMAD.MOV.U32 R4, RZ, RZ, R41 ;  /* 0x000000ffff042224 */ /* 0x002fe400078e0029 */
[----:B------:R-:W2:Y:S01]  /*d7c0*/  LDL R41, [R1+0x6a8] ;  /* 0x0006a80001297983 */ /* 0x000ea20000100800 */
[----:B------:R-:W-:-:S03]  /*d7d0*/  @P2 IMAD.MOV.U32 R5, RZ, RZ, R42 ;  /* 0x000000ffff052224 */ /* 0x000fc600078e002a */
[----:B------:R-:W2:Y:S04]  /*d7e0*/  LDL R42, [R1+0x6a4] ;  /* 0x0006a400012a7983 */ /* 0x000ea80000100800 */
[----:B------:R3:W2:Y:S01]  /*d7f0*/  @P2 LDG.E.U8 R45, desc[UR6][R4.64] ;  /* 0x00000006042d2981 */ /* 0x0006a2000c1e1100 */
[----:B------:R-:W-:Y:S01]  /*d800*/  PRMT R0, RZ, 0x7610, R0 ;  /* 0x00007610ff007816 */ /* 0x000fe20000000000 */
[----:B---3--:R-:W-:Y:S02]  /*d810*/  @P3 IMAD.MOV.U32 R4, RZ, RZ, R10 ;  /* 0x000000ffff043224 */ /* 0x008fe400078e000a */
[----:B------:R-:W3:Y:S01]  /*d820*/  LDL R10, [R1+0x778] ;  /* 0x00077800010a7983 */ /* 0x000ee20000100800 */
[----:B------:R-:W-:-:S03]  /*d830*/  @P3 IMAD.MOV.U32 R5, RZ, RZ, R11 ;  /* 0x000000ffff053224 */ /* 0x000fc600078e000b */
[----:B------:R-:W3:Y:S04]  /*d840*/  LDL R11, [R1+0x774] ;  /* 0x00077400010b7983 */ /* 0x000ee80000100800 */
[----:B------:R4:W3:Y:S02]  /*d850*/  @P3 LDG.E.U8 R0, desc[UR6][R4.64] ;  /* 0x0000000604003981 */ /* 0x0008e4000c1e1100 */
[----:B----4-:R-:W-:Y:S02]  /*d860*/  @P3 IMAD.MOV.U32 R4, RZ, RZ, R8 ;  /* 0x000000ffff043224 */ /* 0x010fe400078e0008 */
[----:B------:R-:W4:Y:S01]  /*d870*/  LDL R8, [R1+0x770] ;  /* 0x0007700001087983 */ /* 0x000f220000100800 */
[----:B------:R-:W-:-:S03]  /*d880*/  @P3 IMAD.MOV.U32 R5, RZ, RZ, R9 ;  /* 0x000000ffff053224 */ /* 0x000fc600078e0009 */
[----:B------:R-:W4:Y:S01]  /*d890*/  LDL R9, [R1+0x76c] ;  /* 0x00076c0001097983 */ /* 0x000f220000100800 */
[----:B0-----:R-:W-:Y:S02]  /*d8a0*/  PRMT R52, RZ, 0x7610, R52 ;  /* 0x00007610ff347816 */ /* 0x001fe40000000034 */
[----:B------:R-:W-:-:S04]  /*d8b0*/  PRMT R61, RZ, 0x7610, R61 ;  /* 0x00007610ff3d7816 */ /* 0x000fc8000000003d */
[----:B------:R2:W4:Y:S02]  /*d8c0*/  @P3 LDG.E.U8 R52, desc[UR6][R4.64] ;  /* 0x0000000604343981 */ /* 0x000524000c1e1100 */
[----:B--2---:R-:W-:Y:S01]  /*d8d0*/  @P3 IMAD.MOV.U32 R4, RZ, RZ, R43 ;  /* 0x000000ffff043224 */ /* 0x004fe200078e002b */
[----:B------:R-:W-:Y:S01]  /*d8e0*/  PRMT R60, RZ, 0x7610, R60 ;  /* 0x00007610ff3c7816 */ /* 0x000fe2000000003c */
[----:B------:R-:W2:Y:S01]  /*d8f0*/  LDL R43, [R1+0x710] ;  /* 0x00071000012b7983 */ /* 0x000ea20000100800 */
[----:B------:R-:W-:-:S03]  /*d900*/  @P3 IMAD.MOV.U32 R5, RZ, RZ, R48 ;  /* 0x000000ffff053224 */ /* 0x000fc600078e0030 */
[----:B------:R-:W2:Y:S04]  /*d910*/  LDL R48, [R1+0x70c] ;  /* 0x00070c0001307983 */ /* 0x000ea80000100800 */
[----:B------:R0:W2:Y:S02]  /*d920*/  @P3 LDG.E.U8 R61, desc[UR6][R4.64] ;  /* 0x00000006043d3981 */ /* 0x0000a4000c1e1100 */
[----:B0-----:R-:W-:Y:S02]  /*d930*/  @P3 IMAD.MOV.U32 R4, RZ, RZ, R41 ;  /* 0x000000ffff043224 */ /* 0x001fe400078e0029 */
        /* <DEDUP_REMOVED lines=14> */
[----:B------:R-:W-:Y:S02]  /*da20*/  ISETP.GT.AND P1, PT, R2, 0x19, PT ;  /* 0x000000190200780c */ /* 0x000fe40003f24270 */
[----:B------:R-:W-:Y:S02]  /*da30*/  PRMT R38, RZ, 0x7610, R38 ;  /* 0x00007610ff267816 */ /* 0x000fe40000000026 */
[----:B------:R-:W-:-:S04]  /*da40*/  PRMT R37, RZ, 0x7610, R37 ;  /* 0x00007610ff257816 */ /* 0x000fc80000000025 */
[----:B------:R0:W4:Y:S01]  /*da50*/  @P0 LDG.E.U8 R38, desc[UR6][R4.64] ;  /* 0x0000000604260981 */ /* 0x000122000c1e1100 */
[----:B------:R-:W-:-:S04]  /*da60*/  PRMT R36, RZ, 0x7610, R36 ;  /* 0x00007610ff247816 */ /* 0x000fc80000000024 */
[----:B0-----:R-:W-:Y:S02]  /*da70*/  @P1 IMAD.MOV.U32 R4, RZ, RZ, R51 ;  /* 0x000000ffff041224 */ /* 0x001fe400078e0033 */
[----:B------:R-:W-:Y:S01]  /*da80*/  @P1 IMAD.MOV.U32 R5, RZ, RZ, R54 ;  /* 0x000000ffff051224 */ /* 0x000fe200078e0036 */
[----:B------:R-:W-:Y:S01]  /*da90*/  PRMT R35, RZ, 0x7610, R35 ;  /* 0x00007610ff237816 */ /* 0x000fe20000000023 */
[----:B------:R-:W4:Y:S04]  /*daa0*/  LDL R54, [R1+0x6ec] ;  /* 0x0006ec0001367983 */ /* 0x000f280000100800 */
[----:B------:R2:W4:Y:S01]  /*dab0*/  @P1 LDG.E.U8 R37, desc[UR6][R4.64] ;  /* 0x0000000604251981 */ /* 0x000522000c1e1100 */
[----:B------:R-:W-:Y:S02]  /*dac0*/  ISETP.GT.AND P3, PT, R2, 0x1d, PT ;  /* 0x0000001d0200780c */ /* 0x000fe40003f64270 */
[----:B------:R-:W-:Y:S01]  /*dad0*/  PRMT R34, RZ, 0x7610, R34 ;  /* 0x00007610ff227816 */ /* 0x000fe20000000022 */
[----:B------:R-:W4:Y:S01]  /*dae0*/  LDL R51, [R1+0x6f0] ;  /* 0x0006f00001337983 */ /* 0x000f220000100800 */
[----:B--2---:R-:W-:-:S03]  /*daf0*/  @P1 IMAD.MOV.U32 R4, RZ, RZ, R41 ;  /* 0x000000ffff041224 */ /* 0x004fc600078e0029 */
[----:B------:R-:W2:Y:S01]  /*db00*/  LDL R41, [R1+0x698] ;  /* 0x0006980001297983 */ /* 0x000ea20000100800 */
[----:B------:R-:W-:-:S03]  /*db10*/  @P1 IMAD.MOV.U32 R5, RZ, RZ, R42 ;  /* 0x000000ffff051224 */ /* 0x000fc600078e002a */
[----:B------:R-:W2:Y:S04]  /*db20*/  LDL R42, [R1+0x694] ;  /* 0x00069400012a7983 */ /* 0x000ea80000100800 */
[----:B------:R0:W2:Y:S02]  /*db30*/  @P1 LDG.E.U8 R36, desc[UR6][R4.64] ;  /* 0x0000000604241981 */ /* 0x0000a4000c1e1100 */
[----:B0-----:R-:W-:Y:S02]  /*db40*/  @P1 IMAD.MOV.U32 R4, RZ, RZ, R43 ;  /* 0x000000ffff041224 */ /* 0x001fe400078e002b */
[----:B------:R-:W-:Y:S01]  /*db50*/  @P1 IMAD.MOV.U32 R5, RZ, RZ, R48 ;  /* 0x000000ffff051224 */ /* 0x000fe200078e0030 */
[----:B------:R-:W-:Y:S01]  /*db60*/  PRMT R33, RZ, 0x7610, R33 ;  /* 0x00007610ff217816 */ /* 0x000fe20000000021 */
[----:B------:R-:W2:Y:S04]  /*db70*/  LDL R48, [R1+0x764] ;  /* 0x0007640001307983 */ /* 0x000ea80000100800 */
[----:B------:R3:W2:Y:S04]  /*db80*/  @P1 LDG.E.U8 R35, desc[UR6][R4.64] ;  /* 0x0000000604231981 */ /* 0x0006a8000c1e1100 */
[----:B------:R-:W2:Y:S01]  /*db90*/  LDL R43, [R1+0x768] ;  /* 0x00076800012b7983 */ /* 0x000ea20000100800 */
        /* <DEDUP_REMOVED lines=9> */
[----:B------:R-:W-:-:S03]  /*dc30*/  PRMT R32, RZ, 0x7610, R32 ;  /* 0x00007610ff207816 */ /* 0x000fc60000000020 */
[----:B------:R2:W4:Y:S01]  /*dc40*/  @P3 LDG.E.U8 R33, desc[UR6][R4.64] ;  /* 0x0000000604213981 */ /* 0x000522000c1e1100 */
[----:B------:R-:W-:Y:S01]  /*dc50*/  PRMT R31, RZ, 0x7610, R31 ;  /* 0x00007610ff1f7816 */ /* 0x000fe2000000001f */
[----:B--2---:R-:W-:Y:S02]  /*dc60*/  @P3 IMAD.MOV.U32 R4, RZ, RZ, R41 ;  /* 0x000000ffff043224 */ /* 0x004fe400078e0029 */
[----:B------:R-:W2:Y:S01]  /*dc70*/  LDL R41, [R1+0x760] ;  /* 0x0007600001297983 */ /* 0x000ea20000100800 */
[----:B------:R-:W-:-:S03]  /*dc80*/  @P3 IMAD.MOV.U32 R5, RZ, RZ, R42 ;  /* 0x000000ffff053224 */ /* 0x000fc600078e002a */
[----:B------:R-:W2:Y:S04]  /*dc90*/  LDL R42, [R1+0x75c] ;  /* 0x00075c00012a7983 */ /* 0x000ea80000100800 */
[----:B------:R3:W2:Y:S02]  /*dca0*/  @P3 LDG.E.U8 R32, desc[UR6][R4.64] ;  /* 0x0000000604203981 */ /* 0x0006a4000c1e1100 */
        /* <DEDUP_REMOVED lines=9> */
[C---:B------:R-:W-:Y:S02]  /*dd40*/  ISETP.GT.AND P1, PT, R2.reuse, 0x17, PT ;  /* 0x000000170200780c */ /* 0x040fe40003f24270 */
[----:B------:R-:W-:Y:S02]  /*dd50*/  PRMT R30, RZ, 0x7610, R30 ;  /* 0x00007610ff1e7816 */ /* 0x000fe4000000001e */
[----:B------:R-:W-:Y:S02]  /*dd60*/  ISETP.GT.AND P2, PT, R2, 0x1a, PT ;  /* 0x0000001a0200780c */ /* 0x000fe40003f44270 */
[----:B------:R-:W-:Y:S02]  /*dd70*/  PRMT R29, RZ, 0x7610, R29 ;  /* 0x00007610ff1d7816 */ /* 0x000fe4000000001d */
[----:B------:R0:W4:Y:S01]  /*dd80*/  @P3 LDG.E.U8 R30, desc[UR6][R4.64] ;  /* 0x00000006041e3981 */ /* 0x000122000c1e1100 */
[----:B------:R-:W-:Y:S01]  /*dd90*/  PRMT R28, RZ, 0x7610, R28 ;  /* 0x00007610ff1c7816 */ /* 0x000fe2000000001c */
[----:B0-----:R-:W-:-:S02]  /*dda0*/  @P0 IMAD.MOV.U32 R4, RZ, RZ, R43 ;  /* 0x000000ffff040224 */ /* 0x001fc400078e002b */
[----:B------:R-:W-:Y:S01]  /*ddb0*/  @P0 IMAD.MOV.U32 R5, RZ, RZ, R48 ;  /* 0x000000ffff050224 */ /* 0x000fe200078e0030 */
[----:B------:R-:W-:Y:S01]  /*ddc0*/  PRMT R27, RZ, 0x7610, R27 ;  /* 0x00007610ff1b7816 */ /* 0x000fe2000000001b */
[----:B------:R-:W4:Y:S04]  /*ddd0*/  LDL R48, [R1+0x674] ;  /* 0x0006740001307983 */ /* 0x000f280000100800 */
[----:B------:R2:W4:Y:S04]  /*dde0*/  @P0 LDG.E.U8 R29, desc[UR6][R4.64] ;  /* 0x00000006041d0981 */ /* 0x000528000c1e1100 */
[----:B------:R-:W4:Y:S01]  /*ddf0*/  LDL R43, [R1+0x678] ;  /* 0x00067800012b7983 */ /* 0x000f220000100800 */
[----:B--2---:R-:W-:-:S03]  /*de00*/  @P1 IMAD.MOV.U32 R4, RZ, RZ, R41 ;  /* 0x000000ffff041224 */ /* 0x004fc600078e0029 */
        /* <DEDUP_REMOVED lines=13> */
[----:B------:R-:W-:Y:S02]  /*dee0*/  PRMT R26, RZ, 0x7610, R26 ;  /* 0x00007610ff1a7816 */ /* 0x000fe4000000001a */
[----:B------:R-:W-:Y:S02]  /*def0*/  ISETP.GT.AND P3, PT, R2, 0x1e, PT ;  /* 0x0000001e0200780c */ /* 0x000fe40003f64270 */
[----:B------:R-:W-:Y:S02]  /*df00*/  PRMT R25, RZ, 0x7610, R25 ;  /* 0x00007610ff197816 */ /* 0x000fe40000000019 */
[----:B------:R0:W4:Y:S01]  /*df10*/  @P2 LDG.E.U8 R26, desc[UR6][R4.64] ;  /* 0x00000006041a2981 */ /* 0x000122000c1e1100 */
[----:B------:R-:W-:Y:S01]  /*df20*/  PRMT R24, RZ, 0x7610, R24 ;  /* 0x00007610ff187816 */ /* 0x000fe20000000018 */
[----:B0-----:R-:W-:Y:S02]  /*df30*/  @P2 IMAD.MOV.U32 R4, RZ, RZ, R51 ;  /* 0x000000ffff042224 */ /* 0x001fe400078e0033 */
[----:B------:R-:W-:Y:S01]  /*df40*/  @P2 IMAD.MOV.U32 R5, RZ, RZ, R54 ;  /* 0x000000ffff052224 */ /* 0x000fe200078e0036 */
[----:B------:R-:W-:Y:S01]  /*df50*/  PRMT R23, RZ, 0x7610, R23 ;  /* 0x00007610ff177816 */ /* 0x000fe20000000017 */
[----:B------:R-:W4:Y:S04]  /*df60*/  LDL R54, [R1+0x744] ;  /* 0x0007440001367983 */ /* 0x000f280000100800 */
[----:B------:R2:W4:Y:S01]  /*df70*/  @P2 LDG.E.U8 R25, desc[UR6][R4.64] ;  /* 0x0000000604192981 */ /* 0x000522000c1e1100 */
[----:B------:R-:W-:-:S03]  /*df80*/  PRMT R22, RZ, 0x7610, R22 ;  /* 0x00007610ff167816 */ /* 0x000fc60000000016 */
        /* <DEDUP_REMOVED lines=11> */
[----:B0-----:R-:W-:Y:S02]  /*e040*/  @P3 IMAD.MOV.U32 R4, RZ, RZ, R43 ;  /* 0x000000ffff043224 */ /* 0x001fe400078e002b */
[----:B------:R-:W-:Y:S01]  /*e050*/  @P3 IMAD.MOV.U32 R5, RZ, RZ, R48 ;  /* 0x000000ffff053224 */ /* 0x000fe200078e0030 */
[----:B------:R-:W-:Y:S01]  /*e060*/  PRMT R21, RZ, 0x7610, R21 ;  /* 0x00007610ff157816 */ /* 0x000fe20000000015 */
[----:B------:R-:W3:Y:S04]  /*e070*/  LDL R48, [R1+0x6dc] ;  /* 0x0006dc0001307983 */ /* 0x000ee80000100800 */
[----:B------:R4:W3:Y:S04]  /*e080*/  @P3 LDG.E.U8 R22, desc[UR6][R4.64] ;  /* 0x0000000604163981 */ /* 0x0008e8000c1e1100 */
[----:B------:R-:W3:Y:S01]  /*e090*/  LDL R43, [R1+0x6e0] ;  /* 0x0006e000012b7983 */ /* 0x000ee20000100800 */
[----:B----4-:R-:W-:-:S03]  /*e0a0*/  @P3 IMAD.MOV.U32 R4, RZ, RZ, R8 ;  /* 0x000000ffff043224 */ /* 0x010fc600078e0008 */
        /* <DEDUP_REMOVED lines=24> */
[----:B------:R-:W-:Y:S01]  /*e230*/  PRMT R16, RZ, 0x7610, R16 ;  /* 0x00007610ff107816 */ /* 0x000fe20000000010 */
[----:B0-----:R-:W-:Y:S02]  /*e240*/  @P1 IMAD.MOV.U32 R4, RZ, RZ, R51 ;  /* 0x000000ffff041224 */ /* 0x001fe400078e0033 */
[----:B------:R-:W-:Y:S01]  /*e250*/  @P1 IMAD.MOV.U32 R5, RZ, RZ, R54 ;  /* 0x000000ffff051224 */ /* 0x000fe200078e0036 */
[----:B------:R-:W-:Y:S01]  /*e260*/  PRMT R15, RZ, 0x7610, R15 ;  /* 0x00007610ff0f7816 */ /* 0x000fe2000000000f */
[----:B------:R-:W4:Y:S04]  /*e270*/  LDL.LU R51, [R1+0x520] ;  /* 0x0005200001337983 */ /* 0x000f280000300800 */
[----:B------:R0:W4:Y:S02]  /*e280*/  @P1 LDG.E.U8 R17, desc[UR6][R4.64] ;  /* 0x0000000604111981 */ /* 0x000124000c1e1100 */
[----:B0-----:R-:W-:-:S02]  /*e290*/  @P0 IMAD.MOV.U32 R4, RZ, RZ, R43 ;  /* 0x000000ffff040224 */ /* 0x001fc400078e002b */
        /* <DEDUP_REMOVED lines=8> */
[----:B------:R-:W3:Y:S01]  /*e320*/  LDL R10, [R1+0x64c] ;  /* 0x00064c00010a7983 */ /* 0x000ee20000100800 */
[----:B------:R-:W-:-:S03]  /*e330*/  @P0 IMAD.MOV.U32 R5, RZ, RZ, R11 ;  /* 0x000000ffff050224 */ /* 0x000fc600078e000b */
[----:B------:R-:W2:Y:S04]  /*e340*/  LDL.LU R58, [R1+0x518] ;  /* 0x00051800013a7983 */ /* 0x000ea80000300800 */
[----:B------:R4:W2:Y:S02]  /*e350*/  @P0 LDG.E.U8 R14, desc[UR6][R4.64] ;  /* 0x00000006040e0981 */ /* 0x0008a4000c1e1100 */
[----:B----4-:R-:W-:Y:S02]  /*e360*/  @P0 IMAD.MOV.U32 R4, RZ, RZ, R8 ;  /* 0x000000ffff040224 */ /* 0x010fe400078e0008 */
[----:B------:R-:W4:Y:S01]  /*e370*/  LDL.LU R8, [R1+0x514] ;  /* 0x0005140001087983 */ /* 0x000f220000300800 */
[----:B------:R-:W-:-:S03]  /*e380*/  @P0 IMAD.MOV.U32 R5, RZ, RZ, R9 ;  /* 0x000000ffff050224 */ /* 0x000fc600078e0009 */
[----:B------:R-:W4:Y:S04]  /*e390*/  LDL.LU R9, [R1+0x4e0] ;  /* 0x0004e00001097983 */ /* 0x000f280000300800 */
        /* <DEDUP_REMOVED lines=9> */
[----:B------:R0:W4:Y:S04]  /*e430*/  @P0 LDG.E.U8 R13, desc[UR6][R4.64] ;  /* 0x00000006040d0981 */ /* 0x000128000c1e1100 */
[----:B------:R-:W3:Y:S01]  /*e440*/  LDL R5, [R1+0x658] ;  /* 0x0006580001057983 */ /* 0x000ee20000100800 */
[----:B------:R-:W-:-:S02]  /*e450*/  ISETP.GT.AND P1, PT, R2, 0x1f, PT ;  /* 0x0000001f0200780c */ /* 0x000fc40003f24270 */
[----:B------:R-:W-:-:S11]  /*e460*/  PRMT R12, RZ, 0x7610, R12 ;  /* 0x00007610ff0c7816 */ /* 0x000fd6000000000c */
[----:B0-----:R-:W-:-:S05]  /*e470*/  @P1 IMAD.MOV.U32 R4, RZ, RZ, R55 ;  /* 0x000000ffff041224 */ /* 0x001fca00078e0037 */
[----:B---3--:R0:W3:Y:S04]  /*e480*/  @P1 LDG.E.U8 R12, desc[UR6][R4.64] ;  /* 0x00000006040c1981 */ /* 0x0080e8000c1e1100 */
[----:B------:R-:W0:Y:S04]  /*e490*/  LDL R4, [R1+0x650] ;  /* 0x0006500001047983 */ /* 0x000e280000100800 */
[----:B------:R-:W0:Y:S01]  /*e4a0*/  LDL R5, [R1+0x654] ;  /* 0x0006540001057983 */ /* 0x000e220000100800 */
[----:B------:R-:W-:Y:S02]  /*e4b0*/  PRMT R7, RZ, 0x7610, R7 ;  /* 0x00007610ff077816 */ /* 0x000fe40000000007 */
[----:B0-----:R-:W-:-:S04]  /*e4c0*/  @P1 LOP3.LUT R5, R5, R4, RZ, 0x3c, !PT ;  /* 0x0000000405051212 */ /* 0x001fc800078e3cff */
[----:B------:R-:W-:-:S04]  /*e4d0*/  @P1 LOP3.LUT R4, R5, R4, RZ, 0x3c, !PT ;  /* 0x0000000405041212 */ /* 0x000fc800078e3cff */
[----:B------:R-:W-:-:S05]  /*e4e0*/  @P1 LOP3.LUT R5, R5, R4, RZ, 0x3c, !PT ;  /* 0x0000000405051212 */ /* 0x000fca00078e3cff */
[----:B------:R0:W3:Y:S04]  /*e4f0*/  @P1 LDG.E.U8 R7, desc[UR6][R4.64] ;  /* 0x0000000604071981 */ /* 0x0000e8000c1e1100 */
[----:B------:R-:W2:Y:S01]  /*e500*/  LDL R5, [R1+0x648] ;  /* 0x0006480001057983 */ /* 0x000ea20000100800 */
[----:B------:R-:W-:Y:S01]  /*e510*/  PRMT R6, RZ, 0x7610, R6 ;  /* 0x00007610ff067816 */ /* 0x000fe20000000006 */
[----:B0-----:R-:W-:Y:S01]  /*e520*/  @P1 IMAD.MOV.U32 R4, RZ, RZ, R10 ;  /* 0x000000ffff041224 */ /* 0x001fe200078e000a */
[----:B------:R-:W0:Y:S02]  /*e530*/  S2R R55, SR_TID.X ;  /* 0x0000000000377919 */ /* 0x000e240000002100 */
[----:B0-----:R-:W-:-:S04]  /*e540*/  LOP3.LUT R10, R55, 0x1f, RZ, 0xc0, !PT ;  /* 0x0000001f370a7812 */ /* 0x001fc800078ec0ff */
[----:B------:R-:W-:Y:S01]  /*e550*/  ISETP.GE.AND P0, PT, R10, R2, PT ;  /* 0x000000020a00720c */ /* 0x000fe20003f06270 */
[----:B--2---:R0:W2:Y:S04]  /*e560*/  @P1 LDG.E.U8 R6, desc[UR6][R4.64] ;  /* 0x0000000604061981 */ /* 0x0040a8000c1e1100 */
[----:B------:R-:W0:Y:S04]  /*e570*/  LDL R4, [R1+0x640] ;  /* 0x0006400001047983 */ /* 0x000e280000100800 */
[----:B------:R-:W0:Y:S04]  /*e580*/  LDL R5, [R1+0x644] ;  /* 0x0006440001057983 */ /* 0x000e280000100800 */
[----:B------:R-:W4:Y:S01]  /*e590*/  LDL.LU R2, [R1+0x51c] ;  /* 0x00051c0001027983 */ /* 0x000f220000300800 */
[----:B------:R-:W-:-:S02]  /*e5a0*/  PRMT R3, RZ, 0x7610, R3 ;  /* 0x00007610ff037816 */ /* 0x000fc40000000003 */
[----:B0-----:R-:W-:-:S04]  /*e5b0*/  @P1 LOP3.LUT R5, R5, R4, RZ, 0x3c, !PT ;  /* 0x0000000405051212 */ /* 0x001fc800078e3cff */
[----:B------:R-:W-:-:S04]  /*e5c0*/  @P1 LOP3.LUT R4, R5, R4, RZ, 0x3c, !PT ;  /* 0x0000000405041212 */ /* 0x000fc800078e3cff */
[----:B------:R-:W-:-:S05]  /*e5d0*/  @P1 LOP3.LUT R5, R5, R4, RZ, 0x3c, !PT ;  /* 0x0000000405051212 */ /* 0x000fca00078e3cff */
[----:B------:R-:W2:Y:S01]  /*e5e0*/  @P1 LDG.E.U8 R3, desc[UR6][R4.64] ;  /* 0x0000000604031981 */ /* 0x000ea2000c1e1100 */
[----:B------:R-:W-:Y:S06]  /*e5f0*/  BAR.SYNC.DEFER_BLOCKING 0x0 ;  /* 0x0000000000007b1d */ /* 0x000fec0000010000 */
[----:B------:R0:W-:Y:S04]  /*e600*/  STS.U8 [R10+UR4], R51 ;  /* 0x000000330a007988 */ /* 0x0001e80008000004 */
[----:B----4-:R1:W-:Y:S04]  /*e610*/  STS.U8 [R10+UR4+0x20], R2 ;  /* 0x000020020a007988 */ /* 0x0103e80008000004 */
[----:B------:R4:W-:Y:S04]  /*e620*/  STS.U8 [R10+UR4+0x40], R58 ;  /* 0x0000403a0a007988 */ /* 0x0009e80008000004 */
[----:B0-----:R-:W3:Y:S04]  /*e630*/  LDL.LU R51, [R1+0x10e8] ;  /* 0x0010e80001337983 */ /* 0x001ee80000300800 */
[----:B-1----:R-:W2:Y:S04]  /*e640*/  LDL.LU R2, [R1+0x3d8] ;  /* 0x0003d80001027983 */ /* 0x002ea80000300800 */
[----:B----4-:R-:W4:Y:S04]  /*e650*/  LDL.LU R58, [R1+0x10e4] ;  /* 0x0010e400013a7983 */ /* 0x010f280000300800 */
[----:B------:R0:W-:Y:S04]  /*e660*/  STS.U8 [R10+UR4+0x60], R8 ;  /* 0x000060080a007988 */ /* 0x0001e80008000004 */
[----:B------:R1:W-:Y:S04]  /*e670*/  STS.U8 [R10+UR4+0x220], R9 ;  /* 0x000220090a007988 */ /* 0x0003e80008000004 */
[----:B------:R1:W-:Y:S04]  /*e680*/  STS.U8 [R10+UR4+0x200], R41 ;  /* 0x000200290a007988 */ /* 0x0003e80008000004 */
[----:B0-----:R-:W3:Y:S04]  /*e690*/  LDL.LU R8, [R1+0x10e0] ;  /* 0x0010e00001087983 */ /* 0x001ee80000300800 */
[----:B-1----:R-:W2:Y:S04]  /*e6a0*/  LDL.LU R9, [R1+0x10dc] ;  /* 0x0010dc0001097983 */ /* 0x002ea80000300800 */
[----:B------:R-:W4:Y:S04]  /*e6b0*/  LDL.LU R41, [R1+0x10d8] ;  /* 0x0010d80001297983 */ /* 0x000f280000300800 */
[----:B------:R0:W-:Y:S04]  /*e6c0*/  STS.U8 [R10+UR4+0x260], R42 ;  /* 0x0002602a0a007988 */ /* 0x0001e80008000004 */
[----:B------:R1:W-:Y:S04]  /*e6d0*/  STS.U8 [R10+UR4+0x240], R43 ;  /* 0x0002402b0a007988 */ /* 0x0003e80008000004 */
[----:B------:R1:W-:Y:S04]  /*e6e0*/  STS.U8 [R10+UR4+0x440], R57 ;  /* 0x000440390a007988 */ /* 0x0003e80008000004 */
[----:B0-----:R-:W3:Y:S04]  /*e6f0*/  LDL.LU R42, [R1+0x10d4] ;  /* 0x0010d400012a7983 */ /* 0x001ee80000300800 */
[----:B-1----:R-:W2:Y:S04]  /*e700*/  LDL.LU R43, [R1+0x10d0] ;  /* 0x0010d000012b7983 */ /* 0x002ea80000300800 */
[----:B------:R-:W4:Y:S04]  /*e710*/  LDL.LU R57, [R1+0x10cc] ;  /* 0x0010cc0001397983 */ /* 0x000f280000300800 */
[----:B------:R0:W-:Y:S04]  /*e720*/  STS.U8 [R10+UR4+0x460], R59 ;  /* 0x0004603b0a007988 */ /* 0x0001e80008000004 */
[----:B0-----:R-:W3:Y:S04]  /*e730*/  LDL.LU R59, [R1+0x10c8] ;  /* 0x0010c800013b7983 */ /* 0x001ee80000300800 */
[----:B------:R0:W-:Y:S04]  /*e740*/  STS.U8 [R10+UR4+0x400], R11 ;  /* 0x0004000b0a007988 */ /* 0x0001e80008000004 */
[----:B------:R1:W-:Y:S04]  /*e750*/  STS.U8 [R10+UR4+0x420], R48 ;  /* 0x000420300a007988 */ /* 0x0003e80008000004 */
[----:B------:R1:W-:Y:S04]  /*e760*/  STS.U8 [R10+UR4+0x660], R54 ;  /* 0x000660360a007988 */ /* 0x0003e80008000004 */
[----:B------:R1:W-:Y:S04]  /*e770*/  STS.U8 [R10+UR4+0x640], R56 ;  /* 0x000640380a007988 */ /* 0x0003e80008000004 */
[----:B0-----:R-:W2:Y:S04]  /*e780*/  LDL.LU R11, [R1+0x510] ;  /* 0x00051000010b7983 */ /* 0x001ea80000300800 */
[----:B-1----:R-:W2:Y:S04]  /*e790*/  LDL.LU R48, [R1+0x50c] ;  /* 0x00050c0001307983 */ /* 0x002ea80000300800 */
[----:B------:R-:W2:Y:S04]  /*e7a0*/  LDL.LU R54, [R1+0x508] ;  /* 0x0005080001367983 */ /* 0x000ea80000300800 */
[----:B------:R-:W2:Y:S04]  /*e7b0*/  LDL.LU R56, [R1+0x504] ;  /* 0x0005040001387983 */ /* 0x000ea80000300800 */
[----:B---3--:R-:W-:Y:S04]  /*e7c0*/  STS.U8 [R10+UR4+0x620], R59 ;  /* 0x0006203b0a007988 */ /* 0x008fe80008000004 */
[----:B----4-:R-:W-:Y:S04]  /*e7d0*/  STS.U8 [R10+UR4+0x600], R57 ;  /* 0x000600390a007988 */ /* 0x010fe80008000004 */
[----:B--2---:R-:W-:Y:S04]  /*e7e0*/  STS.U8 [R10+UR4+0x800], R43 ;  /* 0x0008002b0a007988 */ /* 0x004fe80008000004 */
[----:B------:R-:W-:Y:S04]  /*e7f0*/  STS.U8 [R10+UR4+0x820], R42 ;  /* 0x0008202a0a007988 */ /* 0x000fe80008000004 */
[----:B------:R0:W-:Y:S04]  /*e800*/  STS.U8 [R10+UR4+0x840], R41 ;  /* 0x000840290a007988 */ /* 0x0001e80008000004 */
[----:B------:R-:W-:Y:S04]  /*e810*/  STS.U8 [R10+UR4+0x860], R9 ;  /* 0x000860090a007988 */ /* 0x000fe80008000004 */
[----:B------:R1:W-:Y:S04]  /*e820*/  STS.U8 [R10+UR4+0xa20], R8 ;  /* 0x000a20080a007988 */ /* 0x0003e80008000004 */
[----:B0-----:R-:W2:Y:S04]  /*e830*/  LDL.LU R41, [R1+0x4cc] ;  /* 0x0004cc0001297983 */ /* 0x001ea80000300800 */
[----:B------:R-:W3:Y:S04]  /*e840*/  LDL.LU R42, [R1+0x4c8] ;  /* 0x0004c800012a7983 */ /* 0x000ee80000300800 */
[----:B------:R-:W4:Y:S04]  /*e850*/  LDL.LU R43, [R1+0x4c4] ;  /* 0x0004c400012b7983 */ /* 0x000f280000300800 */
[----:B------:R-:W-:Y:S04]  /*e860*/  STS.U8 [R10+UR4+0xa00], R2 ;  /* 0x000a00020a007988 */ /* 0x000fe80008000004 */
[----:B-1----:R-:W4:Y:S04]  /*e870*/  LDL.LU R8, [R1+0x4c0] ;  /* 0x0004c00001087983 */ /* 0x002f280000300800 */
[----:B------:R-:W-:Y:S04]  /*e880*/  STS.U8 [R10+UR4+0xa60], R58 ;  /* 0x000a603a0a007988 */ /* 0x000fe80008000004 */
[----:B------:R-:W4:Y:S04]  /*e890*/  LDL.LU R57, [R1+0x48c] ;  /* 0x00048c0001397983 */ /* 0x000f280000300800 */
[----:B------:R-:W-:Y:S04]  /*e8a0*/  STS.U8 [R10+UR4+0xa40], R51 ;  /* 0x000a40330a007988 */ /* 0x000fe80008000004 */
[----:B------:R-:W4:Y:S04]  /*e8b0*/  LDL.LU R59, [R1+0x488] ;  /* 0x00048800013b7983 */ /* 0x000f280000300800 */
[----:B------:R0:W-:Y:S04]  /*e8c0*/  STS.U8 [R10+UR4+0xc40], R49 ;  /* 0x000c40310a007988 */ /* 0x0001e80008000004 */
[----:B------:R-:W4:Y:S04]  /*e8d0*/  LDL.LU R9, [R1+0x484] ;  /* 0x0004840001097983 */ /* 0x000f280000300800 */
[----:B------:R-:W-:Y:S04]  /*e8e0*/  STS.U8 [R10+UR4+0xc60], R47 ;  /* 0x000c602f0a007988 */ /* 0x000fe80008000004 */
[----:B------:R-:W-:Y:S04]  /*e8f0*/  STS.U8 [R10+UR4+0xc00], R46 ;  /* 0x000c002e0a007988 */ /* 0x000fe80008000004 */
[----:B0-----:R-:W4:Y:S04]  /*e900*/  LDL.LU R49, [R1+0x480] ;  /* 0x0004800001317983 */ /* 0x001f280000300800 */
[----:B------:R0:W-:Y:S04]  /*e910*/  STS.U8 [R10+UR4+0xc20], R45 ;  /* 0x000c202d0a007988 */ /* 0x0001e80008000004 */
[----:B------:R-:W4:Y:S04]  /*e920*/  LDL.LU R58, [R1+0x44c] ;  /* 0x00044c00013a7983 */ /* 0x000f280000300800 */
[----:B0-----:R-:W4:Y:S04]  /*e930*/  LDL.LU R45, [R1+0x448] ;  /* 0x00044800012d7983 */ /* 0x001f280000300800 */
[----:B------:R-:W4:Y:S04]  /*e940*/  LDL.LU R46, [R1+0x444] ;  /* 0x00044400012e7983 */ /* 0x000f280000300800 */
[----:B------:R-:W4:Y:S04]  /*e950*/  LDL.LU R47, [R1+0x440] ;  /* 0x00044000012f7983 */ /* 0x000f280000300800 */
[----:B------:R0:W-:Y:S04]  /*e960*/  STS.U8 [R10+UR4+0xe60], R0 ;  /* 0x000e60000a007988 */ /* 0x0001e80008000004 */
[----:B------:R-:W4:Y:S04]  /*e970*/  LDL.LU R51, [R1+0x40c] ;  /* 0x00040c0001337983 */ /* 0x000f280000300800 */
[----:B0-----:R-:W4:Y:S01]  /*e980*/  LDL.LU R0, [R1+0x408] ;  /* 0x0004080001007983 */ /* 0x001f220000300800 */
[----:B------:R-:W-:-:S03]  /*e990*/  LOP3.LUT R55, R55, 0x1f, RZ, 0xc0, !PT ;  /* 0x0000001f37377812 */ /* 0x000fc600078ec0ff */
[----:B------:R0:W-:Y:S01]  /*e9a0*/  STS.U8 [R10+UR4+0xe40], R52 ;  /* 0x000e40340a007988 */ /* 0x0001e20008000004 */
[----:B------:R-:W-:-:S03]  /*e9b0*/  LOP3.LUT R55, R55, 0x8, RZ, 0x3c, !PT ;  /* 0x0000000837377812 */ /* 0x000fc600078e3cff */
[----:B------:R-:W-:Y:S04]  /*e9c0*/  STS.U8 [R10+UR4+0xe20], R61 ;  /* 0x000e203d0a007988 */ /* 0x000fe80008000004 */
[----:B------:R-:W4:Y:S04]  /*e9d0*/  LDL.LU R2, [R1+0x404] ;  /* 0x0004040001027983 */ /* 0x000f280000300800 */
[----:B------:R-:W-:Y:S04]  /*e9e0*/  STS.U8 [R10+UR4+0xe00], R60 ;  /* 0x000e003c0a007988 */ /* 0x000fe80008000004 */
[----:B0-----:R-:W4:Y:S04]  /*e9f0*/  LDL.LU R52, [R1+0x10c4] ;  /* 0x0010c40001347983 */ /* 0x001f280000300800 */
[----:B------:R0:W-:Y:S04]  /*ea00*/  STS.U8 [R55+UR4+0x80], R11 ;  /* 0x0000800b37007988 */ /* 0x0001e80008000004 */
[----:B------:R1:W-:Y:S04]  /*ea10*/  STS.U8 [R55+UR4+0xa0], R48 ;  /* 0x0000a03037007988 */ /* 0x0003e80008000004 */
[----:B------:R1:W-:Y:S04]  /*ea20*/  STS.U8 [R55+UR4+0xc0], R54 ;  /* 0x0000c03637007988 */ /* 0x0003e80008000004 */
[----:B0-----:R-:W4:Y:S04]  /*ea30*/  LDL.LU R11, [R1+0x10c0] ;  /* 0x0010c000010b7983 */ /* 0x001f280000300800 */
[----:B-1----:R-:W4:Y:S04]  /*ea40*/  LDL.LU R48, [R1+0x10bc] ;  /* 0x0010bc0001307983 */ /* 0x002f280000300800 */
[----:B------:R0:W-:Y:S04]  /*ea50*/  STS.U8 [R55+UR4+0xe0], R56 ;  /* 0x0000e03837007988 */ /* 0x0001e80008000004 */
[----:B------:R-:W4:Y:S04]  /*ea60*/  LDL.LU R54, [R1+0x500] ;  /* 0x0005000001367983 */ /* 0x000f280000300800 */
[----:B0-----:R-:W4:Y:S04]  /*ea70*/  LDL.LU R56, [R1+0x4fc] ;  /* 0x0004fc0001387983 */ /* 0x001f280000300800 */
[----:B--2---:R0:W-:Y:S04]  /*ea80*/  STS.U8 [R55+UR4+0x2a0], R41 ;  /* 0x0002a02937007988 */ /* 0x0041e80008000004 */
[----:B---3--:R1:W-:Y:S04]  /*ea90*/  STS.U8 [R55+UR4+0x280], R42 ;  /* 0x0002802a37007988 */ /* 0x0083e80008000004 */
[----:B----4-:R2:W-:Y:S04]  /*eaa0*/  STS.U8 [R55+UR4+0x2e0], R43 ;  /* 0x0002e02b37007988 */ /* 0x0105e80008000004 */
[----:B0-----:R-:W3:Y:S04]  /*eab0*/  LDL.LU R41, [R1+0x4f8] ;  /* 0x0004f80001297983 */ /* 0x001ee80000300800 */
[----:B-1----:R-:W4:Y:S04]  /*eac0*/  LDL.LU R42, [R1+0x4f4] ;  /* 0x0004f400012a7983 */ /* 0x002f280000300800 */
[----:B------:R0:W-:Y:S04]  /*ead0*/  STS.U8 [R55+UR4+0x2c0], R8 ;  /* 0x0002c00837007988 */ /* 0x0001e80008000004 */
[----:B--2---:R-:W2:Y:S04]  /*eae0*/  LDL.LU R43, [R1+0x4bc] ;  /* 0x0004bc00012b7983 */ /* 0x004ea80000300800 */
[----:B------:R1:W-:Y:S04]  /*eaf0*/  STS.U8 [R55+UR4+0x4c0], R57 ;  /* 0x0004c03937007988 */ /* 0x0003e80008000004 */
[----:B0-----:R-:W2:Y:S04]  /*eb00*/  LDL.LU R8, [R1+0x4b8] ;  /* 0x0004b80001087983 */ /* 0x001ea80000300800 */
[----:B------:R0:W-:Y:S04]  /*eb10*/  STS.U8 [R55+UR4+0x4e0], R59 ;  /* 0x0004e03b37007988 */ /* 0x0001e80008000004 */
[----:B-1----:R-:W2:Y:S04]  /*eb20*/  LDL.LU R57, [R1+0x4b4] ;  /* 0x0004b40001397983 */ /* 0x002ea80000300800 */
        /* <DEDUP_REMOVED lines=16> */
[----:B0-----:R-:W3:Y:S04]  /*ec30*/  LDL.LU R0, [R1+0x10a0] ;  /* 0x0010a00001007983 */ /* 0x001ee80000300800 */
[----:B------:R0:W-:Y:S02]  /*ec40*/  STS.U8 [R55+UR4+0x8c0], R2 ;  /* 0x0008c00237007988 */ /* 0x0001e40008000004 */
[----:B0-----:R-:W-:-:S02]  /*ec50*/  LOP3.LUT R2, R10, 0x10, RZ, 0x3c, !PT ;  /* 0x000000100a027812 */ /* 0x001fc400078e3cff */
[----:B---3--:R0:W-:Y:S04]  /*ec60*/  STS.U8 [R55+UR4+0x8e0], R0 ;  /* 0x0008e00037007988 */ /* 0x0081e80008000004 */
[----:B------:R1:W-:Y:S04]  /*ec70*/  STS.U8 [R55+UR4+0xaa0], R52 ;  /* 0x000aa03437007988 */ /* 0x0003e80008000004 */
[----:B------:R3:W-:Y:S04]  /*ec80*/  STS.U8 [R55+UR4+0xa80], R53 ;  /* 0x000a803537007988 */ /* 0x0007e80008000004 */
[----:B------:R4:W-:Y:S04]  /*ec90*/  STS.U8 [R55+UR4+0xae0], R40 ;  /* 0x000ae02837007988 */ /* 0x0009e80008000004 */
[----:B------:R2:W-:Y:S04]  /*eca0*/  STS.U8 [R55+UR4+0xac0], R50 ;  /* 0x000ac03237007988 */ /* 0x0005e80008000004 */
[----:B------:R-:W-:Y:S04]  /*ecb0*/  STS.U8 [R55+UR4+0xcc0], R37 ;  /* 0x000cc02537007988 */ /* 0x000fe80008000004 */
[----:B------:R-:W-:Y:S04]  /*ecc0*/  STS.U8 [R55+UR4+0xce0], R36 ;  /* 0x000ce02437007988 */ /* 0x000fe80008000004 */
[----:B------:R-:W-:Y:S04]  /*ecd0*/  STS.U8 [R55+UR4+0xc80], R35 ;  /* 0x000c802337007988 */ /* 0x000fe80008000004 */
[----:B0-----:R-:W2:Y:S04]  /*ece0*/  LDL.LU R0, [R1+0x109c] ;  /* 0x00109c0001007983 */ /* 0x001ea80000300800 */
[----:B------:R-:W-:Y:S04]  /*ecf0*/  STS.U8 [R55+UR4+0xca0], R34 ;  /* 0x000ca02237007988 */ /* 0x000fe80008000004 */
[----:B-1----:R-:W2:Y:S04]  /*ed00*/  LDL.LU R52, [R1+0x1098] ;  /* 0x0010980001347983 */ /* 0x002ea80000300800 */
[----:B------:R-:W-:Y:S04]  /*ed10*/  STS.U8 [R55+UR4+0xee0], R33 ;  /* 0x000ee02137007988 */ /* 0x000fe80008000004 */
[----:B---3--:R-:W3:Y:S04]  /*ed20*/  LDL.LU R53, [R1+0x1094] ;  /* 0x0010940001357983 */ /* 0x008ee80000300800 */
[----:B------:R-:W-:Y:S04]  /*ed30*/  STS.U8 [R55+UR4+0xec0], R32 ;  /* 0x000ec02037007988 */ /* 0x000fe80008000004 */
[----:B----4-:R-:W4:Y:S04]  /*ed40*/  LDL.LU R40, [R1+0x1090] ;  /* 0x0010900001287983 */ /* 0x010f280000300800 */
[----:B------:R-:W-:Y:S04]  /*ed50*/  STS.U8 [R55+UR4+0xea0], R31 ;  /* 0x000ea01f37007988 */ /* 0x000fe80008000004 */
[----:B--2---:R-:W2:Y:S04]  /*ed60*/  LDL.LU R50, [R1+0x108c] ;  /* 0x00108c0001327983 */ /* 0x004ea80000300800 */
[----:B------:R0:W-:Y:S04]  /*ed70*/  STS.U8 [R55+UR4+0xe80], R30 ;  /* 0x000e801e37007988 */ /* 0x0001e80008000004 */
[----:B------:R1:W-:Y:S04]  /*ed80*/  STS.U8 [R2+UR4+0x100], R54 ;  /* 0x0001003602007988 */ /* 0x0003e80008000004 */
[----:B------:R1:W-:Y:S04]  /*ed90*/  STS.U8 [R2+UR4+0x120], R56 ;  /* 0x0001203802007988 */ /* 0x0003e80008000004 */
[----:B0-----:R-:W3:Y:S04]  /*eda0*/  LDL.LU R55, [R1+0x1088] ;  /* 0x0010880001377983 */ /* 0x001ee80000300800 */
[----:B-1----:R-:W4:Y:S04]  /*edb0*/  LDL.LU R54, [R1+0x1084] ;  /* 0x0010840001367983 */ /* 0x002f280000300800 */
[----:B------:R-:W2:Y:S04]  /*edc0*/  LDL.LU R56, [R1+0x1080] ;  /* 0x0010800001387983 */ /* 0x000ea80000300800 */
[----:B------:R0:W-:Y:S04]  /*edd0*/  STS.U8 [R2+UR4+0x140], R41 ;  /* 0x0001402902007988 */ /* 0x0001e80008000004 */
[----:B------:R1:W-:Y:S04]  /*ede0*/  STS.U8 [R2+UR4+0x160], R42 ;  /* 0x0001602a02007988 */ /* 0x0003e80008000004 */
[----:B------:R1:W-:Y:S04]  /*edf0*/  STS.U8 [R2+UR4+0x320], R43 ;  /* 0x0003202b02007988 */ /* 0x0003e80008000004 */
[----:B0-----:R-:W3:Y:S04]  /*ee00*/  LDL.LU R41, [R1+0x107c] ;  /* 0x00107c0001297983 */ /* 0x001ee80000300800 */
[----:B-1----:R-:W3:Y:S04]  /*ee10*/  LDL.LU R42, [R1+0x1078] ;  /* 0x00107800012a7983 */ /* 0x002ee80000300800 */
[----:B------:R-:W3:Y:S04]  /*ee20*/  LDL.LU R43, [R1+0x1074] ;  /* 0x00107400012b7983 */ /* 0x000ee80000300800 */
[----:B------:R0:W-:Y:S04]  /*ee30*/  STS.U8 [R2+UR4+0x300], R8 ;  /* 0x0003000802007988 */ /* 0x0001e80008000004 */
[----:B------:R1:W-:Y:S04]  /*ee40*/  STS.U8 [R2+UR4+0x360], R57 ;  /* 0x0003603902007988 */ /* 0x0003e80008000004 */
[----:B------:R1:W-:Y:S04]  /*ee50*/  STS.U8 [R2+UR4+0x340], R59 ;  /* 0x0003403b02007988 */ /* 0x0003e80008000004 */
[----:B0-----:R-:W3:Y:S04]  /*ee60*/  LDL.LU R8, [R1+0x1070] ;  /* 0x0010700001087983 */ /* 0x001ee80000300800 */
[----:B-1----:R-:W4:Y:S04]  /*ee70*/  LDL.LU R57, [R1+0x106c] ;  /* 0x00106c0001397983 */ /* 0x002f280000300800 */
[----:B------:R-:W2:Y:S04]  /*ee80*/  LDL.LU R59, [R1+0x1068] ;  /* 0x00106800013b7983 */ /* 0x000ea80000300800 */
[----:B------:R0:W-:Y:S04]  /*ee90*/  STS.U8 [R2+UR4+0x540], R9 ;  /* 0x0005400902007988 */ /* 0x0001e80008000004 */
[----:B0-----:R-:W3:Y:S04]  /*eea0*/  LDL.LU R9, [R1+0x1064] ;  /* 0x0010640001097983 */ /* 0x001ee80000300800 */
[----:B---3--:R0:W-:Y:S04]  /*eeb0*/  STS.U8 [R2+UR4+0x560], R9 ;  /* 0x0005600902007988 */ /* 0x0081e80008000004 */
[----:B--2---:R1:W-:Y:S04]  /*eec0*/  STS.U8 [R2+UR4+0x500], R59 ;  /* 0x0005003b02007988 */ /* 0x0043e80008000004 */
[----:B----4-:R2:W-:Y:S04]  /*eed0*/  STS.U8 [R2+UR4+0x520], R57 ;  /* 0x0005203902007988 */ /* 0x0105e80008000004 */
[----:B0-----:R-:W3:Y:S04]  /*eee0*/  LDL.LU R9, [R1+0x1060] ;  /* 0x0010600001097983 */ /* 0x001ee80000300800 */
[----:B-1----:R-:W4:Y:S04]  /*eef0*/  LDL.LU R59, [R1+0x105c] ;  /* 0x00105c00013b7983 */ /* 0x002f280000300800 */
        /* <DEDUP_REMOVED lines=9> */
[----:B0-----:R-:W3:Y:S04]  /*ef90*/  LDL.LU R50, [R1+0x1048] ;  /* 0x0010480001327983 */ /* 0x001ee80000300800 */
[----:B-1----:R-:W4:Y:S04]  /*efa0*/  LDL.LU R51, [R1+0x1044] ;  /* 0x0010440001337983 */ /* 0x002f280000300800 */
[----:B------:R0:W-:Y:S04]  /*efb0*/  STS.U8 [R2+UR4+0x920], R47 ;  /* 0x0009202f02007988 */ /* 0x0001e80008000004 */
[----:B------:R1:W-:Y:S04]  /*efc0*/  STS.U8 [R2+UR4+0x940], R46 ;  /* 0x0009402e02007988 */ /* 0x0003e80008000004 */
[----:B------:R1:W-:Y:S04]  /*efd0*/  STS.U8 [R2+UR4+0x960], R45 ;  /* 0x0009602d02007988 */ /* 0x0003e80008000004 */
[----:B------:R1:W-:Y:S04]  /*efe0*/  STS.U8 [R2+UR4+0xb20], R44 ;  /* 0x000b202c02007988 */ /* 0x0003e80008000004 */
[----:B------:R-:W-:Y:S04]  /*eff0*/  STS.U8 [R2+UR4+0xb00], R39 ;  /* 0x000b002702007988 */ /* 0x000fe80008000004 */
[----:B------:R-:W-:Y:S04]  /*f000*/  STS.U8 [R2+UR4+0xb60], R38 ;  /* 0x000b602602007988 */ /* 0x000fe80008000004 */
[----:B------:R-:W-:Y:S01]  /*f010*/  STS.U8 [R2+UR4+0xb40], R29 ;  /* 0x000b401d02007988 */ /* 0x000fe20008000004 */
[----:B------:R-:W-:-:S03]  /*f020*/  LOP3.LUT R10, R10, 0x18, RZ, 0x3c, !PT ;  /* 0x000000180a0a7812 */ /* 0x000fc600078e3cff */
[----:B------:R-:W-:Y:S04]  /*f030*/  STS.U8 [R2+UR4+0xd40], R27 ;  /* 0x000d401b02007988 */ /* 0x000fe80008000004 */
[----:B------:R-:W-:Y:S04]  /*f040*/  STS.U8 [R2+UR4+0xd60], R26 ;  /* 0x000d601a02007988 */ /* 0x000fe80008000004 */
[----:B------:R-:W-:Y:S04]  /*f050*/  STS.U8 [R2+UR4+0xd00], R25 ;  /* 0x000d001902007988 */ /* 0x000fe80008000004 */
[----:B------:R-:W-:Y:S04]  /*f060*/  STS.U8 [R2+UR4+0xd20], R24 ;  /* 0x000d201802007988 */ /* 0x000fe80008000004 */
[----:B------:R-:W-:Y:S04]  /*f070*/  STS.U8 [R2+UR4+0xf60], R23 ;  /* 0x000f601702007988 */ /* 0x000fe80008000004 */
[----:B0-----:R-:W2:Y:S04]  /*f080*/  LDL.LU R47, [R1+0x1040] ;  /* 0x00104000012f7983 */ /* 0x001ea80000300800 */
[----:B------:R-:W-:Y:S04]  /*f090*/  STS.U8 [R2+UR4+0xf40], R22 ;  /* 0x000f401602007988 */ /* 0x000fe80008000004 */
[----:B-1----:R-:W2:Y:S04]  /*f0a0*/  LDL.LU R46, [R1+0x103c] ;  /* 0x00103c00012e7983 */ /* 0x002ea80000300800 */
[----:B------:R-:W-:Y:S04]  /*f0b0*/  STS.U8 [R2+UR4+0xf20], R21 ;  /* 0x000f201502007988 */ /* 0x000fe80008000004 */
[----:B------:R-:W2:Y:S04]  /*f0c0*/  LDL.LU R45, [R1+0x1038] ;  /* 0x00103800012d7983 */ /* 0x000ea80000300800 */
[----:B------:R-:W-:Y:S04]  /*f0d0*/  STS.U8 [R2+UR4+0xf00], R20 ;  /* 0x000f001402007988 */ /* 0x000fe80008000004 */
[----:B------:R-:W2:Y:S04]  /*f0e0*/  LDL.LU R44, [R1+0x1034] ;  /* 0x00103400012c7983 */ /* 0x000ea80000300800 */
[----:B----4-:R0:W-:Y:S04]  /*f0f0*/  STS.U8 [R10+UR4+0x180], R51 ;  /* 0x000180330a007988 */ /* 0x0101e80008000004 */
[----:B---3--:R1:W-:Y:S04]  /*f100*/  STS.U8 [R10+UR4+0x1a0], R50 ;  /* 0x0001a0320a007988 */ /* 0x0083e80008000004 */
[----:B--2---:R2:W-:Y:S04]  /*f110*/  STS.U8 [R10+UR4+0x1c0], R55 ;  /* 0x0001c0370a007988 */ /* 0x0045e80008000004 */
[----:B0-----:R-:W3:Y:S04]  /*f120*/  LDL.LU R51, [R1+0x1030] ;  /* 0x0010300001337983 */ /* 0x001ee80000300800 */
[----:B-1----:R-:W4:Y:S04]  /*f130*/  LDL.LU R50, [R1+0x102c] ;  /* 0x00102c0001327983 */ /* 0x002f280000300800 */
[----:B--2---:R-:W2:Y:S04]  /*f140*/  LDL.LU R55, [R1+0x1028] ;  /* 0x0010280001377983 */ /* 0x004ea80000300800 */
[----:B------:R0:W-:Y:S04]  /*f150*/  STS.U8 [R10+UR4+0x1e0], R54 ;  /* 0x0001e0360a007988 */ /* 0x0001e80008000004 */
[----:B------:R1:W-:Y:S04]  /*f160*/  STS.U8 [R10+UR4+0x3a0], R56 ;  /* 0x0003a0380a007988 */ /* 0x0003e80008000004 */
[----:B------:R1:W-:Y:S04]  /*f170*/  STS.U8 [R10+UR4+0x380], R57 ;  /* 0x000380390a007988 */ /* 0x0003e80008000004 */
[----:B0-----:R-:W3:Y:S04]  /*f180*/  LDL.LU R54, [R1+0x1024] ;  /* 0x0010240001367983 */ /* 0x001ee80000300800 */
[----:B-1----:R-:W2:Y:S04]  /*f190*/  LDL.LU R56, [R1+0x1020] ;  /* 0x0010200001387983 */ /* 0x002ea80000300800 */
[----:B------:R-:W2:Y:S04]  /*f1a0*/  LDL.LU R57, [R1+0x101c] ;  /* 0x00101c0001397983 */ /* 0x000ea80000300800 */
[----:B------:R0:W-:Y:S04]  /*f1b0*/  STS.U8 [R10+UR4+0x3e0], R59 ;  /* 0x0003e03b0a007988 */ /* 0x0001e80008000004 */
[----:B------:R1:W-:Y:S04]  /*f1c0*/  STS.U8 [R10+UR4+0x3c0], R9 ;  /* 0x0003c0090a007988 */ /* 0x0003e80008000004 */
[----:B------:R1:W-:Y:S04]  /*f1d0*/  STS.U8 [R10+UR4+0x5c0], R8 ;  /* 0x0005c0080a007988 */ /* 0x0003e80008000004 */
[----:B0-----:R-:W4:Y:S04]  /*f1e0*/  LDL.LU R59, [R1+0x1018] ;  /* 0x00101800013b7983 */ /* 0x001f280000300800 */
[----:B-1----:R-:W2:Y:S04]  /*f1f0*/  LDL.LU R9, [R1+0x1014] ;  /* 0x0010140001097983 */ /* 0x002ea80000300800 */
[----:B------:R-:W2:Y:S04]  /*f200*/  LDL.LU R8, [R1+0x1010] ;  /* 0x0010100001087983 */ /* 0x000ea80000300800 */
[----:B------:R0:W-:Y:S04]  /*f210*/  STS.U8 [R10+UR4+0x5e0], R43 ;  /* 0x0005e02b0a007988 */ /* 0x0001e80008000004 */
[----:B------:R1:W-:Y:S04]  /*f220*/  STS.U8 [R10+UR4+0x580], R42 ;  /* 0x0005802a0a007988 */ /* 0x0003e80008000004 */
[----:B------:R1:W-:Y:S04]  /*f230*/  STS.U8 [R10+UR4+0x5a0], R41 ;  /* 0x0005a0290a007988 */ /* 0x0003e80008000004 */
[----:B0-----:R-:W2:Y:S04]  /*f240*/  LDL.LU R43, [R1+0x100c] ;  /* 0x00100c00012b7983 */ /* 0x001ea80000300800 */
[----:B-1----:R-:W2:Y:S04]  /*f250*/  LDL.LU R42, [R1+0x1008] ;  /* 0x00100800012a7983 */ /* 0x002ea80000300800 */
[----:B------:R-:W2:Y:S04]  /*f260*/  LDL.LU R41, [R1+0x1004] ;  /* 0x0010040001297983 */ /* 0x000ea80000300800 */
[----:B------:R0:W-:Y:S04]  /*f270*/  STS.U8 [R10+UR4+0x7e0], R40 ;  /* 0x0007e0280a007988 */ /* 0x0001e80008000004 */
[----:B------:R1:W-:Y:S04]  /*f280*/  STS.U8 [R10+UR4+0x7c0], R53 ;  /* 0x0007c0350a007988 */ /* 0x0003e80008000004 */
[----:B------:R1:W-:Y:S04]  /*f290*/  STS.U8 [R10+UR4+0x7a0], R52 ;  /* 0x0007a0340a007988 */ /* 0x0003e80008000004 */
[----:B0-----:R-:W2:Y:S04]  /*f2a0*/  LDL.LU R40, [R1+0x1000] ;  /* 0x0010000001287983 */ /* 0x001ea80000300800 */
[----:B-1----:R-:W2:Y:S04]  /*f2b0*/  LDL.LU R53, [R1+0xffc] ;  /* 0x000ffc0001357983 */ /* 0x002ea80000300800 */
[----:B------:R-:W4:Y:S04]  /*f2c0*/  LDL.LU R52, [R1+0xff8] ;  /* 0x000ff80001347983 */ /* 0x000f280000300800 */
[----:B------:R0:W-:Y:S04]  /*f2d0*/  STS.U8 [R10+UR4+0x780], R0 ;  /* 0x000780000a007988 */ /* 0x0001e80008000004 */
[----:B------:R1:W-:Y:S04]  /*f2e0*/  STS.U8 [R10+UR4+0x980], R58 ;  /* 0x0009803a0a007988 */ /* 0x0003e80008000004 */
[----:B0-----:R-:W2:Y:S04]  /*f2f0*/  LDL.LU R0, [R1+0xff4] ;  /* 0x000ff40001007983 */ /* 0x001ea80000300800 */
[----:B-1----:R-:W4:Y:S04]  /*f300*/  LDL R58, [R1+0x63c] ;  /* 0x00063c00013a7983 */ /* 0x002f280000100800 */
[----:B------:R0:W-:Y:S04]  /*f310*/  STS.U8 [R10+UR4+0x9a0], R49 ;  /* 0x0009a0310a007988 */ /* 0x0001e80008000004 */
[----:B------:R1:W-:Y:S04]  /*f320*/  STS.U8 [R10+UR4+0x9c0], R48 ;  /* 0x0009c0300a007988 */ /* 0x0003e80008000004 */
[----:B------:R-:W2:Y:S04]  /*f330*/  LDL R2, [R1+0xa28] ;  /* 0x000a280001027983 */ /* 0x000ea80000100800 */
[----:B0-----:R-:W2:Y:S04]  /*f340*/  LDL R49, [R1+0xa24] ;  /* 0x000a240001317983 */ /* 0x001ea80000100800 */
[----:B-1----:R-:W2:Y:S04]  /*f350*/  LDL R48, [R1+0xb4c] ;  /* 0x000b4c0001307983 */ /* 0x002ea80000100800 */
[----:B------:R0:W-:Y:S04]  /*f360*/  STS.U8 [R10+UR4+0x9e0], R11 ;  /* 0x0009e00b0a007988 */ /* 0x0001e80008000004 */
[----:B------:R-:W-:Y:S04]  /*f370*/  STS.U8 [R10+UR4+0xba0], R28 ;  /* 0x000ba01c0a007988 */ /* 0x000fe80008000004 */
        /* <DEDUP_REMOVED lines=10> */
[----:B------:R1:W-:Y:S04]  /*f420*/  STS.U8 [R10+UR4+0xf80], R3 ;  /* 0x000f80030a007988 */ /* 0x0003e80008000004 */
[----:B0-----:R-:W2:Y:S04]  /*f430*/  LDL R11, [R1+0x634] ;  /* 0x00063400010b7983 */ /* 0x001ea80000100800 */
[----:B-1----:R-:W2:Y:S01]  /*f440*/  LDL R10, [R1+0xb44] ;  /* 0x000b4400010a7983 */ /* 0x002ea20000100800 */
[----:B---3--:R-:W-:Y:S01]  /*f450*/  PRMT R54, RZ, 0x7610, R54 ;  /* 0x00007610ff367816 */ /* 0x008fe20000000036 */
[----:B----4-:R-:W-:Y:S01]  /*f460*/  @!P0 IMAD.MOV.U32 R3, RZ, RZ, R58 ;  /* 0x000000ffff038224 */ /* 0x010fe200078e003a */
[----:B------:R-:W-:Y:S01]  /*f470*/  BAR.SYNC.DEFER_BLOCKING 0x0 ;  /* 0x0000000000007b1d */ /* 0x000fe20000010000 */
[----:B--2---:R-:W-:-:S05]  /*f480*/  PRMT R0, RZ, 0x7610, R0 ;  /* 0x00007610ff007816 */ /* 0x004fca0000000000 */
[----:B------:R-:W2:Y:S04]  /*f490*/  LDL R58, [R1+0x62c] ;  /* 0x00062c00013a7983 */ /* 0x000ea80000100800 */
[----:B------:R0:W3:Y:S02]  /*f4a0*/  @!P0 LDG.E.U8 R54, desc[UR6][R2.64] ;  /* 0x0000000602368981 */ /* 0x0000e4000c1e1100 */
[----:B0-----:R-:W-:Y:S02]  /*f4b0*/  @!P0 IMAD.MOV.U32 R2, RZ, RZ, R48 ;  /* 0x000000ffff028224 */ /* 0x001fe400078e0030 */
[----:B------:R-:W-:-:S05]  /*f4c0*/  @!P0 IMAD.MOV.U32 R3, RZ, RZ, R49 ;  /* 0x000000ffff038224 */ /* 0x000fca00078e0031 */
[----:B------:R-:W4:Y:S04]  /*f4d0*/  @!P0 LDG.E.U8 R0, desc[UR6][R2.64] ;  /* 0x0000000602008981 */ /* 0x000f28000c1e1100 */
[----:B---3--:R0:W-:Y:S04]  /*f4e0*/  STL [R1+0x418], R54 ;  /* 0x0004183601007387 */ /* 0x0081e80000100800 */
[----:B------:R-:W3:Y:S04]  /*f4f0*/  LDL R49, [R1+0x628] ;  /* 0x0006280001317983 */ /* 0x000ee80000100800 */
[----:B------:R-:W3:Y:S04]  /*f500*/  LDL R48, [R1+0xb38] ;  /* 0x000b380001307983 */ /* 0x000ee80000100800 */
[----:B0-----:R-:W2:Y:S04]  /*f510*/  LDL R54, [R1+0xb3c] ;  /* 0x000b3c0001367983 */ /* 0x001ea80000100800 */
[----:B----4-:R0:W-:Y:S04]  /*f520*/  STL [R1+0x414], R0 ;  /* 0x0004140001007387 */ /* 0x0101e80000100800 */
[----:B0-----:R-:W4:Y:S04]  /*f530*/  LDL.LU R0, [R1+0xff0] ;  /* 0x000ff00001007983 */ /* 0x001f280000300800 */
[----:B------:R-:W3:Y:S04]  /*f540*/  LDL R2, [R1+0x638] ;  /* 0x0006380001027983 */ /* 0x000ee80000100800 */
[----:B------:R-:W3:Y:S01]  /*f550*/  LDL R3, [R1+0xb48] ;  /* 0x000b480001037983 */ /* 0x000ee20000100800 */
[----:B------:R-:W-:-:S02]  /*f560*/  PRMT R52, RZ, 0x7610, R52 ;  /* 0x00007610ff347816 */ /* 0x000fc40000000034 */
[----:B---3--:R-:W-:-:S04]  /*f570*/  @!P0 LOP3.LUT R3, R3, R2, RZ, 0x3c, !PT ;  /* 0x0000000203038212 */ /* 0x008fc800078e3cff */
[----:B------:R-:W-:-:S04]  /*f580*/  @!P0 LOP3.LUT R2, R3, R2, RZ, 0x3c, !PT ;  /* 0x0000000203028212 */ /* 0x000fc800078e3cff */
[----:B------:R-:W-:Y:S02]  /*f590*/  @!P0 LOP3.LUT R3, R3, R2, RZ, 0x3c, !PT ;  /* 0x0000000203038212 */ /* 0x000fe400078e3cff */
[----:B----4-:R-:W-:-:S03]  /*f5a0*/  PRMT R0, RZ, 0x7610, R0 ;  /* 0x00007610ff007816 */ /* 0x010fc60000000000 */
[----:B------:R0:W3:Y:S02]  /*f5b0*/  @!P0 LDG.E.U8 R52, desc[UR6][R2.64] ;  /* 0x0000000602348981 */ /* 0x0000e4000c1e1100 */
[----:B0-----:R-:W-:Y:S02]  /*f5c0*/  @!P0 IMAD.MOV.U32 R2, RZ, RZ, R10 ;  /* 0x000000ffff028224 */ /* 0x001fe400078e000a */
[----:B------:R-:W-:-:S05]  /*f5d0*/  @!P0 IMAD.MOV.U32 R3, RZ, RZ, R11 ;  /* 0x000000ffff038224 */ /* 0x000fca00078e000b */
[----:B------:R-:W4:Y:S04]  /*f5e0*/  @!P0 LDG.E.U8 R0, desc[UR6][R2.64] ;  /* 0x0000000602008981 */ /* 0x000f28000c1e1100 */
[----:B---3--:R0:W-:Y:S04]  /*f5f0*/  STL [R1+0x410], R52 ;  /* 0x0004103401007387 */ /* 0x0081e80000100800 */
[----:B0-----:R-:W3:Y:S04]  /*f600*/  LDL.LU R52, [R1+0xfec] ;  /* 0x000fec0001347983 */ /* 0x001ee80000300800 */
[----:B------:R-:W2:Y:S04]  /*f610*/  LDL R11, [R1+0xb30] ;  /* 0x000b3000010b7983 */ /* 0x000ea80000100800 */
[----:B------:R-:W2:Y:S04]  /*f620*/  LDL R10, [R1+0xb34] ;  /* 0x000b3400010a7983 */ /* 0x000ea80000100800 */
[----:B----4-:R0:W-:Y:S04]  /*f630*/  STL [R1+0x40c], R0 ;  /* 0x00040c0001007387 */ /* 0x0101e80000100800 */
[----:B0-----:R-:W4:Y:S04]  /*f640*/  LDL.LU R0, [R1+0xfe8] ;  /* 0x000fe80001007983 */ /* 0x001f280000300800 */
[----:B------:R-:W2:Y:S04]  /*f650*/  LDL R2, [R1+0x630] ;  /* 0x0006300001027983 */ /* 0x000ea80000100800 */
[----:B------:R-:W2:Y:S01]  /*f660*/  LDL R3, [R1+0xb40] ;  /* 0x000b400001037983 */ /* 0x000ea20000100800 */
[----:B------:R-:W-:-:S02]  /*f670*/  PRMT R59, RZ, 0x7610, R59 ;  /* 0x00007610ff3b7816 */ /* 0x000fc4000000003b */
[----:B------:R-:W-:Y:S02]  /*f680*/  PRMT R50, RZ, 0x7610, R50 ;  /* 0x00007610ff327816 */ /* 0x000fe40000000032 */
[----:B---3--:R-:W-:Y:S02]  /*f690*/  PRMT R52, RZ, 0x7610, R52 ;  /* 0x00007610ff347816 */ /* 0x008fe40000000034 */
[----:B--2---:R-:W-:-:S04]  /*f6a0*/  @!P0 LOP3.LUT R3, R3, R2, RZ, 0x3c, !PT ;  /* 0x0000000203038212 */ /* 0x004fc800078e3cff */
[----:B------:R-:W-:-:S04]  /*f6b0*/  @!P0 LOP3.LUT R2, R3, R2, RZ, 0x3c, !PT ;  /* 0x0000000203028212 */ /* 0x000fc800078e3cff */
[----:B------:R-:W-:-:S05]  /*f6c0*/  @!P0 LOP3.LUT R3, R3, R2, RZ, 0x3c, !PT ;  /* 0x0000000203038212 */ /* 0x000fca00078e3cff */
[----:B------:R0:W2:Y:S02]  /*f6d0*/  @!P0 LDG.E.U8 R59, desc[UR6][R2.64] ;  /* 0x00000006023b8981 */ /* 0x0000a4000c1e1100 */
[----:B0-----:R-:W-:Y:S02]  /*f6e0*/  @!P0 IMAD.MOV.U32 R2, RZ, RZ, R54 ;  /* 0x000000ffff028224 */ /* 0x001fe400078e0036 */
[----:B------:R-:W-:Y:S01]  /*f6f0*/  @!P0 IMAD.MOV.U32 R3, RZ, RZ, R58 ;  /* 0x000000ffff038224 */ /* 0x000fe200078e003a */
[----:B------:R-:W-:Y:S01]  /*f700*/  PRMT R53, RZ, 0x7610, R53 ;  /* 0x00007610ff357816 */ /* 0x000fe20000000035 */
[----:B------:R-:W3:Y:S04]  /*f710*/  LDL R54, [R1+0xb20] ;  /* 0x000b200001367983 */ /* 0x000ee80000100800 */
[----:B------:R0:W4:Y:S02]  /*f720*/  @!P0 LDG.E.U8 R50, desc[UR6][R2.64] ;  /* 0x0000000602328981 */ /* 0x000124000c1e1100 */
[----:B0-----:R-:W-:-:S02]  /*f730*/  @!P0 IMAD.MOV.U32 R2, RZ, RZ, R48 ;  /* 0x000000ffff028224 */ /* 0x001fc400078e0030 */
[----:B------:R-:W-:Y:S02]  /*f740*/  @!P0 IMAD.MOV.U32 R3, RZ, RZ, R49 ;  /* 0x000000ffff038224 */ /* 0x000fe400078e0031 */
[----:B------:R-:W3:Y:S04]  /*f750*/  LDL R49, [R1+0xb24] ;  /* 0x000b240001317983 */ /* 0x000ee80000100800 */
[----:B------:R0:W4:Y:S02]  /*f760*/  @!P0 LDG.E.U8 R52, desc[UR6][R2.64] ;  /* 0x0000000602348981 */ /* 0x000124000c1e1100 */
[----:B0-----:R-:W-:Y:S02]  /*f770*/  @!P0 IMAD.MOV.U32 R2, RZ, RZ, R10 ;  /* 0x000000ffff028224 */ /* 0x001fe400078e000a */
[----:B------:R-:W-:-:S05]  /*f780*/  @!P0 IMAD.MOV.U32 R3, RZ, RZ, R11 ;  /* 0x000000ffff038224 */ /* 0x000fca00078e000b */
[----:B------:R0:W3:Y:S04]  /*f790*/  @!P0 LDG.E.U8 R53, desc[UR6][R2.64] ;  /* 0x0000000602358981 */ /* 0x0000e8000c1e1100 */
[----:B--2---:R1:W-:Y:S04]  /*f7a0*/  STL [R1+0x408], R59 ;  /* 0x0004083b01007387 */ /* 0x0043e80000100800 */
[----:B------:R-:W2:Y:S04]  /*f7b0*/  LDL R58, [R1+0xb1c] ;  /* 0x000b1c00013a7983 */ /* 0x000ea80000100800 */
[----:B-1----:R-:W2:Y:S04]  /*f7c0*/  LDL R59, [R1+0xb18] ;  /* 0x000b1800013b7983 */ /* 0x002ea80000100800 */
[----:B----4-:R-:W-:Y:S04]  /*f7d0*/  STL [R1+0xfac], R52 ;  /* 0x000fac3401007387 */ /* 0x010fe80000100800 */
[----:B------:R1:W-:Y:S04]  /*f7e0*/  STL [R1+0x404], R50 ;  /* 0x0004043201007387 */ /* 0x0003e80000100800 */
[----:B------:R-:W0:Y:S04]  /*f7f0*/  LDL R2, [R1+0xb28] ;  /* 0x000b280001027983 */ /* 0x000e280000100800 */
[----:B------:R-:W0:Y:S01]  /*f800*/  LDL R3, [R1+0xb2c] ;  /* 0x000b2c0001037983 */ /* 0x000e220000100800 */
[----:B------:R-:W-:-:S03]  /*f810*/  PRMT R40, RZ, 0x7610, R40 ;  /* 0x00007610ff287816 */ /* 0x000fc60000000028 */
[----:B-1----:R-:W4:Y:S04]  /*f820*/  LDL R50, [R1+0xb10] ;  /* 0x000b100001327983 */ /* 0x002f280000100800 */
[----:B------:R-:W4:Y:S04]  /*f830*/  LDL R48, [R1+0xb14] ;  /* 0x000b140001307983 */ /* 0x000f280000100800 */
[----:B------:R-:W4:Y:S04]  /*f840*/  LDL R11, [R1+0xb08] ;  /* 0x000b0800010b7983 */ /* 0x000f280000100800 */
[----:B------:R-:W4:Y:S01]  /*f850*/  LDL R10, [R1+0xb0c] ;  /* 0x000b0c00010a7983 */ /* 0x000f220000100800 */
[----:B0-----:R-:W-:-:S04]  /*f860*/  @!P0 LOP3.LUT R3, R3, R2, RZ, 0x3c, !PT ;  /* 0x0000000203038212 */ /* 0x001fc800078e3cff */
[----:B------:R-:W-:-:S04]  /*f870*/  @!P0 LOP3.LUT R2, R3, R2, RZ, 0x3c, !PT ;  /* 0x0000000203028212 */ /* 0x000fc800078e3cff */
[----:B------:R-:W-:-:S05]  /*f880*/  @!P0 LOP3.LUT R3, R3, R2, RZ, 0x3c, !PT ;  /* 0x0000000203038212 */ /* 0x000fca00078e3cff */
[----:B------:R0:W2:Y:S04]  /*f890*/  @!P0 LDG.E.U8 R40, desc[UR6][R2.64] ;  /* 0x0000000602288981 */ /* 0x0000a8000c1e1100 */
[----:B---3--:R-:W-:Y:S01]  /*f8a0*/  STL [R1+0xfb0], R53 ;  /* 0x000fb03501007387 */ /* 0x008fe20000100800 */
[----:B------:R-:W-:Y:S01]  /*f8b0*/  PRMT R0, RZ, 0x7610, R0 ;  /* 0x00007610ff007816 */ /* 0x000fe20000000000 */
[----:B0-----:R-:W-:Y:S02]  /*f8c0*/  @!P0 IMAD.MOV.U32 R2, RZ, RZ, R49 ;  /* 0x000000ffff028224 */ /* 0x001fe400078e0031 */
[----:B------:R-:W-:Y:S01]  /*f8d0*/  @!P0 IMAD.MOV.U32 R3, RZ, RZ, R54 ;  /* 0x000000ffff038224 */ /* 0x000fe200078e0036 */
[----:B------:R-:W-:-:S04]  /*f8e0*/  PRMT R57, RZ, 0x7610, R57 ;  /* 0x00007610ff397816 */ /* 0x000fc80000000039 */
[----:B------:R0:W3:Y:S04]  /*f8f0*/  @!P0 LDG.E.U8 R0, desc[UR6][R2.64] ;  /* 0x0000000602008981 */ /* 0x0000e8000c1e1100 */
[----:B--2---:R1:W-:Y:S04]  /*f900*/  STL [R1+0x3f8], R40 ;  /* 0x0003f82801007387 */ /* 0x0043e80000100800 */
[----:B-1----:R-:W2:Y:S01]  /*f910*/  LDL.LU R40, [R1+0xfe4] ;  /* 0x000fe40001287983 */ /* 0x002ea20000300800 */
[----:B0-----:R-:W-:Y:S02]  /*f920*/  @!P0 IMAD.MOV.U32 R2, RZ, RZ, R58 ;  /* 0x000000ffff028224 */ /* 0x001fe400078e003a */
[----:B------:R-:W-:Y:S01]  /*f930*/  @!P0 IMAD.MOV.U32 R3, RZ, RZ, R59 ;  /* 0x000000ffff038224 */ /* 0x000fe200078e003b */
[----:B------:R-:W-:Y:S01]  /*f940*/  PRMT R56, RZ, 0x7610, R56 ;  /* 0x00007610ff387816 */ /* 0x000fe20000000038 */
[----:B------:R-:W3:Y:S04]  /*f950*/  LDL R54, [R1+0xb00] ;  /* 0x000b000001367983 */ /* 0x000ee80000100800 */
[----:B------:R4:W3:Y:S04]  /*f960*/  @!P0 LDG.E.U8 R57, desc[UR6][R2.64] ;  /* 0x0000000602398981 */ /* 0x0008e8000c1e1100 */
[----:B------:R-:W3:Y:S01]  /*f970*/  LDL R49, [R1+0xb04] ;  /* 0x000b040001317983 */ /* 0x000ee20000100800 */
[----:B----4-:R-:W-:-:S02]  /*f980*/  @!P0 IMAD.MOV.U32 R2, RZ, RZ, R48 ;  /* 0x000000ffff028224 */ /* 0x010fc400078e0030 */
[----:B------:R-:W-:-:S05]  /*f990*/  @!P0 IMAD.MOV.U32 R3, RZ, RZ, R50 ;  /* 0x000000ffff038224 */ /* 0x000fca00078e0032 */
[----:B------:R0:W4:Y:S02]  /*f9a0*/  @!P0 LDG.E.U8 R56, desc[UR6][R2.64] ;  /* 0x0000000602388981 */ /* 0x000124000c1e1100 */
[----:B0-----:R-:W-:Y:S02]  /*f9b0*/  @!P0 IMAD.MOV.U32 R2, RZ, RZ, R10 ;  /* 0x000000ffff028224 */ /* 0x001fe400078e000a */
[----:B------:R-:W-:Y:S01]  /*f9c0*/  @!P0 IMAD.MOV.U32 R3, RZ, RZ, R11 ;  /* 0x000000ffff038224 */ /* 0x000fe200078e000b */
[----:B--2---:R-:W-:-:S06]  /*f9d0*/  PRMT R40, RZ, 0x7610, R40 ;  /* 0x00007610ff287816 */ /* 0x004fcc0000000028 */
[----:B------:R0:W2:Y:S04]  /*f9e0*/  @!P0 LDG.E.U8 R40, desc[UR6][R2.64] ;  /* 0x0000000602288981 */ /* 0x0000a8000c1e1100 */
[----:B---3--:R1:W-:Y:S04]  /*f9f0*/  STL [R1+0x3f4], R0 ;  /* 0x0003f40001007387 */ /* 0x0083e80000100800 */
[----:B-1----:R-:W3:Y:S04]  /*fa00*/  LDL.LU R0, [R1+0xfe0] ;  /* 0x000fe00001007983 */ /* 0x002ee80000300800 */
[----:B------:R-:W3:Y:S04]  /*fa10*/  LDL R50, [R1+0xaf8] ;  /* 0x000af80001327983 */ /* 0x000ee80000100800 */
[----:B------:R-:W3:Y:S04]  /*fa20*/  LDL R48, [R1+0xafc] ;  /* 0x000afc0001307983 */ /* 0x000ee80000100800 */
[----:B------:R-:W3:Y:S04]  /*fa30*/  LDL R11, [R1+0xaf0] ;  /* 0x000af000010b7983 */ /* 0x000ee80000100800 */
[----:B------:R-:W3:Y:S01]  /*fa40*/  LDL R10, [R1+0xaf4] ;  /* 0x000af400010a7983 */ /* 0x000ee20000100800 */
[----:B------:R-:W-:Y:S01]  /*fa50*/  PRMT R41, RZ, 0x7610, R41 ;  /* 0x00007610ff297816 */ /* 0x000fe20000000029 */
[----:B0-----:R-:W-:-:S02]  /*fa60*/  @!P0 IMAD.MOV.U32 R2, RZ, RZ, R49 ;  /* 0x000000ffff028224 */ /* 0x001fc400078e0031 */
[----:B------:R-:W-:-:S05]  /*fa70*/  @!P0 IMAD.MOV.U32 R3, RZ, RZ, R54 ;  /* 0x000000ffff038224 */ /* 0x000fca00078e0036 */
[----:B------:R3:W3:Y:S04]  /*fa80*/  @!P0 LDG.E.U8 R41, desc[UR6][R2.64] ;  /* 0x0000000602298981 */ /* 0x0006e8000c1e1100 */
[----:B--2---:R-:W-:Y:S04]  /*fa90*/  STL [R1+0xfb4], R40 ;  /* 0x000fb42801007387 */ /* 0x004fe80000100800 */
[----:B------:R0:W-:Y:S04]  /*faa0*/  STL [R1+0x3f0], R57 ;  /* 0x0003f03901007387 */ /* 0x0001e80000100800 */
[----:B0-----:R-:W2:Y:S04]  /*fab0*/  LDL R57, [R1+0xae8] ;  /* 0x000ae80001397983 */ /* 0x001ea80000100800 */
[----:B----4-:R0:W-:Y:S01]  /*fac0*/  STL [R1+0x3ec], R56 ;  /* 0x0003ec3801007387 */ /* 0x0101e20000100800 */
[----:B------:R-:W-:Y:S01]  /*fad0*/  PRMT R42, RZ, 0x7610, R42 ;  /* 0x00007610ff2a7816 */ /* 0x000fe2000000002a */
[----:B---3--:R-:W-:-:S02]  /*fae0*/  @!P0 IMAD.MOV.U32 R3, RZ, RZ, R50 ;  /* 0x000000ffff038224 */ /* 0x008fc400078e0032 */
[----:B------:R-:W-:Y:S01]  /*faf0*/  @!P0 IMAD.MOV.U32 R2, RZ, RZ, R48 ;  /* 0x000000ffff028224 */ /* 0x000fe200078e0030 */
[----:B------:R-:W-:Y:S01]  /*fb00*/  PRMT R43, RZ, 0x7610, R43 ;  /* 0x00007610ff2b7816 */ /* 0x000fe2000000002b */
[----:B------:R-:W3:Y:S04]  /*fb10*/  LDL R54, [R1+0xae0] ;  /* 0x000ae00001367983 */ /* 0x000ee80000100800 */
[----:B0-----:R-:W4:Y:S04]  /*fb20*/  LDL R56, [R1+0xaec] ;  /* 0x000aec0001387983 */ /* 0x001f280000100800 */
[----:B------:R0:W3:Y:S01]  /*fb30*/  @!P0 LDG.E.U8 R42, desc[UR6][R2.64] ;  /* 0x00000006022a8981 */ /* 0x0000e2000c1e1100 */
[----:B------:R-:W-:-:S03]  /*fb40*/  PRMT R55, RZ, 0x7610, R55 ;  /* 0x00007610ff377816 */ /* 0x000fc60000000037 */
[----:B------:R-:W3:Y:S01]  /*fb50*/  LDL R49, [R1+0xae4] ;  /* 0x000ae40001317983 */ /* 0x000ee20000100800 */
[----:B0-----:R-:W-:Y:S02]  /*fb60*/  @!P0 IMAD.MOV.U32 R2, RZ, RZ, R10 ;  /* 0x000000ffff028224 */ /* 0x001fe400078e000a */
[----:B------:R-:W-:-:S05]  /*fb70*/  @!P0 IMAD.MOV.U32 R3, RZ, RZ, R11 ;  /* 0x000000ffff038224 */ /* 0x000fca00078e000b */
[----:B------:R2:W3:Y:S04]  /*fb80*/  @!P0 LDG.E.U8 R43, desc[UR6][R2.64] ;  /* 0x00000006022b8981 */ /* 0x0004e8000c1e1100 */
[----:B------:R-:W-:Y:S04]  /*fb90*/  STL [R1+0xfb8], R41 ;  /* 0x000fb82901007387 */ /* 0x000fe80000100800 */
[----:B------:R-:W3:Y:S04]  /*fba0*/  LDL R50, [R1+0xad8] ;  /* 0x000ad80001327983 */ /* 0x000ee80000100800 */
[----:B------:R-:W3:Y:S01]  /*fbb0*/  LDL R48, [R1+0xadc] ;  /* 0x000adc0001307983 */ /* 0x000ee20000100800 */
[----:B--2---:R-:W-:-:S02]  /*fbc0*/  @!P0 IMAD.MOV.U32 R3, RZ, RZ, R57 ;  /* 0x000000ffff038224 */ /* 0x004fc400078e0039 */
[----:B----4-:R-:W-:-:S05]  /*fbd0*/  @!P0 IMAD.MOV.U32 R2, RZ, RZ, R56 ;  /* 0x000000ffff028224 */ /* 0x010fca00078e0038 */
[----:B------:R0:W2:Y:S04]  /*fbe0*/  @!P0 LDG.E.U8 R55, desc[UR6][R2.64] ;  /* 0x0000000602378981 */ /* 0x0000a8000c1e1100 */
[----:B---3--:R-:W-:Y:S04]  /*fbf0*/  STL [R1+0xfbc], R42 ;  /* 0x000fbc2a01007387 */ /* 0x008fe80000100800 */
[----:B------:R-:W3:Y:S04]  /*fc00*/  LDL R11, [R1+0xad0] ;  /* 0x000ad000010b7983 */ /* 0x000ee80000100800 */
[----:B------:R-:W4:Y:S01]  /*fc10*/  LDL R10, [R1+0xad4] ;  /* 0x000ad400010a7983 */ /* 0x000f220000100800 */
[----:B------:R-:W-:Y:S01]  /*fc20*/  PRMT R51, RZ, 0x7610, R51 ;  /* 0x00007610ff337816 */ /* 0x000fe20000000033 */
[----:B0-----:R-:W-:-:S02]  /*fc30*/  @!P0 IMAD.MOV.U32 R2, RZ, RZ, R49 ;  /* 0x000000ffff028224 */ /* 0x001fc400078e0031 */
[----:B------:R0:W-:Y:S01]  /*fc40*/  STL [R1+0xfc0], R43 ;  /* 0x000fc02b01007387 */ /* 0x0001e20000100800 */
[----:B------:R-:W-:-:S05]  /*fc50*/  @!P0 IMAD.MOV.U32 R3, RZ, RZ, R54 ;  /* 0x000000ffff038224 */ /* 0x000fca00078e0036 */
[----:B------:R1:W4:Y:S01]  /*fc60*/  @!P0 LDG.E.U8 R51, desc[UR6][R2.64] ;  /* 0x0000000602338981 */ /* 0x000322000c1e1100 */
[----:B0-----:R-:W-:Y:S01]  /*fc70*/  PRMT R43, RZ, 0x7610, R43 ;  /* 0x00007610ff2b7816 */ /* 0x001fe2000000002b */
[----:B-1----:R-:W-:Y:S02]  /*fc80*/  @!P0 IMAD.MOV.U32 R2, RZ, RZ, R48 ;  /* 0x000000ffff028224 */ /* 0x002fe400078e0030 */
[----:B------:R-:W-:-:S05]  /*fc90*/  @!P0 IMAD.MOV.U32 R3, RZ, RZ, R50 ;  /* 0x000000ffff038224 */ /* 0x000fca00078e0032 */
[----:B------:R3:W4:Y:S04]  /*fca0*/  @!P0 LDG.E.U8 R43, desc[UR6][R2.64] ;  /* 0x00000006022b8981 */ /* 0x000728000c1e1100 */
[----:B--2---:R0:W-:Y:S04]  /*fcb0*/  STL [R1+0x3d8], R55 ;  /* 0x0003d83701007387 */ /* 0x0041e80000100800 */
[----:B------:R-:W2:Y:S01]  /*fcc0*/  LDL R54, [R1+0xacc] ;  /* 0x000acc0001367983 */ /* 0x000ea20000100800 */
[----:B------:R-:W-:Y:S01]  /*fcd0*/  PRMT R42, RZ, 0x7610, R42 ;  /* 0x00007610ff2a7816 */ /* 0x000fe2000000002a */
[----:B---3--:R-:W-:Y:S01]  /*fce0*/  @!P0 IMAD.MOV.U32 R3, RZ, RZ, R11 ;  /* 0x000000ffff038224 */ /* 0x008fe200078e000b */
[----:B------:R-:W-:Y:S01]  /*fcf0*/  PRMT R8, RZ, 0x7610, R8 ;  /* 0x00007610ff087816 */ /* 0x000fe20000000008 */
[----:B0-----:R-:W3:Y:S01]  /*fd00*/  LDL R55, [R1+0xac8] ;  /* 0x000ac80001377983 */ /* 0x001ee20000100800 */
[----:B----4-:R-:W-:-:S03]  /*fd10*/  @!P0 IMAD.MOV.U32 R2, RZ, RZ, R10 ;  /* 0x000000ffff028224 */ /* 0x010fc600078e000a */
[----:B------:R-:W4:Y:S04]  /*fd20*/  LDL R49, [R1+0xac4] ;  /* 0x000ac40001317983 */ /* 0x000f280000100800 */
[----:B------:R2:W4:Y:S04]  /*fd30*/  @!P0 LDG.E.U8 R42, desc[UR6][R2.64] ;  /* 0x00000006022a8981 */ /* 0x000528000c1e1100 */
[----:B------:R0:W-:Y:S04]  /*fd40*/  STL [R1+0x3d4], R51 ;  /* 0x0003d43301007387 */ /* 0x0001e80000100800 */
[----:B------:R-:W4:Y:S04]  /*fd50*/  LDL R50, [R1+0xab8] ;  /* 0x000ab80001327983 */ /* 0x000f280000100800 */
[----:B------:R-:W4:Y:S04]  /*fd60*/  LDL R48, [R1+0xabc] ;  /* 0x000abc0001307983 */ /* 0x000f280000100800 */
[----:B0-----:R-:W4:Y:S04]  /*fd70*/  LDL R51, [R1+0xac0] ;  /* 0x000ac00001337983 */ /* 0x001f280000100800 */
[----:B------:R-:W-:Y:S04]  /*fd80*/  STL [R1+0xfc4], R43 ;  /* 0x000fc42b01007387 */ /* 0x000fe80000100800 */
[----:B------:R-:W4:Y:S04]  /*fd90*/  LDL R11, [R1+0xab0] ;  /* 0x000ab000010b7983 */ /* 0x000f280000100800 */
[----:B------:R-:W4:Y:S01]  /*fda0*/  LDL R10, [R1+0xab4] ;  /* 0x000ab400010a7983 */ /* 0x000f220000100800 */
[----:B--2---:R-:W-:Y:S01]  /*fdb0*/  @!P0 IMAD.MOV.U32 R2, RZ, RZ, R54 ;  /* 0x000000ffff028224 */ /* 0x004fe200078e0036 */
[----:B------:R-:W-:-:S02]  /*fdc0*/  PRMT R9, RZ, 0x7610, R9 ;  /* 0x00007610ff097816 */ /* 0x000fc40000000009 */
[----:B------:R-:W-:Y:S01]  /*fdd0*/  LDS.U8 R54, [R0+UR4+0x888] ;  /* 0x0008880400367984 */ /* 0x000fe20008000000 */
[----:B---3--:R-:W-:Y:S01]  /*fde0*/  @!P0 IMAD.MOV.U32 R3, RZ, RZ, R55 ;  /* 0x000000ffff038224 */ /* 0x008fe200078e0037 */
[----:B------:R-:W-:Y:S02]  /*fdf0*/  PRMT R47, RZ, 0x7610, R47 ;  /* 0x00007610ff2f7816 */ /* 0x000fe4000000002f */
[----:B------:R-:W-:Y:S04]  /*fe00*/  LDS.U8 R55, [R0+UR4+0x800] ;  /* 0x0008000400377984 */ /* 0x000fe80008000000 */
[----:B------:R0:W2:Y:S04]  /*fe10*/  @!P0 LDG.E.U8 R8, desc[UR6][R2.64] ;  /* 0x0000000602088981 */ /* 0x0000a8000c1e1100 */
[----:B----4-:R-:W-:Y:S01]  /*fe20*/  STL [R1+0xfc8], R42 ;  /* 0x000fc82a01007387 */ /* 0x010fe20000100800 */
[----:B0-----:R-:W-:-:S02]  /*fe30*/  @!P0 IMAD.MOV.U32 R2, RZ, RZ, R49 ;  /* 0x000000ffff028224 */ /* 0x001fc400078e0031 */
[----:B------:R-:W-:Y:S01]  /*fe40*/  @!P0 IMAD.MOV.U32 R3, RZ, RZ, R51 ;  /* 0x000000ffff038224 */ /* 0x000fe200078e0033 */
[----:B------:R-:W-:Y:S01]  /*fe50*/  PRMT R46, RZ, 0x7610, R46 ;  /* 0x00007610ff2e7816 */ /* 0x000fe2000000002e */
[----:B------:R-:W-:Y:S04]  /*fe60*/  LDS.U8 R51, [R0+UR4+0x190] ;  /* 0x0001900400337984 */ /* 0x000fe80008000000 */
[----:B------:R0:W3:Y:S02]  /*fe70*/  @!P0 LDG.E.U8 R9, desc[UR6][R2.64] ;  /* 0x0000000602098981 */ /* 0x0000e4000c1e1100 */
[----:B0-----:R-:W-:Y:S02]  /*fe80*/  @!P0 IMAD.MOV.U32 R2, RZ, RZ, R48 ;  /* 0x000000ffff028224 */ /* 0x001fe400078e0030 */
[----:B------:R-:W-:-:S05]  /*fe90*/  @!P0 IMAD.MOV.U32 R3, RZ, RZ, R50 ;  /* 0x000000ffff038224 */ /* 0x000fca00078e0032 */
[----:B------:R0:W4:Y:S02]  /*fea0*/  @!P0 LDG.E.U8 R47, desc[UR6][R2.64] ;  /* 0x00000006022f8981 */ /* 0x000124000c1e1100 */
[----:B0-----:R-:W-:Y:S02]  /*feb0*/  @!P0 IMAD.MOV.U32 R2, RZ, RZ, R10 ;  /* 0x000000ffff028224 */ /* 0x001fe400078e000a */
[----:B------:R-:W-:-:S05]  /*fec0*/  @!P0 IMAD.MOV.U32 R3, RZ, RZ, R11 ;  /* 0x000000ffff038224 */ /* 0x000fca00078e000b */
[----:B------:R-:W4:Y:S04]  /*fed0*/  @!P0 LDG.E.U8 R46, desc[UR6][R2.64] ;  /* 0x00000006022e8981 */ /* 0x000f28000c1e1100 */
[----:B--2---:R0:W-:Y:S04]  /*fee0*/  STL [R1+0xfcc], R8 ;  /* 0x000fcc0801007387 */ /* 0x0041e80000100800 */
[----:B------:R-:W2:Y:S04]  /*fef0*/  LDL R49, [R1+0xaa8] ;  /* 0x000aa80001317983 */ /* 0x000ea80000100800 */
[----:B0-----:R-:W2:Y:S01]  /*ff00*/  LDL R8, [R1+0xaac] ;  /* 0x000aac0001087983 */ /* 0x001ea20000100800 */
[----:B------:R-:W-:-:S03]  /*ff10*/  PRMT R41, RZ, 0x7610, R41 ;  /* 0x00007610ff297816 */ /* 0x000fc60000000029 */
[----:B---3--:R-:W-:Y:S04]  /*ff20*/  STL [R1+0xfd0], R9 ;  /* 0x000fd00901007387 */ /* 0x008fe80000100800 */
[----:B------:R-:W3:Y:S04]  /*ff30*/  LDL R48, [R1+0xaa0] ;  /* 0x000aa00001307983 */ /* 0x000ee80000100800 */
[----:B------:R-:W3:Y:S04]  /*ff40*/  LDL R42, [R1+0xaa4] ;  /* 0x000aa400012a7983 */ /* 0x000ee80000100800 */
[----:B----4-:R0:W-:Y:S04]  /*ff50*/  STL [R1+0xfd4], R47 ;  /* 0x000fd42f01007387 */ /* 0x0101e80000100800 */
[----:B------:R-:W4:Y:S04]  /*ff60*/  LDL R43, [R1+0xa9c] ;  /* 0x000a9c00012b7983 */ /* 0x000f280000100800 */
[----:B------:R-:W4:Y:S04]  /*ff70*/  LDL R11, [R1+0xa90] ;  /* 0x000a9000010b7983 */ /* 0x000f280000100800 */
[----:B0-----:R-:W4:Y:S04]  /*ff80*/  LDL R47, [R1+0xa98] ;  /* 0x000a9800012f7983 */ /* 0x001f280000100800 */
[----:B------:R-:W4:Y:S04]  /*ff90*/  LDL R10, [R1+0xa94] ;  /* 0x000a9400010a7983 */ /* 0x000f280000100800 */
[----:B------:R-:W-:Y:S04]  /*ffa0*/  STL [R1+0xfd8], R46 ;  /* 0x000fd82e01007387 */ /* 0x000fe80000100800 */
[----:B------:R-:W4:Y:S01]  /*ffb0*/  LDL R9, [R1+0xa88] ;  /* 0x000a880001097983 */ /* 0x000f220000100800 */
[----:B--2---:R-:W-:-:S02]  /*ffc0*/  @!P0 IMAD.MOV.U32 R3, RZ, RZ, R49 ;  /* 0x000000ffff038224 */ /* 0x004fc400078e0031 */
[----:B------:R-:W-:Y:S02]  /*ffd0*/  @!P0 IMAD.MOV.U32 R2, RZ, RZ, R8 ;  /* 0x000000ffff028224 */ /* 0x000fe400078e0008 */
[----:B------:R-:W2:Y:S04]  /*ffe0*/  LDL R8, [R1+0xa8c] ;  /* 0x000a8c0001087983 */ /* 0x000ea80000100800 */
[----:B------:R3:W2:Y:S01]  /*fff0*/  @!P0 LDG.E.U8 R41, desc[UR6][R2.64] ;  /* 0x0000000602298981 */ /* 0x0006a2000c1e1100 */
[----:B------:R-:W-:Y:S02]  /*10000*/  PRMT R40, RZ, 0x7610, R40 ;  /* 0x00007610ff287816 */ /* 0x000fe40000000028 */
[----:B------:R-:W-:Y:S01]  /*10010*/  PRMT R53, RZ, 0x7610, R53 ;  /* 0x00007610ff357816 */ /* 0x000fe20000000035 */
[----:B---3--:R-:W-:-:S02]  /*10020*/  @!P0 IMAD.MOV.U32 R3, RZ, RZ, R48 ;  /* 0x000000ffff038224 */ /* 0x008fc400078e0030 */
[----:B------:R-:W-:-:S05]  /*10030*/  @!P0 IMAD.MOV.U32 R2, RZ, RZ, R42 ;  /* 0x000000ffff028224 */ /* 0x000fca00078e002a */
[----:B------:R4:W3:Y:S02]  /*10040*/  @!P0 LDG.E.U8 R40, desc[UR6][R2.64] ;  /* 0x0000000602288981 */ /* 0x0008e4000c1e1100 */
[----:B----4-:R-:W-:Y:S02]  /*10050*/  @!P0 IMAD.MOV.U32 R2, RZ, RZ, R43 ;  /* 0x000000ffff028224 */ /* 0x010fe400078e002b */
[----:B------:R-:W-:-:S05]  /*10060*/  @!P0 IMAD.MOV.U32 R3, RZ, RZ, R47 ;  /* 0x000000ffff038224 */ /* 0x000fca00078e002f */
[----:B------:R0:W4:Y:S01]  /*10070*/  @!P0 LDG.E.U8 R53, desc[UR6][R2.64] ;  /* 0x0000000602358981 */ /* 0x000122000c1e1100 */
[----:B------:R-:W-:Y:S01]  /*10080*/  PRMT R52, RZ, 0x7610, R52 ;  /* 0x00007610ff347816 */ /* 0x000fe20000000034 */
[----:B0-----:R-:W-:Y:S02]  /*10090*/  @!P0 IMAD.MOV.U32 R2, RZ, RZ, R10 ;  /* 0x000000ffff028224 */ /* 0x001fe400078e000a */
[----:B------:R-:W-:-:S05]  /*100a0*/  @!P0 IMAD.MOV.U32 R3, RZ, RZ, R11 ;  /* 0x000000ffff038224 */ /* 0x000fca00078e000b */
[----:B------:R0:W4:Y:S02]  /*100b0*/  @!P0 LDG.E.U8 R52, desc[UR6][R2.64] ;  /* 0x0000000602348981 */ /* 0x000124000c1e1100 */
[----:B0-----:R-:W-:Y:S02]  /*100c0*/  @!P0 IMAD.MOV.U32 R3, RZ, RZ, R9 ;  /* 0x000000ffff038224 */ /* 0x001fe400078e0009 */
[----:B--2---:R0:W-:Y:S04]  /*100d0*/  STL [R1+0xfdc], R41 ;  /* 0x000fdc2901007387 */ /* 0x0041e80000100800 */
[----:B------:R-:W2:Y:S04]  /*100e0*/  LDL R42, [R1+0xa80] ;  /* 0x000a8000012a7983 */ /* 0x000ea80000100800 */
[----:B------:R-:W3:Y:S04]  /*100f0*/  LDL R11, [R1+0xa78] ;  /* 0x000a7800010b7983 */ /* 0x000ee80000100800 */
[----:B0-----:R-:W4:Y:S04]  /*10100*/  LDL R41, [R1+0xa84] ;  /* 0x000a840001297983 */ /* 0x001f280000100800 */
[----:B------:R-:W3:Y:S04]  /*10110*/  LDL R10, [R1+0xa7c] ;  /* 0x000a7c00010a7983 */ /* 0x000ee80000100800 */
[----:B------:R-:W3:Y:S04]  /*10120*/  LDL R48, [R1+0xa70] ;  /* 0x000a700001307983 */ /* 0x000ee80000100800 */
[----:B------:R-:W3:Y:S01]  /*10130*/  LDL R47, [R1+0xa74] ;  /* 0x000a7400012f7983 */ /* 0x000ee20000100800 */
[----:B------:R-:W-:-:S03]  /*10140*/  @!P0 IMAD.MOV.U32 R2, RZ, RZ, R8 ;  /* 0x000000ffff028224 */ /* 0x000fc600078e0008 */
[----:B------:R-:W3:Y:S04]  /*10150*/  LDL R9, [R1+0xa68] ;  /* 0x000a680001097983 */ /* 0x000ee80000100800 */
[----:B------:R-:W3:Y:S01]  /*10160*/  LDL R8, [R1+0xa6c] ;  /* 0x000a6c0001087983 */ /* 0x000ee20000100800 */
[----:B------:R-:W-:-:S03]  /*10170*/  PRMT R45, RZ, 0x7610, R45 ;  /* 0x00007610ff2d7816 */ /* 0x000fc6000000002d */
[----:B------:R-:W3:Y:S04]  /*10180*/  LDL R46, [R1+0xa60] ;  /* 0x000a6000012e7983 */ /* 0x000ee80000100800 */
[----:B------:R-:W3:Y:S04]  /*10190*/  LDL R43, [R1+0xa64] ;  /* 0x000a6400012b7983 */ /* 0x000ee80000100800 */
[----:B------:R2:W3:Y:S01]  /*101a0*/  @!P0 LDG.E.U8 R45, desc[UR6][R2.64] ;  /* 0x00000006022d8981 */ /* 0x0004e2000c1e1100 */
[----:B------:R-:W-:Y:S02]  /*101b0*/  PRMT R44, RZ, 0x7610, R44 ;  /* 0x00007610ff2c7816 */ /* 0x000fe4000000002c */
[----:B------:R-:W-:Y:S01]  /*101c0*/  PRMT R61, RZ, 0x7610, R61 ;  /* 0x00007610ff3d7816 */ /* 0x000fe2000000003d */
[----:B------:R-:W3:Y:S01]  /*101d0*/  LDL R50, [R1+0x5b4] ;  /* 0x0005b40001327983 */ /* 0x000ee20000100800 */
[----:B------:R-:W-:-:S02]  /*101e0*/  PRMT R60, RZ, 0x7610, R60 ;  /* 0x00007610ff3c7816 */ /* 0x000fc4000000003c */
[----:B------:R-:W-:Y:S01]  /*101f0*/  PRMT R39, RZ, 0x7610, R39 ;  /* 0x00007610ff277816 */ /* 0x000fe20000000027 */
[----:B------:R-:W3:Y:S01]  /*10200*/  LDL R49, [R1+0x5b8] ;  /* 0x0005b80001317983 */ /* 0x000ee20000100800 */
[----:B--2---:R-:W-:-:S03]  /*10210*/  @!P0 IMAD.MOV.U32 R3, RZ, RZ, R42 ;  /* 0x000000ffff038224 */ /* 0x004fc600078e002a */
[----:B------:R-:W2:Y:S01]  /*10220*/  LDL R42, [R1+0xa58] ;  /* 0x000a5800012a7983 */ /* 0x000ea20000100800 */
[----:B----4-:R-:W-:-:S03]  /*10230*/  @!P0 IMAD.MOV.U32 R2, RZ, RZ, R41 ;  /* 0x000000ffff028224 */ /* 0x010fc600078e0029 */
[----:B------:R-:W4:Y:S04]  /*10240*/  LDL R41, [R1+0xa5c] ;  /* 0x000a5c0001297983 */ /* 0x000f280000100800 */
[----:B------:R3:W4:Y:S02]  /*10250*/  @!P0 LDG.E.U8 R44, desc[UR6][R2.64] ;  /* 0x00000006022c8981 */ /* 0x000724000c1e1100 */
[----:B---3--:R-:W-:Y:S02]  /*10260*/  @!P0 IMAD.MOV.U32 R2, RZ, RZ, R10 ;  /* 0x000000ffff028224 */ /* 0x008fe400078e000a */
[----:B------:R-:W-:Y:S01]  /*10270*/  @!P0 IMAD.MOV.U32 R3, RZ, RZ, R11 ;  /* 0x000000ffff038224 */ /* 0x000fe200078e000b */
[----:B------:R-:W3:Y:S04]  /*10280*/  LDL R10, [R1+0xa54] ;  /* 0x000a5400010a7983 */ /* 0x000ee80000100800 */
[----:B------:R-:W3:Y:S04]  /*10290*/  LDL R11, [R1+0xa50] ;  /* 0x000a5000010b7983 */ /* 0x000ee80000100800 */
[----:B------:R0:W3:Y:S02]  /*102a0*/  @!P0 LDG.E.U8 R61, desc[UR6][R2.64] ;  /* 0x00000006023d8981 */ /* 0x0000e4000c1e1100 */
[----:B0-----:R-:W-:-:S02]  /*102b0*/  @!P0 IMAD.MOV.U32 R2, RZ, RZ, R47 ;  /* 0x000000ffff028224 */ /* 0x001fc400078e002f */
[----:B------:R-:W-:Y:S01]  /*102c0*/  @!P0 IMAD.MOV.U32 R3, RZ, RZ, R48 ;  /* 0x000000ffff038224 */ /* 0x000fe200078e0030 */
[----:B------:R-:W-:Y:S01]  /*102d0*/  PRMT R38, RZ, 0x7610, R38 ;  /* 0x00007610ff267816 */ /* 0x000fe20000000026 */
[----:B------:R-:W3:Y:S04]  /*102e0*/  LDL R48, [R1+0xa38] ;  /* 0x000a380001307983 */ /* 0x000ee80000100800 */
[----:B------:R0:W3:Y:S01]  /*102f0*/  @!P0 LDG.E.U8 R60, desc[UR6][R2.64] ;  /* 0x00000006023c8981 */ /* 0x0000e2000c1e1100 */
[----:B------:R-:W-:-:S03]  /*10300*/  PRMT R37, RZ, 0x7610, R37 ;  /* 0x00007610ff257816 */ /* 0x000fc60000000025 */
[----:B------:R-:W3:Y:S01]  /*10310*/  LDL R47, [R1+0xa3c] ;  /* 0x000a3c00012f7983 */ /* 0x000ee20000100800 */
[----:B0-----:R-:W-:Y:S02]  /*10320*/  @!P0 IMAD.MOV.U32 R3, RZ, RZ, R9 ;  /* 0x000000ffff038224 */ /* 0x001fe400078e0009 */
        /* <DEDUP_REMOVED lines=8> */
[----:B------:R2:W3:Y:S04]  /*103b0*/  @!P0 LDG.E.U8 R38, desc[UR6][R2.64] ;  /* 0x0000000602268981 */ /* 0x0004e8000c1e1100 */
[----:B------:R-:W3:Y:S01]  /*103c0*/  LDL R43, [R1+0xa2c] ;  /* 0x000a2c00012b7983 */ /* 0x000ee20000100800 */
[----:B--2---:R-:W-:-:S03]  /*103d0*/  @!P0 IMAD.MOV.U32 R3, RZ, RZ, R42 ;  /* 0x000000ffff038224 */ /* 0x004fc600078e002a */
[----:B------:R-:W2:Y:S01]  /*103e0*/  LDL R42, [R1+0xa40] ;  /* 0x000a4000012a7983 */ /* 0x000ea20000100800 */
[----:B----4-:R-:W-:-:S03]  /*103f0*/  @!P0 IMAD.MOV.U32 R2, RZ, RZ, R41 ;  /* 0x000000ffff028224 */ /* 0x010fc600078e0029 */
[----:B------:R-:W4:Y:S04]  /*10400*/  LDL R41, [R1+0xa44] ;  /* 0x000a440001297983 */ /* 0x000f280000100800 */
[----:B------:R3:W4:Y:S02]  /*10410*/  @!P0 LDG.E.U8 R37, desc[UR6][R2.64] ;  /* 0x0000000602258981 */ /* 0x000724000c1e1100 */
[----:B---3--:R-:W-:Y:S02]  /*10420*/  @!P0 IMAD.MOV.U32 R2, RZ, RZ, R10 ;  /* 0x000000ffff028224 */ /* 0x008fe400078e000a */
[----:B------:R-:W3:Y:S01]  /*10430*/  LDL R10, [R1+0xa34] ;  /* 0x000a3400010a7983 */ /* 0x000ee20000100800 */
[----:B------:R-:W-:-:S03]  /*10440*/  @!P0 IMAD.MOV.U32 R3, RZ, RZ, R11 ;  /* 0x000000ffff038224 */ /* 0x000fc600078e000b */
[----:B------:R-:W3:Y:S04]  /*10450*/  LDL R11, [R1+0xa30] ;  /* 0x000a3000010b7983 */ /* 0x000ee80000100800 */
[----:B------:R0:W3:Y:S02]  /*10460*/  @!P0 LDG.E.U8 R36, desc[UR6][R2.64] ;  /* 0x0000000602248981 */ /* 0x0000e4000c1e1100 */
[----:B0-----:R-:W-:Y:S02]  /*10470*/  @!P0 IMAD.MOV.U32 R3, RZ, RZ, R9 ;  /* 0x000000ffff038224 */ /* 0x001fe400078e0009 */
[----:B------:R-:W3:Y:S01]  /*10480*/  LDL R9, [R1+0x61c] ;  /* 0x00061c0001097983 */ /* 0x000ee20000100800 */
[----:B------:R-:W-:-:S03]  /*10490*/  @!P0 IMAD.MOV.U32 R2, RZ, RZ, R8 ;  /* 0x000000ffff028224 */ /* 0x000fc600078e0008 */
[----:B------:R-:W3:Y:S01]  /*104a0*/  LDL R8, [R1+0x620] ;  /* 0x0006200001087983 */ /* 0x000ee20000100800 */
[----:B------:R-:W-:Y:S02]  /*104b0*/  PRMT R35, RZ, 0x7610, R35 ;  /* 0x00007610ff237816 */ /* 0x000fe40000000023 */
[----:B------:R-:W-:-:S04]  /*104c0*/  PRMT R34, RZ, 0x7610, R34 ;  /* 0x00007610ff227816 */ /* 0x000fc80000000022 */
[----:B------:R2:W3:Y:S01]  /*104d0*/  @!P0 LDG.E.U8 R35, desc[UR6][R2.64] ;  /* 0x0000000602238981 */ /* 0x0004e2000c1e1100 */
[----:B------:R-:W-:Y:S02]  /*104e0*/  PRMT R33, RZ, 0x7610, R33 ;  /* 0x00007610ff217816 */ /* 0x000fe40000000021 */
[----:B------:R-:W-:Y:S02]  /*104f0*/  PRMT R32, RZ, 0x7610, R32 ;  /* 0x00007610ff207816 */ /* 0x000fe40000000020 */
[----:B------:R-:W-:Y:S01]  /*10500*/  PRMT R31, RZ, 0x7610, R31 ;  /* 0x00007610ff1f7816 */ /* 0x000fe2000000001f */
[----:B--2---:R-:W-:Y:S02]  /*10510*/  @!P0 IMAD.MOV.U32 R3, RZ, RZ, R42 ;  /* 0x000000ffff038224 */ /* 0x004fe400078e002a */
[----:B------:R-:W2:Y:S01]  /*10520*/  LDL R42, [R1+0x614] ;  /* 0x00061400012a7983 */ /* 0x000ea20000100800 */
[----:B----4-:R-:W-:-:S03]  /*10530*/  @!P0 IMAD.MOV.U32 R2, RZ, RZ, R41 ;  /* 0x000000ffff028224 */ /* 0x010fc600078e0029 */
[----:B------:R-:W4:Y:S04]  /*10540*/  LDL R41, [R1+0x618] ;  /* 0x0006180001297983 */ /* 0x000f280000100800 */
[----:B------:R0:W4:Y:S02]  /*10550*/  @!P0 LDG.E.U8 R34, desc[UR6][R2.64] ;  /* 0x0000000602228981 */ /* 0x000124000c1e1100 */
[----:B0-----:R-:W-:Y:S02]  /*10560*/  @!P0 IMAD.MOV.U32 R2, RZ, RZ, R47 ;  /* 0x000000ffff028224 */ /* 0x001fe400078e002f */
[----:B------:R-:W-:Y:S01]  /*10570*/  @!P0 IMAD.MOV.U32 R3, RZ, RZ, R48 ;  /* 0x000000ffff038224 */ /* 0x000fe200078e0030 */
[----:B------:R-:W-:Y:S01]  /*10580*/  PRMT R30, RZ, 0x7610, R30 ;  /* 0x00007610ff1e7816 */ /* 0x000fe2000000001e */
[----:B------:R-:W4:Y:S04]  /*10590*/  LDL R48, [R1+0x5e4] ;  /* 0x0005e40001307983 */ /* 0x000f280000100800 */
[----:B------:R3:W4:Y:S04]  /*105a0*/  @!P0 LDG.E.U8 R33, desc[UR6][R2.64] ;  /* 0x0000000602218981 */ /* 0x000728000c1e1100 */
[----:B------:R-:W4:Y:S01]  /*105b0*/  LDL R47, [R1+0x5e8] ;  /* 0x0005e800012f7983 */ /* 0x000f220000100800 */
[----:B---3--:R-:W-:-:S02]  /*105c0*/  @!P0 IMAD.MOV.U32 R2, RZ, RZ, R10 ;  /* 0x000000ffff028224 */ /* 0x008fc400078e000a */
        /* <DEDUP_REMOVED lines=10> */
[----:B0-----:R-:W-:-:S02]  /*10670*/  @!P0 IMAD.MOV.U32 R3, RZ, RZ, R9 ;  /* 0x000000ffff038224 */ /* 0x001fc400078e0009 */
[----:B------:R-:W-:Y:S01]  /*10680*/  @!P0 IMAD.MOV.U32 R2, RZ, RZ, R8 ;  /* 0x000000ffff028224 */ /* 0x000fe200078e0008 */
[----:B------:R-:W3:Y:S04]  /*10690*/  LDL R9, [R1+0x604] ;  /* 0x0006040001097983 */ /* 0x000ee80000100800 */
[----:B------:R-:W3:Y:S04]  /*106a0*/  LDL R8, [R1+0x608] ;  /* 0x0006080001087983 */ /* 0x000ee80000100800 */
[----:B------:R2:W3:Y:S01]  /*106b0*/  @!P0 LDG.E.U8 R30, desc[UR6][R2.64] ;  /* 0x00000006021e8981 */ /* 0x0004e2000c1e1100 */
[----:B------:R-:W-:Y:S01]  /*106c0*/  PRMT R28, RZ, 0x7610, R28 ;  /* 0x00007610ff1c7816 */ /* 0x000fe2000000001c */
[----:B--2---:R-:W-:-:S02]  /*106d0*/  @!P0 IMAD.MOV.U32 R3, RZ, RZ, R42 ;  /* 0x000000ffff038224 */ /* 0x004fc400078e002a */
        /* <DEDUP_REMOVED lines=16> */
[----:B------:R-:W-:Y:S01]  /*107e0*/  PRMT R25, RZ, 0x7610, R25 ;  /* 0x00007610ff197816 */ /* 0x000fe20000000019 */
[----:B0-----:R-:W-:Y:S02]  /*107f0*/  @!P0 IMAD.MOV.U32 R2, RZ, RZ, R47 ;  /* 0x000000ffff028224 */ /* 0x001fe400078e002f */
[----:B------:R-:W-:Y:S01]  /*10800*/  @!P0 IMAD.MOV.U32 R3, RZ, RZ, R48 ;  /* 0x000000ffff038224 */ /* 0x000fe200078e0030 */
[----:B------:R-:W-:Y:S01]  /*10810*/  PRMT R24, RZ, 0x7610, R24 ;  /* 0x00007610ff187816 */ /* 0x000fe20000000018 */
[----:B------:R-:W3:Y:S04]  /*10820*/  LDL R48, [R1+0x58c] ;  /* 0x00058c0001307983 */ /* 0x000ee80000100800 */
[----:B------:R2:W3:Y:S01]  /*10830*/  @!P0 LDG.E.U8 R26, desc[UR6][R2.64] ;  /* 0x00000006021a8981 */ /* 0x0004e2000c1e1100 */
[----:B------:R-:W-:-:S03]  /*10840*/  PRMT R23, RZ, 0x7610, R23 ;  /* 0x00007610ff177816 */ /* 0x000fc60000000017 */
[----:B------:R-:W3:Y:S01]  /*10850*/  LDL R47, [R1+0x590] ;  /* 0x00059000012f7983 */ /* 0x000ee20000100800 */
[----:B--2---:R-:W-:-:S03]  /*10860*/  @!P0 IMAD.MOV.U32 R3, RZ, RZ, R42 ;  /* 0x000000ffff038224 */ /* 0x004fc600078e002a */
        /* <DEDUP_REMOVED lines=8> */
[----:B------:R3:W4:Y:S01]  /*108f0*/  @!P0 LDG.E.U8 R24, desc[UR6][R2.64] ;  /* 0x0000000602188981 */ /* 0x000722000c1e1100 */
[----:B------:R-:W-:-:S03]  /*10900*/  PRMT R21, RZ, 0x7610, R21 ;  /* 0x00007610ff157816 */ /* 0x000fc60000000015 */
[----:B------:R-:W4:Y:S01]  /*10910*/  LDL R43, [R1+0x5f8] ;  /* 0x0005f800012b7983 */ /* 0x000f220000100800 */
[----:B---3--:R-:W-:-:S03]  /*10920*/  @!P0 IMAD.MOV.U32 R2, RZ, RZ, R10 ;  /* 0x000000ffff028224 */ /* 0x008fc600078e000a */
[----:B------:R-:W3:Y:S01]  /*10930*/  LDL R10, [R1+0x598] ;  /* 0x00059800010a7983 */ /* 0x000ee20000100800 */
[----:B------:R-:W-:-:S03]  /*10940*/  @!P0 IMAD.MOV.U32 R3, RZ, RZ, R11 ;  /* 0x000000ffff038224 */ /* 0x000fc600078e000b */
[----:B------:R-:W3:Y:S04]  /*10950*/  LDL R11, [R1+0x594] ;  /* 0x00059400010b7983 */ /* 0x000ee80000100800 */
[----:B------:R0:W3:Y:S02]  /*10960*/  @!P0 LDG.E.U8 R23, desc[UR6][R2.64] ;  /* 0x0000000602178981 */ /* 0x0000e4000c1e1100 */
[----:B0-----:R-:W-:Y:S02]  /*10970*/  @!P0 IMAD.MOV.U32 R3, RZ, RZ, R9 ;  /* 0x000000ffff038224 */ /* 0x001fe400078e0009 */
[----:B------:R-:W3:Y:S01]  /*10980*/  LDL R9, [R1+0x5fc] ;  /* 0x0005fc0001097983 */ /* 0x000ee20000100800 */
[----:B------:R-:W-:-:S03]  /*10990*/  @!P0 IMAD.MOV.U32 R2, RZ, RZ, R8 ;  /* 0x000000ffff028224 */ /* 0x000fc600078e0008 */
[----:B------:R-:W3:Y:S04]  /*109a0*/  LDL R8, [R1+0x600] ;  /* 0x0006000001087983 */ /* 0x000ee80000100800 */
[----:B------:R2:W3:Y:S01]  /*109b0*/  @!P0 LDG.E.U8 R22, desc[UR6][R2.64] ;  /* 0x0000000602168981 */ /* 0x0004e2000c1e1100 */
[----:B------:R-:W-:Y:S02]  /*109c0*/  PRMT R20, RZ, 0x7610, R20 ;  /* 0x00007610ff147816 */ /* 0x000fe40000000014 */
[----:B------:R-:W-:Y:S01]  /*109d0*/  PRMT R19, RZ, 0x7610, R19 ;  /* 0x00007610ff137816 */ /* 0x000fe20000000013 */
[----:B--2---:R-:W-:Y:S02]  /*109e0*/  @!P0 IMAD.MOV.U32 R3, RZ, RZ, R42 ;  /* 0x000000ffff038224 */ /* 0x004fe400078e002a */
        /* <DEDUP_REMOVED lines=10> */
[----:B------:R-:W-:Y:S01]  /*10a90*/  @!P0 IMAD.MOV.U32 R3, RZ, RZ, R48 ;  /* 0x000000ffff038224 */ /* 0x000fe200078e0030 */
[----:B------:R-:W-:Y:S01]  /*10aa0*/  PRMT R18, RZ, 0x7610, R18 ;  /* 0x00007610ff127816 */ /* 0x000fe20000000012 */
[----:B------:R-:W3:Y:S04]  /*10ab0*/  LDL R48, [R1+0x5ac] ;  /* 0x0005ac0001307983 */ /* 0x000ee80000100800 */
[----:B------:R0:W3:Y:S04]  /*10ac0*/  @!P0 LDG.E.U8 R19, desc[UR6][R2.64] ;  /* 0x0000000602138981 */ /* 0x0000e8000c1e1100 */
[----:B------:R-:W3:Y:S01]  /*10ad0*/  LDL R47, [R1+0x5b0] ;  /* 0x0005b000012f7983 */ /* 0x000ee20000100800 */
[----:B0-----:R-:W-:-:S03]  /*10ae0*/  @!P0 IMAD.MOV.U32 R3, RZ, RZ, R9 ;  /* 0x000000ffff038224 */ /* 0x001fc600078e0009 */
[----:B------:R-:W3:Y:S01]  /*10af0*/  LDL R9, [R1+0x5bc] ;  /* 0x0005bc0001097983 */ /* 0x000ee20000100800 */
[----:B------:R-:W-:-:S03]  /*10b00*/  @!P0 IMAD.MOV.U32 R2, RZ, RZ, R8 ;  /* 0x000000ffff028224 */ /* 0x000fc600078e0008 */
[----:B------:R-:W3:Y:S01]  /*10b10*/  LDL R8, [R1+0x5c0] ;  /* 0x0005c00001087983 */ /* 0x000ee20000100800 */
[----:B------:R-:W-:-:S03]  /*10b20*/  PRMT R17, RZ, 0x7610, R17 ;  /* 0x00007610ff117816 */ /* 0x000fc60000000011 */
[----:B------:R0:W3:Y:S01]  /*10b30*/  @!P0 LDG.E.U8 R18, desc[UR6][R2.64] ;  /* 0x0000000602128981 */ /* 0x0000e2000c1e1100 */
[----:B------:R-:W-:Y:S01]  /*10b40*/  PRMT R16, RZ, 0x7610, R16 ;  /* 0x00007610ff107816 */ /* 0x000fe20000000010 */
[----:B0-----:R-:W-:Y:S02]  /*10b50*/  @!P0 IMAD.MOV.U32 R2, RZ, RZ, R43 ;  /* 0x000000ffff028224 */ /* 0x001fe400078e002b */
        /* <DEDUP_REMOVED lines=26> */
[----:B------:R-:W-:Y:S04]  /*10d00*/  LDS.U8 R49, [R0+UR4+0x198] ;  /* 0x0001980400317984 */ /* 0x000fe80008000000 */
[----:B------:R0:W3:Y:S01]  /*10d10*/  @!P0 LDG.E.U8 R13, desc[UR6][R2.64] ;  /* 0x00000006020d8981 */ /* 0x0000e2000c1e1100 */
[----:B------:R-:W-:-:S02]  /*10d20*/  PRMT R6, RZ, 0x7610, R6 ;  /* 0x00007610ff067816 */ /* 0x000fc40000000006 */
[----:B------:R-:W-:Y:S01]  /*10d30*/  PRMT R5, RZ, 0x7610, R5 ;  /* 0x00007610ff057816 */ /* 0x000fe20000000005 */
[----:B------:R-:W-:Y:S01]  /*10d40*/  LDS.U8 R50, [R0+UR4+0x118] ;  /* 0x0001180400327984 */ /* 0x000fe20008000000 */
[----:B0-----:R-:W-:Y:S02]  /*10d50*/  @!P0 IMAD.MOV.U32 R2, RZ, RZ, R47 ;  /* 0x000000ffff028224 */ /* 0x001fe400078e002f */
[----:B------:R-:W-:Y:S02]  /*10d60*/  @!P0 IMAD.MOV.U32 R3, RZ, RZ, R48 ;  /* 0x000000ffff038224 */ /* 0x000fe400078e0030 */
[----:B------:R-:W0:Y:S04]  /*10d70*/  LDS.U8 R48, [R0+UR4+0x110] ;  /* 0x0001100400307984 */ /* 0x000e280008000000 */
[----:B------:R1:W3:Y:S02]  /*10d80*/  @!P0 LDG.E.U8 R12, desc[UR6][R2.64] ;  /* 0x00000006020c8981 */ /* 0x0002e4000c1e1100 */
[----:B-1----:R-:W-:-:S02]  /*10d90*/  @!P0 IMAD.MOV.U32 R2, RZ, RZ, R43 ;  /* 0x000000ffff028224 */ /* 0x002fc400078e002b */
[----:B------:R-:W-:-:S05]  /*10da0*/  @!P0 IMAD.MOV.U32 R3, RZ, RZ, R46 ;  /* 0x000000ffff038224 */ /* 0x000fca00078e002e */
[----:B------:R2:W3:Y:S04]  /*10db0*/  @!P0 LDG.E.U8 R7, desc[UR6][R2.64] ;  /* 0x0000000602078981 */ /* 0x0004e8000c1e1100 */
[----:B0-----:R-:W-:Y:S04]  /*10dc0*/  STL [R1+0xe90], R48 ;  /* 0x000e903001007387 */ /* 0x001fe80000100800 */
[----:B------:R-:W-:Y:S01]  /*10dd0*/  STL [R1+0xe94], R49 ;  /* 0x000e943101007387 */ /* 0x000fe20000100800 */
[----:B------:R-:W-:-:S03]  /*10de0*/  PRMT R4, RZ, 0x7610, R4 ;  /* 0x00007610ff047816 */ /* 0x000fc60000000004 */
[----:B------:R-:W-:Y:S04]  /*10df0*/  LDS.U8 R49, [R0+UR4+0x808] ;  /* 0x0008080400317984 */ /* 0x000fe80008000000 */
[----:B------:R-:W-:Y:S01]  /*10e00*/  LDS.U8 R48, [R0+UR4+0x880] ;  /* 0x0008800400307984 */ /* 0x000fe20008000000 */
[----:B--2---:R-:W-:Y:S02]  /*10e10*/  @!P0 IMAD.MOV.U32 R3, RZ, RZ, R42 ;  /* 0x000000ffff038224 */ /* 0x004fe400078e002a */
[----:B----4-:R-:W-:Y:S02]  /*10e20*/  @!P0 IMAD.MOV.U32 R2, RZ, RZ, R41 ;  /* 0x000000ffff028224 */ /* 0x010fe400078e0029 */
[----:B------:R-:W-:Y:S04]  /*10e30*/  LDS.U8 R41, [R0+UR4+0x10] ;  /* 0x0000100400297984 */ /* 0x000fe80008000000 */
[----:B------:R3:W2:Y:S02]  /*10e40*/  @!P0 LDG.E.U8 R6, desc[UR6][R2.64] ;  /* 0x0000000602068981 */ /* 0x0006a4000c1e1100 */
[----:B---3--:R-:W-:-:S02]  /*10e50*/  @!P0 IMAD.MOV.U32 R2, RZ, RZ, R10 ;  /* 0x000000ffff028224 */ /* 0x008fc400078e000a */
[----:B------:R-:W-:Y:S01]  /*10e60*/  LDS.U8 R10, [R0+UR4+0x8] ;  /* 0x00000804000a7984 */ /* 0x000fe20008000000 */
[----:B------:R-:W-:-:S03]  /*10e70*/  @!P0 IMAD.MOV.U32 R3, RZ, RZ, R11 ;  /* 0x000000ffff038224 */ /* 0x000fc600078e000b */
[----:B------:R-:W-:Y:S04]  /*10e80*/  LDS.U8 R11, [R0+UR4+0x80] ;  /* 0x00008004000b7984 */ /* 0x000fe80008000000 */
[----:B------:R0:W3:Y:S02]  /*10e90*/  @!P0 LDG.E.U8 R5, desc[UR6][R2.64] ;  /* 0x0000000602058981 */ /* 0x0000e4000c1e1100 */
[----:B0-----:R-:W-:Y:S02]  /*10ea0*/  @!P0 IMAD.MOV.U32 R3, RZ, RZ, R9 ;  /* 0x000000ffff038224 */ /* 0x001fe400078e0009 */
[----:B------:R-:W0:Y:S01]  /*10eb0*/  LDS.U8 R9, [R0+UR4+0x910] ;  /* 0x0009100400097984 */ /* 0x000e220008000000 */
[----:B------:R-:W-:-:S03]  /*10ec0*/  @!P0 IMAD.MOV.U32 R2, RZ, RZ, R8 ;  /* 0x000000ffff028224 */ /* 0x000fc600078e0008 */
[----:B------:R-:W1:Y:S04]  /*10ed0*/  LDS.U8 R8, [R0+UR4+0x998] ;  /* 0x0009980400087984 */ /* 0x000e680008000000 */
[----:B------:R4:W3:Y:S04]  /*10ee0*/  @!P0 LDG.E.U8 R4, desc[UR6][R2.64] ;  /* 0x0000000602048981 */ /* 0x0008e8000c1e1100 */
[----:B----4-:R-:W-:Y:S04]  /*10ef0*/  LDS.U8 R3, [R0+UR4] ;  /* 0x0000000400037984 */ /* 0x010fe80008000000 */
[----:B------:R-:W-:Y:S04]  /*10f00*/  LDS.U8 R2, [R0+UR4+0x88] ;  /* 0x0000880400027984 */ /* 0x000fe80008000000 */
[----:B0-----:R-:W-:Y:S04]  /*10f10*/  STL [R1+0xb50], R9 ;  /* 0x000b500901007387 */ /* 0x001fe80000100800 */
[----:B-1----:R-:W-:Y:S04]  /*10f20*/  STL [R1+0x554], R8 ;  /* 0x0005540801007387 */ /* 0x002fe80000100800 */
[----:B------:R-:W0:Y:S04]  /*10f30*/  LDS.U8 R8, [R0+UR4+0x918] ;  /* 0x0009180400087984 */ /* 0x000e280008000000 */
[----:B------:R-:W1:Y:S04]  /*10f40*/  LDS.U8 R9, [R0+UR4+0x990] ;  /* 0x0009900400097984 */ /* 0x000e680008000000 */
[----:B0-----:R-:W-:Y:S04]  /*10f50*/  STL [R1+0xb58], R8 ;  /* 0x000b580801007387 */ /* 0x001fe80000100800 */
[----:B------:R-:W0:Y:S04]  /*10f60*/  LDS.U8 R8, [R0+UR4+0x98] ;  /* 0x0000980400087984 */ /* 0x000e280008000000 */
[----:B-1----:R-:W-:Y:S04]  /*10f70*/  STL [R1+0xb54], R9 ;  /* 0x000b540901007387 */ /* 0x002fe80000100800 */
[----:B------:R-:W1:Y:S04]  /*10f80*/  LDS.U8 R9, [R0+UR4+0x100] ;  /* 0x0001000400097984 */ /* 0x000e680008000000 */
[----:B------:R-:W-:Y:S04]  /*10f90*/  STL [R1+0x438], R41 ;  /* 0x0004382901007387 */ /* 0x000fe80000100800 */
[----:B------:R-:W4:Y:S04]  /*10fa0*/  LDS.U8 R41, [R0+UR4+0x188] ;  /* 0x0001880400297984 */ /* 0x000f280008000000 */
[----:B0-----:R-:W-:Y:S04]  /*10fb0*/  STL [R1+0x434], R8 ;  /* 0x0004340801007387 */ /* 0x001fe80000100800 */
[----:B------:R-:W0:Y:S04]  /*10fc0*/  LDS.U8 R8, [R0+UR4+0x18] ;  /* 0x0000180400087984 */ /* 0x000e280008000000 */
[----:B-1----:R-:W-:Y:S04]  /*10fd0*/  STL [R1+0xb60], R9 ;  /* 0x000b600901007387 */ /* 0x002fe80000100800 */
[----:B------:R-:W1:Y:S04]  /*10fe0*/  LDS.U8 R9, [R0+UR4+0x90] ;  /* 0x0000900400097984 */ /* 0x000e680008000000 */
[----:B----4-:R-:W-:Y:S04]  /*10ff0*/  STL [R1+0xb5c], R41 ;  /* 0x000b5c2901007387 */ /* 0x010fe80000100800 */
        /* <DEDUP_REMOVED lines=15> */
[----:B-1----:R1:W-:Y:S04]  /*110f0*/  STL [R1+0xb6c], R9 ;  /* 0x000b6c0901007387 */ /* 0x0023e80000100800 */
[----:B----4-:R-:W-:Y:S01]  /*11100*/  STL [R1+0x450], R41 ;  /* 0x0004502901007387 */ /* 0x010fe20000100800 */
[----:B-1----:R-:W-:-:S03]  /*11110*/  LOP3.LUT R9, R0, 0x20, RZ, 0x3c, !PT ;  /* 0x0000002000097812 */ /* 0x002fc600078e3cff */
[----:B------:R-:W1:Y:S01]  /*11120*/  LDS.U8 R41, [R0+UR4+0x908] ;  /* 0x0009080400297984 */ /* 0x000e620008000000 */
[----:B------:R-:W4:Y:S01]  /*11130*/  S2R R59, SR_TID.X ;  /* 0x00000000003b7919 */ /* 0x000f220000002100 */
[----:B------:R-:W2:Y:S02]  /*11140*/  S2R R57, SR_TID.X ;  /* 0x0000000000397919 */ /* 0x000ea40000002100 */
[----:B------:R-:W-:Y:S04]  /*11150*/  LDS.U8 R42, [R9+UR4+0x908] ;  /* 0x00090804092a7984 */ /* 0x000fe80008000000 */
[----:B0-----:R-:W-:Y:S04]  /*11160*/  STL [R1+0x44c], R8 ;  /* 0x00044c0801007387 */ /* 0x001fe80000100800 */
[----:B------:R-:W0:Y:S04]  /*11170*/  LDS.U8 R8, [R0+UR4+0x980] ;  /* 0x0009800400087984 */ /* 0x000e280008000000 */
[----:B------:R-:W-:Y:S04]  /*11180*/  STL [R1+0xcc0], R0 ;  /* 0x000cc00001007387 */ /* 0x000fe80000100800 */
[----:B------:R-:W3:Y:S04]  /*11190*/  LDS.U8 R0, [R9+UR4] ;  /* 0x0000000409007984 */ /* 0x000ee80008000000 */
[----:B-1----:R-:W-:Y:S04]  /*111a0*/  STL [R1+0xb78], R41 ;  /* 0x000b782901007387 */ /* 0x002fe80000100800 */
[----:B------:R-:W1:Y:S04]  /*111b0*/  LDS.U8 R41, [R9+UR4+0x88] ;  /* 0x0000880409297984 */ /* 0x000e680008000000 */
[----:B0-----:R-:W-:Y:S04]  /*111c0*/  STL [R1+0xb74], R8 ;  /* 0x000b740801007387 */ /* 0x001fe80000100800 */
[----:B------:R-:W0:Y:S04]  /*111d0*/  LDS.U8 R8, [R9+UR4+0x110] ;  /* 0x0001100409087984 */ /* 0x000e280008000000 */
[----:B---3--:R-:W-:Y:S04]  /*111e0*/  STL [R1+0x458], R0 ;  /* 0x0004580001007387 */ /* 0x008fe80000100800 */
[----:B------:R-:W3:Y:S04]  /*111f0*/  LDS.U8 R0, [R9+UR4+0x198] ;  /* 0x0001980409007984 */ /* 0x000ee80008000000 */
        /* <DEDUP_REMOVED lines=43> */
[----:B------:R-:W-:Y:S04]  /*114b0*/  LDS.U8 R41, [R9+UR4+0x890] ;  /* 0x0008900409297984 */ /* 0x000fe80008000000 */
[----:B0-----:R-:W-:Y:S04]  /*114c0*/  STL [R1+0xba4], R8 ;  /* 0x000ba40801007387 */ /* 0x001fe80000100800 */
[----:B------:R-:W-:Y:S04]  /*114d0*/  LDS.U8 R8, [R9+UR4+0x900] ;  /* 0x0009000409087984 */ /* 0x000fe80008000000 */
[----:B---3--:R-:W-:Y:S04]  /*114e0*/  STL [R1+0x488], R0 ;  /* 0x0004880001007387 */ /* 0x008fe80000100800 */
[----:B------:R-:W0:Y:S04]  /*114f0*/  LDS.U8 R0, [R9+UR4+0x898] ;  /* 0x0008980409007984 */ /* 0x000e280008000000 */
[----:B0-----:R-:W-:Y:S04]  /*11500*/  STL [R1+0x484], R0 ;  /* 0x0004840001007387 */ /* 0x001fe80000100800 */
[----:B------:R-:W0:Y:S04]  /*11510*/  LDS.U8 R0, [R9+UR4+0x988] ;  /* 0x0009880409007984 */ /* 0x000e280008000000 */
[----:B------:R1:W-:Y:S04]  /*11520*/  STL [R1+0xbb0], R8 ;  /* 0x000bb00801007387 */ /* 0x0003e80000100800 */
[----:B0-----:R-:W-:Y:S04]  /*11530*/  STL [R1+0xbac], R0 ;  /* 0x000bac0001007387 */ /* 0x001fe80000100800 */
[----:B------:R-:W0:Y:S01]  /*11540*/  LDS.U8 R0, [R9+UR4+0x818] ;  /* 0x0008180409007984 */ /* 0x000e220008000000 */
[----:B----4-:R-:W-:-:S02]  /*11550*/  SHF.R.U32.HI R58, RZ, 0x2, R59 ;  /* 0x00000002ff3a7819 */ /* 0x010fc4000001163b */
[C---:B--2---:R-:W-:Y:S02]  /*11560*/  LOP3.LUT R59, R57.reuse, 0x3, RZ, 0xc0, !PT ;  /* 0x00000003393b7812 */ /* 0x044fe400078ec0ff */
[----:B-1----:R-:W-:Y:S02]  /*11570*/  LOP3.LUT R8, R57, 0x3, RZ, 0xc0, !PT ;  /* 0x0000000339087812 */ /* 0x002fe400078ec0ff */
[----:B------:R-:W-:Y:S01]  /*11580*/  SGXT.U32 R58, R58, 0x3 ;  /* 0x000000033a3a781a */ /* 0x000fe20000000000 */
[----:B------:R-:W-:Y:S02]  /*11590*/  IMAD.SHL.U32 R59, R59, 0x200, RZ ;  /* 0x000002003b3b7824 */ /* 0x000fe400078e00ff */
[----:B------:R-:W-:-:S05]  /*115a0*/  IMAD.SHL.U32 R8, R8, 0x20, RZ ;  /* 0x0000002008087824 */ /* 0x000fca00078e00ff */
[----:B------:R-:W-:-:S04]  /*115b0*/  LOP3.LUT R8, R8, R59, R58, 0xfe, !PT ;  /* 0x0000003b08087212 */ /* 0x000fc800078efe3a */
[----:B------:R-:W-:Y:S01]  /*115c0*/  LOP3.LUT R8, R8, 0x40, RZ, 0x3c, !PT ;  /* 0x0000004008087812 */ /* 0x000fe200078e3cff */
[----:B0-----:R-:W-:Y:S04]  /*115d0*/  STL [R1+0x490], R0 ;  /* 0x0004900001007387 */ /* 0x001fe80000100800 */
[----:B------:R-:W0:Y:S04]  /*115e0*/  LDS.U8 R0, [R9+UR4+0x980] ;  /* 0x0009800409007984 */ /* 0x000e280008000000 */
[----:B------:R-:W-:Y:S04]  /*115f0*/  STL [R1+0x48c], R41 ;  /* 0x00048c2901007387 */ /* 0x000fe80000100800 */
[----:B------:R-:W1:Y:S04]  /*11600*/  LDS.U8 R41, [R8+UR4] ;  /* 0x0000000408297984 */ /* 0x000e680008000000 */
[----:B------:R-:W2:Y:S04]  /*11610*/  LDS.U8 R9, [R8+UR4+0x88] ;  /* 0x0000880408097984 */ /* 0x000ea80008000000 */
[----:B------:R-:W-:Y:S04]  /*11620*/  STL [R1+0xbb8], R42 ;  /* 0x000bb82a01007387 */ /* 0x000fe80000100800 */
[----:B------:R-:W-:Y:S04]  /*11630*/  LDS.U8 R42, [R8+UR4+0x890] ;  /* 0x00089004082a7984 */ /* 0x000fe80008000000 */
[----:B0-----:R-:W-:Y:S04]  /*11640*/  STL [R1+0xbb4], R0 ;  /* 0x000bb40001007387 */ /* 0x001fe80000100800 */
[----:B------:R-:W0:Y:S04]  /*11650*/  LDS.U8 R0, [R8+UR4+0x110] ;  /* 0x0001100408007984 */ /* 0x000e280008000000 */
[----:B-1----:R-:W-:Y:S04]  /*11660*/  STL [R1+0x498], R41 ;  /* 0x0004982901007387 */ /* 0x002fe80000100800 */
[----:B------:R-:W1:Y:S04]  /*11670*/  LDS.U8 R41, [R8+UR4+0x198] ;  /* 0x0001980408297984 */ /* 0x000e680008000000 */
[----:B--2---:R-:W-:Y:S04]  /*11680*/  STL [R1+0x494], R9 ;  /* 0x0004940901007387 */ /* 0x004fe80000100800 */
[----:B------:R-:W2:Y:S04]  /*11690*/  LDS.U8 R9, [R8+UR4+0x8] ;  /* 0x0000080408097984 */ /* 0x000ea80008000000 */
        /* <DEDUP_REMOVED lines=48> */
[----:B0-----:R0:W-:Y:S02]  /*119a0*/  STL [R1+0xbf0], R0 ;  /* 0x000bf00001007387 */ /* 0x0011e40000100800 */
[----:B0-----:R-:W-:-:S05]  /*119b0*/  LOP3.LUT R0, R57, 0x3, RZ, 0xc0, !PT ;  /* 0x0000000339007812 */ /* 0x001fca00078ec0ff */
[----:B------:R-:W-:Y:S01]  /*119c0*/  IMAD.SHL.U32 R0, R0, 0x20, RZ ;  /* 0x0000002000007824 */ /* 0x000fe200078e00ff */
[----:B-1----:R-:W-:Y:S04]  /*119d0*/  STL [R1+0xbec], R41 ;  /* 0x000bec2901007387 */ /* 0x002fe80000100800 */
[----:B------:R-:W-:Y:S01]  /*119e0*/  LOP3.LUT R0, R0, R59, R58, 0xfe, !PT ;  /* 0x0000003b00007212 */ /* 0x000fe200078efe3a */
[----:B------:R-:W0:Y:S03]  /*119f0*/  LDS.U8 R41, [R8+UR4+0x908] ;  /* 0x0009080408297984 */ /* 0x000e260008000000 */
[----:B------:R-:W-:Y:S01]  /*11a00*/  LOP3.LUT R0, R0, 0x60, RZ, 0x3c, !PT ;  /* 0x0000006000007812 */ /* 0x000fe200078e3cff */
[----:B--2---:R-:W-:Y:S04]  /*11a10*/  STL [R1+0x4d0], R9 ;  /* 0x0004d00901007387 */ /* 0x004fe80000100800 */
[----:B------:R-:W1:Y:S04]  /*11a20*/  LDS.U8 R9, [R8+UR4+0x980] ;  /* 0x0009800408097984 */ /* 0x000e680008000000 */
[----:B------:R-:W2:Y:S04]  /*11a30*/  LDS.U8 R8, [R0+UR4] ;  /* 0x0000000400087984 */ /* 0x000ea80008000000 */
[----:B------:R-:W-:Y:S04]  /*11a40*/  STL [R1+0x4cc], R42 ;  /* 0x0004cc2a01007387 */ /* 0x000fe80000100800 */
[----:B------:R-:W-:Y:S04]  /*11a50*/  LDS.U8 R57, [R0+UR4+0x100] ;  /* 0x0001000400397984 */ /* 0x000fe80008000000 */
[----:B------:R-:W-:Y:S04]  /*11a60*/  LDS.U8 R56, [R0+UR4+0x188] ;  /* 0x0001880400387984 */ /* 0x000fe80008000000 */
[----:B------:R-:W-:Y:S04]  /*11a70*/  LDS.U8 R59, [R0+UR4+0x810] ;  /* 0x00081004003b7984 */ /* 0x000fe80008000000 */
        /* <DEDUP_REMOVED lines=32> */
[----:B------:R-:W3:Y:S04]  /*11c80*/  LDL.LU R46, [R1+0x418] ;  /* 0x00041800012e7983 */ /* 0x000ee80000300800 */
[----:B-1----:R0:W-:Y:S04]  /*11c90*/  STL [R1+0xc18], R9 ;  /* 0x000c180901007387 */ /* 0x0021e80000100800 */
[----:B------:R-:W4:Y:S04]  /*11ca0*/  LDL.LU R47, [R1+0x414] ;  /* 0x00041400012f7983 */ /* 0x000f280000300800 */
[----:B--2---:R-:W-:Y:S04]  /*11cb0*/  STL [R1+0xc14], R8 ;  /* 0x000c140801007387 */ /* 0x004fe80000100800 */
[----:B------:R-:W1:Y:S04]  /*11cc0*/  LDS.U8 R8, [R0+UR4+0x10] ;  /* 0x0000100400087984 */ /* 0x000e680008000000 */
[----:B------:R-:W2:Y:S04]  /*11cd0*/  LDS.U8 R41, [R0+UR4+0x98] ;  /* 0x0000980400297984 */ /* 0x000ea80008000000 */
[----:B0-----:R-:W4:Y:S04]  /*11ce0*/  LDL.LU R9, [R1+0x3f8] ;  /* 0x0003f80001097983 */ /* 0x001f280000300800 */
[----:B-1----:R0:W-:Y:S04]  /*11cf0*/  STL [R1+0x4fc], R8 ;  /* 0x0004fc0801007387 */ /* 0x0021e80000100800 */
[----:B0-----:R-:W4:Y:S04]  /*11d00*/  LDL.LU R8, [R1+0x3f4] ;  /* 0x0003f40001087983 */ /* 0x001f280000300800 */
[----:B--2---:R-:W-:Y:S04]  /*11d10*/  STL [R1+0x4f8], R41 ;  /* 0x0004f82901007387 */ /* 0x004fe80000100800 */
[----:B------:R-:W2:Y:S04]  /*11d20*/  LDL.LU R42, [R1+0x3f0] ;  /* 0x0003f000012a7983 */ /* 0x000ea80000300800 */
[----:B------:R-:W0:Y:S04]  /*11d30*/  LDS.U8 R41, [R0+UR4+0x18] ;  /* 0x0000180400297984 */ /* 0x000e280008000000 */
[----:B------:R-:W2:Y:S04]  /*11d40*/  LDL.LU R43, [R1+0x3ec] ;  /* 0x0003ec00012b7983 */ /* 0x000ea80000300800 */
[----:B------:R-:W-:Y:S04]  /*11d50*/  STL [R1+0xc20], R57 ;  /* 0x000c203901007387 */ /* 0x000fe80000100800 */
[----:B------:R-:W1:Y:S04]  /*11d60*/  LDS.U8 R57, [R0+UR4+0x90] ;  /* 0x0000900400397984 */ /* 0x000e680008000000 */
[----:B------:R-:W-:Y:S04]  /*11d70*/  STL [R1+0xc1c], R56 ;  /* 0x000c1c3801007387 */ /* 0x000fe80000100800 */
[----:B------:R-:W1:Y:S04]  /*11d80*/  LDS.U8 R56, [R0+UR4+0x108] ;  /* 0x0001080400387984 */ /* 0x000e680008000000 */
[----:B0-----:R-:W-:Y:S04]  /*11d90*/  STL [R1+0x504], R41 ;  /* 0x0005042901007387 */ /* 0x001fe80000100800 */
[----:B------:R-:W0:Y:S04]  /*11da0*/  LDS.U8 R41, [R0+UR4+0x180] ;  /* 0x0001800400297984 */ /* 0x000e280008000000 */
[----:B-1----:R-:W-:Y:S04]  /*11db0*/  STL [R1+0x500], R57 ;  /* 0x0005003901007387 */ /* 0x002fe80000100800 */
[----:B------:R-:W-:Y:S04]  /*11dc0*/  LDS.U8 R57, [R0+UR4+0x818] ;  /* 0x0008180400397984 */ /* 0x000fe80008000000 */
[----:B------:R-:W-:Y:S04]  /*11dd0*/  STL [R1+0xc28], R56 ;  /* 0x000c283801007387 */ /* 0x000fe80000100800 */
[----:B------:R-:W1:Y:S04]  /*11de0*/  LDS.U8 R56, [R0+UR4+0x900] ;  /* 0x0009000400387984 */ /* 0x000e680008000000 */
[----:B0-----:R-:W-:Y:S04]  /*11df0*/  STL [R1+0xc24], R41 ;  /* 0x000c242901007387 */ /* 0x001fe80000100800 */
[----:B------:R-:W0:Y:S04]  /*11e00*/  LDS.U8 R41, [R0+UR4+0x988] ;  /* 0x0009880400297984 */ /* 0x000e280008000000 */
[----:B-1----:R-:W-:Y:S04]  /*11e10*/  STL [R1+0xc30], R56 ;  /* 0x000c303801007387 */ /* 0x002fe80000100800 */
[----:B------:R-:W1:Y:S04]  /*11e20*/  LDS.U8 R56, [R0+UR4+0x890] ;  /* 0x0008900400387984 */ /* 0x000e680008000000 */
[----:B0-----:R-:W-:Y:S04]  /*11e30*/  STL [R1+0xc2c], R41 ;  /* 0x000c2c2901007387 */ /* 0x001fe80000100800 */
[----:B------:R0:W-:Y:S04]  /*11e40*/  STL.64 [R1+0xef8], R58 ;  /* 0x000ef83a01007387 */ /* 0x0001e80000100a00 */
[----:B------:R-:W1:Y:S04]  /*11e50*/  LDS.U8 R41, [R0+UR4+0x908] ;  /* 0x0009080400297984 */ /* 0x000e680008000000 */
[----:B------:R-:W1:Y:S04]  /*11e60*/  LDS.U8 R0, [R0+UR4+0x980] ;  /* 0x0009800400007984 */ /* 0x000e680008000000 */
[----:B0-----:R-:W2:Y:S04]  /*11e70*/  LDL.LU R58, [R1+0x40c] ;  /* 0x00040c00013a7983 */ /* 0x001ea80000300800 */
[----:B------:R-:W2:Y:S04]  /*11e80*/  LDL.LU R59, [R1+0x3d4] ;  /* 0x0003d400013b7983 */ /* 0x000ea80000300800 */
[----:B-1----:R0:W-:Y:S04]  /*11e90*/  STL.64 [R1+0xef0], R56 ;  /* 0x000ef03801007387 */ /* 0x0021e80000100a00 */
[----:B0-----:R-:W2:Y:S01]  /*11ea0*/  LDL.LU R57, [R1+0x410] ;  /* 0x0004100001397983 */ /* 0x001ea20000300800 */
[----:B------:R-:W0:Y:S03]  /*11eb0*/  S2R R56, SR_TID.X ;  /* 0x0000000000387919 */ /* 0x000e260000002100 */
[----:B------:R1:W-:Y:S04]  /*11ec0*/  STL [R1+0xc38], R41 ;  /* 0x000c382901007387 */ /* 0x0003e80000100800 */
[----:B-1----:R-:W2:Y:S04]  /*11ed0*/  LDL.LU R41, [R1+0xfdc] ;  /* 0x000fdc0001297983 */ /* 0x002ea80000300800 */
[----:B------:R1:W-:Y:S01]  /*11ee0*/  STL [R1+0xcc4], R0 ;  /* 0x000cc40001007387 */ /* 0x0003e20000100800 */
[----:B0-----:R-:W-:Y:S01]  /*11ef0*/  LOP3.LUT R56, R56, 0x1f, RZ, 0xc0, !PT ;  /* 0x0000001f38387812 */ /* 0x001fe200078ec0ff */
[----:B------:R-:W-:Y:S06]  /*11f00*/  BAR.SYNC.DEFER_BLOCKING 0x0 ;  /* 0x0000000000007b1d */ /* 0x000fec0000010000 */
[----:B-1----:R-:W2:Y:S04]  /*11f10*/  LDL.LU R0, [R1+0x3d8] ;  /* 0x0003d80001007983 */ /* 0x002ea80000300800 */
[----:B---3--:R0:W-:Y:S04]  /*11f20*/  STS.U8 [R56+UR4], R46 ;  /* 0x0000002e38007988 */ /* 0x0081e80008000004 */
[----:B----4-:R1:W-:Y:S04]  /*11f30*/  STS.U8 [R56+UR4+0x20], R47 ;  /* 0x0000202f38007988 */ /* 0x0103e80008000004 */
[----:B0-----:R-:W3:Y:S04]  /*11f40*/  LDL.LU R46, [R1+0xfd8] ;  /* 0x000fd800012e7983 */ /* 0x001ee80000300800 */
[----:B-1----:R-:W4:Y:S04]  /*11f50*/  LDL.LU R47, [R1+0xfd4] ;  /* 0x000fd400012f7983 */ /* 0x002f280000300800 */
[----:B--2---:R0:W-:Y:S04]  /*11f60*/  STS.U8 [R56+UR4+0x40], R57 ;  /* 0x0000403938007988 */ /* 0x0041e80008000004 */
[----:B------:R1:W-:Y:S04]  /*11f70*/  STS.U8 [R56+UR4+0x60], R58 ;  /* 0x0000603a38007988 */ /* 0x0003e80008000004 */
[----:B------:R2:W-:Y:S04]  /*11f80*/  STS.U8 [R56+UR4+0x100], R9 ;  /* 0x0001000938007988 */ /* 0x0005e80008000004 */
[----:B0-----:R-:W3:Y:S04]  /*11f90*/  LDL.LU R57, [R1+0x408] ;  /* 0x0004080001397983 */ /* 0x001ee80000300800 */
[----:B-1----:R-:W4:Y:S04]  /*11fa0*/  LDL.LU R58, [R1+0x404] ;  /* 0x00040400013a7983 */ /* 0x002f280000300800 */
[----:B--2---:R-:W2:Y:S04]  /*11fb0*/  LDL.LU R9, [R1+0xfd0] ;  /* 0x000fd00001097983 */ /* 0x004ea80000300800 */
[----:B------:R0:W-:Y:S04]  /*11fc0*/  STS.U8 [R56+UR4+0x120], R8 ;  /* 0x0001200838007988 */ /* 0x0001e80008000004 */
[----:B------:R1:W-:Y:S04]  /*11fd0*/  STS.U8 [R56+UR4+0x140], R42 ;  /* 0x0001402a38007988 */ /* 0x0003e80008000004 */
[----:B------:R1:W-:Y:S04]  /*11fe0*/  STS.U8 [R56+UR4+0x160], R43 ;  /* 0x0001602b38007988 */ /* 0x0003e80008000004 */
[----:B0-----:R-:W2:Y:S04]  /*11ff0*/  LDL.LU R8, [R1+0xfcc] ;  /* 0x000fcc0001087983 */ /* 0x001ea80000300800 */
[----:B-1----:R-:W3:Y:S04]  /*12000*/  LDL.LU R42, [R1+0xfc8] ;  /* 0x000fc800012a7983 */ /* 0x002ee80000300800 */
[----:B------:R-:W4:Y:S04]  /*12010*/  LDL.LU R43, [R1+0xfc4] ;  /* 0x000fc400012b7983 */ /* 0x000f280000300800 */
[----:B------:R-:W-:Y:S04]  /*12020*/  STS.U8 [R56+UR4+0x200], R0 ;  /* 0x0002000038007988 */ /* 0x000fe80008000004 */
[----:B------:R-:W-:Y:S04]  /*12030*/  STS.U8 [R56+UR4+0x220], R59 ;  /* 0x0002203b38007988 */ /* 0x000fe80008000004 */
[----:B----4-:R0:W-:Y:S04]  /*12040*/  STS.U8 [R56+UR4+0x240], R43 ;  /* 0x0002402b38007988 */ /* 0x0101e80008000004 */
[----:B---3--:R1:W-:Y:S04]  /*12050*/  STS.U8 [R56+UR4+0x260], R42 ;  /* 0x0002602a38007988 */ /* 0x0083e80008000004 */
[----:B------:R3:W-:Y:S04]  /*12060*/  STS.U8 [R56+UR4+0x300], R41 ;  /* 0x0003002938007988 */ /* 0x0007e80008000004 */
[----:B0-----:R-:W4:Y:S04]  /*12070*/  LDL.LU R43, [R1+0xfc0] ;  /* 0x000fc000012b7983 */ /* 0x001f280000300800 */
[----:B-1----:R-:W2:Y:S04]  /*12080*/  LDL.LU R42, [R1+0xfbc] ;  /* 0x000fbc00012a7983 */ /* 0x002ea80000300800 */
[----:B---3--:R-:W3:Y:S04]  /*12090*/  LDL.LU R41, [R1+0xfb8] ;  /* 0x000fb80001297983 */ /* 0x008ee80000300800 */
[----:B------:R0:W-:Y:S04]  /*120a0*/  STS.U8 [R56+UR4+0x320], R40 ;  /* 0x0003202838007988 */ /* 0x0001e80008000004 */
[----:B------:R1:W-:Y:S04]  /*120b0*/  STS.U8 [R56+UR4+0x340], R53 ;  /* 0x0003403538007988 */ /* 0x0003e80008000004 */
[----:B------:R1:W-:Y:S04]  /*120c0*/  STS.U8 [R56+UR4+0x360], R52 ;  /* 0x0003603438007988 */ /* 0x0003e80008000004 */
[----:B0-----:R-:W4:Y:S04]  /*120d0*/  LDL.LU R40, [R1+0xfb4] ;  /* 0x000fb40001287983 */ /* 0x001f280000300800 */
[----:B-1----:R-:W2:Y:S04]  /*120e0*/  LDL.LU R53, [R1+0xfb0] ;  /* 0x000fb00001357983 */ /* 0x002ea80000300800 */
[----:B------:R-:W3:Y:S04]  /*120f0*/  LDL.LU R52, [R1+0xfac] ;  /* 0x000fac0001347983 */ /* 0x000ee80000300800 */
[----:B------:R-:W-:Y:S04]  /*12100*/  STS.U8 [R56+UR4+0x400], R39 ;  /* 0x0004002738007988 */ /* 0x000fe80008000004 */
[----:B------:R-:W-:Y:S04]  /*12110*/  STS.U8 [R56+UR4+0x420], R38 ;  /* 0x0004202638007988 */ /* 0x000fe80008000004 */
[----:B------:R-:W-:Y:S04]  /*12120*/  STS.U8 [R56+UR4+0x440], R37 ;  /* 0x0004402538007988 */ /* 0x000fe80008000004 */
[----:B------:R-:W-:Y:S04]  /*12130*/  STS.U8 [R56+UR4+0x460], R36 ;  /* 0x0004602438007988 */ /* 0x000fe80008000004 */
[----:B------:R-:W-:Y:S04]  /*12140*/  STS.U8 [R56+UR4+0x500], R31 ;  /* 0x0005001f38007988 */ /* 0x000fe80008000004 */
        /* <DEDUP_REMOVED lines=14> */
[----:B---3--:R0:W-:Y:S04]  /*12230*/  STS.U8 [R59+UR4+0xc0], R52 ;  /* 0x0000c0343b007988 */ /* 0x0081e80008000004 */
[----:B--2---:R1:W-:Y:S04]  /*12240*/  STS.U8 [R59+UR4+0xe0], R53 ;  /* 0x0000e0353b007988 */ /* 0x0043e80008000004 */
[----:B----4-:R2:W-:Y:S04]  /*12250*/  STS.U8 [R59+UR4+0x180], R40 ;  /* 0x000180283b007988 */ /* 0x0105e80008000004 */
[----:B0-----:R-:W3:Y:S04]  /*12260*/  LDL.LU R52, [R1+0xfa8] ;  /* 0x000fa80001347983 */ /* 0x001ee80000300800 */
[----:B-1----:R-:W3:Y:S04]  /*12270*/  LDL.LU R53, [R1+0xfa4] ;  /* 0x000fa40001357983 */ /* 0x002ee80000300800 */
[----:B--2---:R-:W2:Y:S04]  /*12280*/  LDL.LU R40, [R1+0xfa0] ;  /* 0x000fa00001287983 */ /* 0x004ea80000300800 */
[----:B------:R0:W-:Y:S04]  /*12290*/  STS.U8 [R59+UR4+0x1a0], R41 ;  /* 0x0001a0293b007988 */ /* 0x0001e80008000004 */
[----:B------:R1:W-:Y:S04]  /*122a0*/  STS.U8 [R59+UR4+0x1c0], R42 ;  /* 0x0001c02a3b007988 */ /* 0x0003e80008000004 */
[----:B------:R4:W-:Y:S04]  /*122b0*/  STS.U8 [R59+UR4+0x1e0], R43 ;  /* 0x0001e02b3b007988 */ /* 0x0009e80008000004 */
[----:B0-----:R-:W2:Y:S04]  /*122c0*/  LDL.LU R41, [R1+0xf9c] ;  /* 0x000f9c0001297983 */ /* 0x001ea80000300800 */
[----:B-1----:R-:W2:Y:S04]  /*122d0*/  LDL.LU R42, [R1+0xf98] ;  /* 0x000f9800012a7983 */ /* 0x002ea80000300800 */
[----:B----4-:R-:W2:Y:S04]  /*122e0*/  LDL.LU R43, [R1+0xf94] ;  /* 0x000f9400012b7983 */ /* 0x010ea80000300800 */
[----:B------:R-:W4:Y:S04]  /*122f0*/  LDL R0, [R1+0x54c] ;  /* 0x00054c0001007983 */ /* 0x000f280000100800 */
[----:B------:R0:W-:Y:S04]  /*12300*/  STS.U8 [R59+UR4+0x280], R8 ;  /* 0x000280083b007988 */ /* 0x0001e80008000004 */
[----:B------:R1:W-:Y:S04]  /*12310*/  STS.U8 [R59+UR4+0x2a0], R9 ;  /* 0x0002a0093b007988 */ /* 0x0003e80008000004 */
[----:B------:R-:W-:Y:S04]  /*12320*/  STS.U8 [R59+UR4+0x2c0], R47 ;  /* 0x0002c02f3b007988 */ /* 0x000fe80008000004 */
[----:B------:R-:W-:Y:S04]  /*12330*/  STS.U8 [R59+UR4+0x2e0], R46 ;  /* 0x0002e02e3b007988 */ /* 0x000fe80008000004 */
[----:B0-----:R-:W3:Y:S04]  /*12340*/  LDL.LU R8, [R1+0xf90] ;  /* 0x000f900001087983 */ /* 0x001ee80000300800 */
[----:B------:R-:W-:Y:S04]  /*12350*/  STS.U8 [R59+UR4+0x380], R45 ;  /* 0x0003802d3b007988 */ /* 0x000fe80008000004 */
[----:B-1----:R-:W3:Y:S04]  /*12360*/  LDL.LU R9, [R1+0xf8c] ;  /* 0x000f8c0001097983 */ /* 0x002ee80000300800 */
[----:B------:R0:W-:Y:S04]  /*12370*/  STS.U8 [R59+UR4+0x3a0], R44 ;  /* 0x0003a02c3b007988 */ /* 0x0001e80008000004 */
[----:B0-----:R-:W2:Y:S04]  /*12380*/  LDL.LU.64 R44, [R1] ;  /* 0x00000000012c7983 */ /* 0x001ea80000300a00 */
[----:B------:R-:W2:Y:S04]  /*12390*/  LDL.LU.64 R46, [R1+0x8] ;  /* 0x00000800012e7983 */ /* 0x000ea80000300a00 */
        /* <DEDUP_REMOVED lines=18> */
[----:B------:R-:W-:Y:S01]  /*124c0*/  BAR.SYNC.DEFER_BLOCKING 0x0 ;  /* 0x0000000000007b1d */ /* 0x000fe20000010000 */
[----:B------:R-:W-:-:S02]  /*124d0*/  IMAD R21, R11, 0x100, R10 ;  /* 0x000001000b157824 */ /* 0x000fc400078e020a */
[----:B------:R-:W-:Y:S02]  /*124e0*/  IMAD R20, R2, 0x100, R3 ;  /* 0x0000010002147824 */ /* 0x000fe400078e0203 */
[----:B------:R-:W-:Y:S02]  /*124f0*/  IMAD R22, R54, 0x100, R55 ;  /* 0x0000010036167824 */ /* 0x000fe400078e0237 */
[----:B------:R-:W-:Y:S01]  /*12500*/  IMAD R23, R48, 0x100, R49 ;  /* 0x0000010030177824 */ /* 0x000fe200078e0231 */
[----:B------:R-:W3:Y:S04]  /*12510*/  LDL.LU R10, [R1+0xf88] ;  /* 0x000f8800010a7983 */ /* 0x000ee80000300800 */
[----:B------:R-:W3:Y:S01]  /*12520*/  LDL.LU R11, [R1+0xf84] ;  /* 0x000f8400010b7983 */ /* 0x000ee20000300800 */
[----:B------:R-:W-:-:S02]  /*12530*/  F2FP.F16.E4M3.UNPACK_B R20, R20 ;  /* 0x00000014ff14723e */ /* 0x000fc400020006ff */
[----:B------:R-:W-:Y:S02]  /*12540*/  F2FP.F16.E4M3.UNPACK_B R21, R21 ;  /* 0x00000015ff15723e */ /* 0x000fe400020006ff */
[----:B------:R-:W-:Y:S02]  /*12550*/  F2FP.F16.E4M3.UNPACK_B R22, R22 ;  /* 0x00000016ff16723e */ /* 0x000fe400020006ff */
[----:B------:R-:W-:Y:S01]  /*12560*/  F2FP.F16.E4M3.UNPACK_B R23, R23 ;  /* 0x00000017ff17723e */ /* 0x000fe200020006ff */
[----:B----4-:R-:W0:Y:S04]  /*12570*/  LDSM.16.M88.4 R36, [R0] ;  /* 0x000000000024783b */ /* 0x010e280000000200 */
[----:B------:R-:W1:Y:S04]  /*12580*/  LDSM.16.M88.4 R24, [R0+0x200] ;  /* 0x000200000018783b */ /* 0x000e680000000200 */
[----:B------:R-:W4:Y:S04]  /*12590*/  LDSM.16.M88.4 R32, [R0+0x400] ;  /* 0x000400000020783b */ /* 0x000f280000000200 */
[----:B------:R-:W4:Y:S01]  /*125a0*/  LDSM.16.M88.4 R28, [R0+0x600] ;  /* 0x00060000001c783b */ /* 0x000f220000000200 */
[----:B0-----:R-:W-:-:S02]  /*125b0*/  F2FP.F16.E4M3.UNPACK_B R2, R36 ;  /* 0x00000024ff02723e */ /* 0x001fc400020006ff */
[----:B------:R-:W-:-:S07]  /*125c0*/  F2FP.F16.E4M3.UNPACK_B R3, R37 ;  /* 0x00000025ff03723e */ /* 0x000fce00020006ff */
[----:B--2---:R-:W-:Y:S01]  /*125d0*/  HMMA.16816.F32 R12, R20, R2, R44 ;  /* 0x00000002140c723c */ /* 0x004fe2000000182c */
[----:B------:R-:W-:Y:S01]  /*125e0*/  STL.64 [R1+0xeb8], R38 ;  /* 0x000eb82601007387 */ /* 0x000fe20000100a00 */
[----:B------:R-:W-:-:S03]  /*125f0*/  F2FP.F16.E4M3.UNPACK_B R4, R38 ;  /* 0x00000026ff04723e */ /* 0x000fc600020006ff */
[----:B------:R0:W-:Y:S01]  /*12600*/  STL.64 [R1+0xeb0], R36 ;  /* 0x000eb02401007387 */ /* 0x0001e20000100a00 */
[----:B------:R-:W-:-:S03]  /*12610*/  F2FP.F16.E4M3.UNPACK_B R5, R39 ;  /* 0x00000027ff05723e */ /* 0x000fc600020006ff */
[----:B-1----:R-:W-:Y:S04]  /*12620*/  STL [R1+0xe68], R24 ;  /* 0x000e681801007387 */ /* 0x002fe80000100800 */
[----:B0-----:R-:W2:Y:S04]  /*12630*/  LDL.LU.64 R36, [R1+0x20] ;  /* 0x0000200001247983 */ /* 0x001ea80000300a00 */
[----:B------:R-:W2:Y:S07]  /*12640*/  LDL.LU.64 R38, [R1+0x28] ;  /* 0x0000280001267983 */ /* 0x000eae0000300a00 */
[----:B------:R-:W-:-:S02]  /*12650*/  IMAD.MOV.U32 R54, RZ, RZ, R12 ;  /* 0x000000ffff367224 */ /* 0x000fc400078e000c */
[----:B------:R-:W-:Y:S02]  /*12660*/  IMAD.MOV.U32 R55, RZ, RZ, R13 ;  /* 0x000000ffff377224 */ /* 0x000fe400078e000d */
[----:B------:R-:W-:Y:S01]  /*12670*/  IMAD.MOV.U32 R49, RZ, RZ, R14 ;  /* 0x000000ffff317224 */ /* 0x000fe200078e000e */
[----:B------:R-:W2:Y:S01]  /*12680*/  LDL.LU.64 R12, [R1+0x40] ;  /* 0x00004000010c7983 */ /* 0x000ea20000300a00 */
[----:B------:R-:W-:-:S03]  /*12690*/  IMAD.MOV.U32 R48, RZ, RZ, R15 ;  /* 0x000000ffff307224 */ /* 0x000fc600078e000f */
[----:B------:R-:W2:Y:S01]  /*126a0*/  LDL.LU.64 R14, [R1+0x48] ;  /* 0x00004800010e7983 */ /* 0x000ea20000300a00 */
[----:B------:R-:W-:Y:S02]  /*126b0*/  F2FP.F16.E4M3.UNPACK_B R6, R24 ;  /* 0x00000018ff06723e */ /* 0x000fe400020006ff */
[----:B------:R-:W-:Y:S01]  /*126c0*/  F2FP.F16.E4M3.UNPACK_B R7, R25 ;  /* 0x00000019ff07723e */ /* 0x000fe200020006ff */
[C---:B------:R-:W-:Y:S01]  /*126d0*/  HMMA.16816.F32 R16, R20.reuse, R4, R40 ;  /* 0x000000041410723c */ /* 0x040fe20000001828 */
[----:B------:R-:W-:Y:S04]  /*126e0*/  STL.64 [R1+0xed8], R50 ;  /* 0x000ed83201007387 */ /* 0x000fe80000100a00 */
[----:B------:R-:W-:Y:S04]  /*126f0*/  STL.64 [R1+0xed0], R48 ;  /* 0x000ed03001007387 */ /* 0x000fe80000100a00 */
[----:B------:R-:W-:Y:S04]  /*12700*/  STL.64 [R1+0xec8], R54 ;  /* 0x000ec83601007387 */ /* 0x000fe80000100a00 */
[----:B---3--:R-:W-:Y:S04]  /*12710*/  STL.64 [R1+0xec0], R52 ;  /* 0x000ec03401007387 */ /* 0x008fe80000100a00 */
[----:B------:R0:W-:Y:S01]  /*12720*/  STL [R1+0xe6c], R25 ;  /* 0x000e6c1901007387 */ /* 0x0001e20000100800 */
[----:B------:R-:W-:Y:S06]  /*12730*/  HMMA.16816.F32 R8, R20, R6, R8 ;  /* 0x000000061408723c */ /* 0x000fec0000001808 */
[----:B------:R-:W-:-:S02]  /*12740*/  IMAD.MOV.U32 R46, RZ, RZ, R18 ;  /* 0x000000ffff2e7224 */ /* 0x000fc400078e0012 */
[----:B------:R-:W-:-:S15]  /*12750*/  IMAD.MOV.U32 R47, RZ, RZ, R19 ;  /* 0x000000ffff2f7224 */ /* 0x000fde00078e0013 */
[----:B------:R-:W-:-:S01]  /*12760*/  NOP ;  /* 0x0000000000007918 */ /* 0x000fc20000000000 */
[----:B0-----:R-:W-:Y:S01]  /*12770*/  IMAD.MOV.U32 R25, RZ, RZ, R8 ;  /* 0x000000ffff197224 */ /* 0x001fe200078e0008 */
[----:B------:R-:W-:Y:S01]  /*12780*/  F2FP.F16.E4M3.UNPACK_B R8, R26 ;  /* 0x0000001aff08723e */ /* 0x000fe200020006ff */
[----:B------:R-:W-:Y:S01]  /*12790*/  IMAD.MOV.U32 R24, RZ, RZ, R9 ;  /* 0x000000ffff187224 */ /* 0x000fe200078e0009 */
[----:B------:R-:W-:Y:S01]  /*127a0*/  F2FP.F16.E4M3.UNPACK_B R9, R27 ;  /* 0x0000001bff09723e */ /* 0x000fe200020006ff */
[----:B------:R-:W-:Y:S01]  /*127b0*/  IMAD.MOV.U32 R19, RZ, RZ, R10 ;  /* 0x000000ffff137224 */ /* 0x000fe200078e000a */
[----:B----4-:R-:W-:Y:S01]  /*127c0*/  F2FP.F16.E4M3.UNPACK_B R10, R32 ;  /* 0x00000020ff0a723e */ /* 0x010fe200020006ff */
[----:B------:R-:W-:Y:S01]  /*127d0*/  IMAD.MOV.U32 R18, RZ, RZ, R11 ;  /* 0x000000ffff127224 */ /* 0x000fe200078e000b */
[----:B------:R-:W-:Y:S01]  /*127e0*/  F2FP.F16.E4M3.UNPACK_B R11, R33 ;  /* 0x00000021ff0b723e */ /* 0x000fe200020006ff */
[----:B------:R-:W-:Y:S02]  /*127f0*/  IMAD.MOV.U32 R44, RZ, RZ, R16 ;  /* 0x000000ffff2c7224 */ /* 0x000fe400078e0010 */
[----:B------:R-:W-:Y:S01]  /*12800*/  IMAD.MOV.U32 R45, RZ, RZ, R17 ;  /* 0x000000ffff2d7224 */ /* 0x000fe200078e0011 */
[----:B------:R-:W-:Y:S04]  /*12810*/  STL.64 [R1+0xee8], R46 ;  /* 0x000ee82e01007387 */ /* 0x000fe80000100a00 */
[----:B------:R0:W-:Y:S04]  /*12820*/  STL.64 [R1+0xee0], R44 ;  /* 0x000ee02c01007387 */ /* 0x0001e80000100a00 */
[----:B------:R-:W-:Y:S04]  /*12830*/  STL [R1+0xe50], R26 ;  /* 0x000e501a01007387 */ /* 0x000fe80000100800 */
[----:B------:R-:W-:Y:S04]  /*12840*/  STL [R1+0xe54], R27 ;  /* 0x000e541b01007387 */ /* 0x000fe80000100800 */
[----:B------:R-:W-:Y:S01]  /*12850*/  STL [R1+0xe58], R32 ;  /* 0x000e582001007387 */ /* 0x000fe20000100800 */
[C---:B--2---:R-:W-:Y:S06]  /*12860*/  HMMA.16816.F32 R36, R20.reuse, R8, R36 ;  /* 0x000000081424723c */ /* 0x044fec0000001824 */
[----:B------:R-:W-:-:S15]  /*12870*/  HMMA.16816.F32 R12, R20, R10, R12 ;  /* 0x0000000a140c723c */ /* 0x000fde000000180c */
[----:B------:R-:W-:-:S02]  /*12880*/  NOP ;  /* 0x0000000000007918 */ /* 0x000fc40000000000 */
[----:B------:R-:W-:Y:S04]  /*12890*/  STL.64 [R1+0x20], R36 ;  /* 0x0000202401007387 */ /* 0x000fe80000100a00 */
[----:B------:R1:W-:Y:S04]  /*128a0*/  STL.64 [R1+0x28], R38 ;  /* 0x0000282601007387 */ /* 0x0003e80000100a00 */
[----:B------:R-:W-:Y:S04]  /*128b0*/  STL [R1+0xe5c], R33 ;  /* 0x000e5c2101007387 */ /* 0x000fe80000100800 */
[----:B------:R-:W2:Y:S04]  /*128c0*/  LDL.LU.64 R48, [R1+0x70] ;  /* 0x0000700001307983 */ /* 0x000ea80000300a00 */
[----:B------:R-:W2:Y:S04]  /*128d0*/  LDL.LU.64 R50, [R1+0x78] ;  /* 0x0000780001327983 */ /* 0x000ea80000300a00 */
[----:B------:R3:W-:Y:S04]  /*128e0*/  STL.64 [R1+0x40], R12 ;  /* 0x0000400c01007387 */ /* 0x0007e80000100a00 */
[----:B------:R4:W-:Y:S04]  /*128f0*/  STL.64 [R1+0x48], R14 ;  /* 0x0000480e01007387 */ /* 0x0009e80000100a00 */
[----:B0-----:R-:W2:Y:S04]  /*12900*/  LDL.LU.64 R44, [R1+0x3b0] ;  /* 0x0003b000012c7983 */ /* 0x001ea80000300a00 */
[----:B------:R-:W2:Y:S04]  /*12910*/  LDL.LU.64 R46, [R1+0x3b8] ;  /* 0x0003b800012e7983 */ /* 0x000ea80000300a00 */
[----:B------:R-:W2:Y:S04]  /*12920*/  LDL.LU.64 R40, [R1+0x2e0] ;  /* 0x0002e00001287983 */ /* 0x000ea80000300a00 */
[----:B------:R-:W2:Y:S04]  /*12930*/  LDL.LU.64 R42, [R1+0x2e8] ;  /* 0x0002e800012a7983 */ /* 0x000ea80000300a00 */
[----:B-1----:R-:W2:Y:S04]  /*12940*/  LDL.LU R39, [R1+0x438] ;  /* 0x0004380001277983 */ /* 0x002ea80000300800 */
[----:B------:R-:W2:Y:S01]  /*12950*/  LDL.LU R60, [R1+0x434] ;  /* 0x00043400013c7983 */ /* 0x000ea20000300800 */
[----:B---3--:R-:W-:-:S02]  /*12960*/  F2FP.F16.E4M3.UNPACK_B R12, R34 ;  /* 0x00000022ff0c723e */ /* 0x008fc400020006ff */
[----:B------:R-:W-:Y:S01]  /*12970*/  F2FP.F16.E4M3.UNPACK_B R13, R35 ;  /* 0x00000023ff0d723e */ /* 0x000fe200020006ff */
[----:B------:R-:W3:Y:S01]  /*12980*/  LDL.LU R61, [R1+0x440] ;  /* 0x00044000013d7983 */ /* 0x000ee20000300800 */
[----:B----4-:R-:W-:-:S03]  /*12990*/  F2FP.F16.E4M3.UNPACK_B R14, R28 ;  /* 0x0000001cff0e723e */ /* 0x010fc600020006ff */
[----:B------:R-:W3:Y:S01]  /*129a0*/  LDL.LU R0, [R1+0x43c] ;  /* 0x00043c0001007983 */ /* 0x000ee20000300800 */
[----:B------:R-:W-:-:S03]  /*129b0*/  F2FP.F16.E4M3.UNPACK_B R15, R29 ;  /* 0x0000001dff0f723e */ /* 0x000fc600020006ff */
[----:B------:R-:W4:Y:S01]  /*129c0*/  LDL.LU R56, [R1+0x448] ;  /* 0x0004480001387983 */ /* 0x000f220000300800 */
[----:B------:R-:W-:-:S03]  /*129d0*/  F2FP.F16.E4M3.UNPACK_B R16, R30 ;  /* 0x0000001eff10723e */ /* 0x000fc600020006ff */
[----:B------:R-:W4:Y:S01]  /*129e0*/  LDL.LU R57, [R1+0x444] ;  /* 0x0004440001397983 */ /* 0x000f220000300800 */
[----:B------:R-:W-:-:S03]  /*129f0*/  F2FP.F16.E4M3.UNPACK_B R17, R31 ;  /* 0x0000001fff11723e */ /* 0x000fc600020006ff */
[----:B------:R-:W4:Y:S04]  /*12a00*/  LDL.LU R58, [R1+0x450] ;  /* 0x00045000013a7983 */ /* 0x000f280000300800 */
[----:B------:R-:W4:Y:S04]  /*12a10*/  LDL.LU R59, [R1+0x44c] ;  /* 0x00044c00013b7983 */ /* 0x000f280000300800 */
[----:B------:R-:W-:Y:S04]  /*12a20*/  STL [R1+0xe60], R34 ;  /* 0x000e602201007387 */ /* 0x000fe80000100800 */
[----:B------:R2:W-:Y:S02]  /*12a30*/  STL [R1+0xe64], R35 ;  /* 0x000e642301007387 */ /* 0x0005e40000100800 */
[C---:B--2---:R-:W-:Y:S06]  /*12a40*/  HMMA.16816.F32 R32, R20.reuse, R12, R48 ;  /* 0x0000000c1420723c */ /* 0x044fec0000001830 */
[C---:B------:R-:W-:Y:S06]  /*12a50*/  HMMA.16816.F32 R44, R20.reuse, R14, R44 ;  /* 0x0000000e142c723c */ /* 0x040fec000000182c */
[----:B------:R-:W-:Y:S11]  /*12a60*/  HMMA.16816.F32 R20, R20, R16, R40 ;  /* 0x000000101414723c */ /* 0x000ff60000001828 */
[----:B------:R-:W-:Y:S04]  /*12a70*/  STL.64 [R1+0x70], R32 ;  /* 0x0000702001007387 */ /* 0x000fe80000100a00 */
[----:B------:R0:W-:Y:S04]  /*12a80*/  STL.64 [R1+0x78], R34 ;  /* 0x0000782201007387 */ /* 0x0001e80000100a00 */
[----:B------:R-:W-:Y:S04]  /*12a90*/  STL.64 [R1+0x3b0], R44 ;  /* 0x0003b02c01007387 */ /* 0x000fe80000100a00 */
[----:B------:R-:W-:Y:S04]  /*12aa0*/  STL.64 [R1+0xf08], R30 ;  /* 0x000f081e01007387 */ /* 0x000fe80000100a00 */
[----:B------:R1:W-:Y:S01]  /*12ab0*/  STL.64 [R1+0xf00], R28 ;  /* 0x000f001c01007387 */ /* 0x0003e20000100a00 */
[----:B------:R-:W-:-:S02]  /*12ac0*/  IMAD.MOV.U32 R27, RZ, RZ, R22 ;  /* 0x000000ffff1b7224 */ /* 0x000fc400078e0016 */
[----:B------:R-:W-:Y:S01]  /*12ad0*/  IMAD.MOV.U32 R26, RZ, RZ, R23 ;  /* 0x000000ffff1a7224 */ /* 0x000fe200078e0017 */
[----:B------:R-:W2:Y:S01]  /*12ae0*/  LDL.LU R55, [R1+0x458] ;  /* 0x0004580001377983 */ /* 0x000ea20000300800 */
[----:B0-----:R-:W-:-:S03]  /*12af0*/  IMAD.MOV.U32 R35, RZ, RZ, R46 ;  /* 0x000000ffff237224 */ /* 0x001fc600078e002e */
[----:B------:R-:W2:Y:S01]  /*12b00*/  LDL.LU R48, [R1+0x454] ;  /* 0x0004540001307983 */ /* 0x000ea20000300800 */
[----:B------:R-:W-:-:S03]  /*12b10*/  IMAD.MOV.U32 R34, RZ, RZ, R47 ;  /* 0x000000ffff227224 */ /* 0x000fc600078e002f */
[----:B------:R-:W2:Y:S01]  /*12b20*/  LDL.LU R49, [R1+0x460] ;  /* 0x0004600001317983 */ /* 0x000ea20000300800 */
[----:B------:R-:W-:Y:S02]  /*12b30*/  IMAD.MOV.U32 R33, RZ, RZ, R20 ;  /* 0x000000ffff217224 */ /* 0x000fe400078e0014 */
[----:B------:R-:W-:Y:S01]  /*12b40*/  IMAD.MOV.U32 R32, RZ, RZ, R21 ;  /* 0x000000ffff207224 */ /* 0x000fe200078e0015 */
[----:B------:R-:W2:Y:S04]  /*12b50*/  LDL.LU R50, [R1+0x45c] ;  /* 0x00045c0001327983 */ /* 0x000ea80000300800 */
[----:B------:R-:W-:Y:S04]  /*12b60*/  STL.64 [R1+0xf78], R18 ;  /* 0x000f781201007387 */ /* 0x000fe80000100a00 */
[----:B------:R-:W-:Y:S04]  /*12b70*/  STL.64 [R1+0xf70], R16 ;  /* 0x000f701001007387 */ /* 0x000fe80000100a00 */
[----:B------:R-:W-:Y:S04]  /*12b80*/  STL.64 [R1+0xf28], R26 ;  /* 0x000f281a01007387 */ /* 0x000fe80000100a00 */
[----:B------:R0:W-:Y:S04]  /*12b90*/  STL.64 [R1+0xf20], R24 ;  /* 0x000f201801007387 */ /* 0x0001e80000100a00 */
[----:B------:R-:W-:Y:S04]  /*12ba0*/  STL.64 [R1+0xf18], R34 ;  /* 0x000f182201007387 */ /* 0x000fe80000100a00 */
[----:B------:R-:W-:Y:S04]  /*12bb0*/  STL.64 [R1+0xf10], R32 ;  /* 0x000f102001007387 */ /* 0x000fe80000100a00 */
[----:B-1----:R-:W2:Y:S04]  /*12bc0*/  LDL.LU.64 R28, [R1+0x2d0] ;  /* 0x0002d000011c7983 */ /* 0x002ea80000300a00 */
[----:B------:R-:W2:Y:S04]  /*12bd0*/  LDL.LU.64 R30, [R1+0x2d8] ;  /* 0x0002d800011e7983 */ /* 0x000ea80000300a00 */
[----:B0-----:R-:W2:Y:S04]  /*12be0*/  LDL.LU.64 R24, [R1+0x2c0] ;  /* 0x0002c00001187983 */ /* 0x001ea80000300a00 */
[----:B------:R-:W2:Y:S04]  /*12bf0*/  LDL.LU.64 R26, [R1+0x2c8] ;  /* 0x0002c800011a7983 */ /* 0x000ea80000300a00 */
[----:B------:R-:W2:Y:S04]  /*12c00*/  LDL.LU.64 R20, [R1+0x2b0] ;  /* 0x0002b00001147983 */ /* 0x000ea80000300a00 */
[----:B------:R-:W2:Y:S04]  /*12c10*/  LDL.LU.64 R22, [R1+0x2b8] ;  /* 0x0002b80001167983 */ /* 0x000ea80000300a00 */
[----:B------:R-:W2:Y:S04]  /*12c20*/  LDL.LU.64 R16, [R1+0x2a0] ;  /* 0x0002a00001107983 */ /* 0x000ea80000300a00 */
[----:B------:R-:W2:Y:S01]  /*12c30*/  LDL.LU.64 R18, [R1+0x2a8] ;  /* 0x0002a80001127983 */ /* 0x000ea20000300a00 */
[----:B------:R-:W-:-:S03]  /*12c40*/  IMAD R40, R60, 0x100, R39 ;  /* 0x000001003c287824 */ /* 0x000fc600078e0227 */
[----:B------:R-:W2:Y:S04]  /*12c50*/  LDL.LU R36, [R1+0x468] ;  /* 0x0004680001247983 */ /* 0x000ea80000300800 */
[----:B------:R-:W2:Y:S04]  /*12c60*/  LDL.LU R37, [R1+0x464] ;  /* 0x0004640001257983 */ /* 0x000ea80000300800 */
[----:B------:R-:W2:Y:S04]  /*12c70*/  LDL.LU R38, [R1+0x470] ;  /* 0x0004700001267983 */ /* 0x000ea80000300800 */
[----:B------:R-:W2:Y:S04]  /*12c80*/  LDL.LU R39, [R1+0x46c] ;  /* 0x00046c0001277983 */ /* 0x000ea80000300800 */
[----:B------:R-:W2:Y:S01]  /*12c90*/  LDL.LU R51, [R1+0x478] ;  /* 0x0004780001337983 */ /* 0x000ea20000300800 */
[----:B---3--:R-:W-:-:S02]  /*12ca0*/  IMAD R41, R0, 0x100, R61 ;  /* 0x0000010000297824 */ /* 0x008fc400078e023d */
[----:B----4-:R-:W-:Y:S02]  /*12cb0*/  IMAD R42, R57, 0x100, R56 ;  /* 0x00000100392a7824 */ /* 0x010fe400078e0238 */
[----:B------:R-:W-:Y:S01]  /*12cc0*/  IMAD R43, R59, 0x100, R58 ;  /* 0x000001003b2b7824 */ /* 0x000fe200078e023a */
[----:B------:R-:W-:Y:S02]  /*12cd0*/  F2FP.F16.E4M3.UNPACK_B R40, R40 ;  /* 0x00000028ff28723e */ /* 0x000fe400020006ff */
[----:B------:R-:W-:Y:S02]  /*12ce0*/  F2FP.F16.E4M3.UNPACK_B R41, R41 ;  /* 0x00000029ff29723e */ /* 0x000fe400020006ff */
[----:B------:R-:W-:Y:S02]  /*12cf0*/  F2FP.F16.E4M3.UNPACK_B R42, R42 ;  /* 0x0000002aff2a723e */ /* 0x000fe400020006ff */
[----:B------:R-:W-:-:S07]  /*12d00*/  F2FP.F16.E4M3.UNPACK_B R43, R43 ;  /* 0x0000002bff2b723e */ /* 0x000fce00020006ff */
[C---:B--2---:R-:W-:Y:S06]  /*12d10*/  HMMA.16816.F32 R28, R40.reuse, R2, R28 ;  /* 0x00000002281c723c */ /* 0x044fec000000181c */
[C---:B------:R-:W-:Y:S06]  /*12d20*/  HMMA.16816.F32 R24, R40.reuse, R4, R24 ;  /* 0x000000042818723c */ /* 0x040fec0000001818 */
[C---:B------:R-:W-:Y:S06]  /*12d30*/  HMMA.16816.F32 R20, R40.reuse, R6, R20 ;  /* 0x000000062814723c */ /* 0x040fec0000001814 */
[----:B------:R-:W-:Y:S01]  /*12d40*/  HMMA.16816.F32 R16, R40, R8, R16 ;  /* 0x000000082810723c */ /* 0x000fe20000001810 */
[----:B------:R-:W-:Y:S04]  /*12d50*/  STL [R1+0xf80], R51 ;  /* 0x000f803301007387 */ /* 0x000fe80000100800 */
[----:B------:R-:W2:Y:S04]  /*12d60*/  LDL.LU R60, [R1+0x474] ;  /* 0x00047400013c7983 */ /* 0x000ea80000300800 */
[----:B------:R-:W3:Y:S04]  /*12d70*/  LDL.LU R61, [R1+0x480] ;  /* 0x00048000013d7983 */ /* 0x000ee80000300800 */
[----:B------:R-:W3:Y:S04]  /*12d80*/  LDL.LU R0, [R1+0x47c] ;  /* 0x00047c0001007983 */ /* 0x000ee80000300800 */
[----:B------:R-:W4:Y:S04]  /*12d90*/  LDL.LU R56, [R1+0x488] ;  /* 0x0004880001387983 */ /* 0x000f280000300800 */
[----:B------:R-:W4:Y:S04]  /*12da0*/  LDL.LU R57, [R1+0x484] ;  /* 0x0004840001397983 */ /* 0x000f280000300800 */
[----:B------:R-:W3:Y:S04]  /*12db0*/  LDL.LU R58, [R1+0x490] ;  /* 0x00049000013a7983 */ /* 0x000ee80000300800 */
[----:B------:R-:W3:Y:S04]  /*12dc0*/  LDL.LU R59, [R1+0x48c] ;  /* 0x00048c00013b7983 */ /* 0x000ee80000300800 */
[----:B------:R-:W-:Y:S04]  /*12dd0*/  STL.64 [R1+0x2d0], R28 ;  /* 0x0002d01c01007387 */ /* 0x000fe80000100a00 */
[----:B------:R-:W-:Y:S04]  /*12de0*/  STL.64 [R1+0x2d8], R30 ;  /* 0x0002d81e01007387 */ /* 0x000fe80000100a00 */
[----:B------:R-:W2:Y:S04]  /*12df0*/  LDL.LU.64 R44, [R1+0x290] ;  /* 0x00029000012c7983 */ /* 0x000ea80000300a00 */
[----:B------:R-:W-:Y:S04]  /*12e00*/  STL.64 [R1+0x2c0], R24 ;  /* 0x0002c01801007387 */ /* 0x000fe80000100a00 */
[----:B------:R-:W-:Y:S04]  /*12e10*/  STL.64 [R1+0x2c8], R26 ;  /* 0x0002c81a01007387 */ /* 0x000fe80000100a00 */
[----:B------:R-:W2:Y:S04]  /*12e20*/  LDL.LU.64 R46, [R1+0x298] ;  /* 0x00029800012e7983 */ /* 0x000ea80000300a00 */
[----:B------:R0:W-:Y:S04]  /*12e30*/  STL.64 [R1+0x2b0], R20 ;  /* 0x0002b01401007387 */ /* 0x0001e80000100a00 */
[----:B------:R-:W-:Y:S04]  /*12e40*/  STL.64 [R1+0x2b8], R22 ;  /* 0x0002b81601007387 */ /* 0x000fe80000100a00 */
[----:B------:R1:W-:Y:S01]  /*12e50*/  STL.64 [R1+0x2a0], R16 ;  /* 0x0002a01001007387 */ /* 0x0003e20000100a00 */
[----:B0-----:R-:W-:-:S03]  /*12e60*/  IMAD R20, R48, 0x100, R55 ;  /* 0x0000010030147824 */ /* 0x001fc600078e0237 */
[----:B------:R0:W-:Y:S01]  /*12e70*/  STL.64 [R1+0x2a8], R18 ;  /* 0x0002a81201007387 */ /* 0x0001e20000100a00 */
[----:B------:R-:W-:-:S03]  /*12e80*/  IMAD R21, R50, 0x100, R49 ;  /* 0x0000010032157824 */ /* 0x000fc600078e0231 */
[----:B------:R-:W4:Y:S04]  /*12e90*/  LDL.LU.64 R48, [R1+0x3a0] ;  /* 0x0003a00001307983 */ /* 0x000f280000300a00 */
[----:B------:R-:W4:Y:S04]  /*12ea0*/  LDL.LU.64 R50, [R1+0x3a8] ;  /* 0x0003a80001327983 */ /* 0x000f280000300a00 */
[----:B-1----:R-:W3:Y:S04]  /*12eb0*/  LDL.LU.64 R16, [R1+0x390] ;  /* 0x0003900001107983 */ /* 0x002ee80000300a00 */
[----:B0-----:R-:W3:Y:S04]  /*12ec0*/  LDL.LU.64 R18, [R1+0x398] ;  /* 0x0003980001127983 */ /* 0x001ee80000300a00 */
[----:B------:R-:W3:Y:S04]  /*12ed0*/  LDL.LU.64 R52, [R1+0x280] ;  /* 0x0002800001347983 */ /* 0x000ee80000300a00 */
[----:B------:R-:W3:Y:S04]  /*12ee0*/  LDL.LU.64 R54, [R1+0x288] ;  /* 0x0002880001367983 */ /* 0x000ee80000300a00 */
[----:B------:R-:W3:Y:S04]  /*12ef0*/  LDL.LU.64 R32, [R1+0x270] ;  /* 0x0002700001207983 */ /* 0x000ee80000300a00 */
[----:B------:R-:W3:Y:S04]  /*12f00*/  LDL.LU.64 R34, [R1+0x278] ;  /* 0x0002780001227983 */ /* 0x000ee80000300a00 */
[----:B------:R-:W3:Y:S04]  /*12f10*/  LDL.LU.64 R28, [R1+0x260] ;  /* 0x00026000011c7983 */ /* 0x000ee80000300a00 */
[----:B------:R-:W3:Y:S04]  /*12f20*/  LDL.LU.64 R30, [R1+0x268] ;  /* 0x00026800011e7983 */ /* 0x000ee80000300a00 */
[----:B------:R-:W3:Y:S04]  /*12f30*/  LDL.LU.64 R24, [R1+0x250] ;  /* 0x0002500001187983 */ /* 0x000ee80000300a00 */
[----:B------:R-:W3:Y:S01]  /*12f40*/  LDL.LU.64 R26, [R1+0x258] ;  /* 0x00025800011a7983 */ /* 0x000ee20000300a00 */
[----:B------:R-:W-:-:S02]  /*12f50*/  IMAD R22, R37, 0x100, R36 ;  /* 0x0000010025167824 */ /* 0x000fc400078e0224 */
[----:B------:R-:W-:Y:S01]  /*12f60*/  IMAD R23, R39, 0x100, R38 ;  /* 0x0000010027177824 */ /* 0x000fe200078e0226 */
[C---:B--2---:R-:W-:Y:S06]  /*12f70*/  HMMA.16816.F32 R44, R40.reuse, R10, R44 ;  /* 0x0000000a282c723c */ /* 0x044fec000000182c */
[C---:B----4-:R-:W-:Y:S06]  /*12f80*/  HMMA.16816.F32 R48, R40.reuse, R12, R48 ;  /* 0x0000000c2830723c */ /* 0x050fec0000001830 */
[----:B---3--:R-:W-:Y:S11]  /*12f90*/  HMMA.16816.F32 R16, R40, R14, R16 ;  /* 0x0000000e2810723c */ /* 0x008ff60000001810 */
[----:B------:R0:W-:Y:S04]  /*12fa0*/  STL.64 [R1+0x290], R44 ;  /* 0x0002902c01007387 */ /* 0x0001e80000100a00 */
[----:B------:R1:W-:Y:S04]  /*12fb0*/  STL.64 [R1+0x298], R46 ;  /* 0x0002982e01007387 */ /* 0x0003e80000100a00 */
[----:B0-----:R-:W2:Y:S04]  /*12fc0*/  LDL.LU.64 R44, [R1+0x240] ;  /* 0x00024000012c7983 */ /* 0x001ea80000300a00 */
[----:B-1----:R-:W2:Y:S04]  /*12fd0*/  LDL.LU.64 R46, [R1+0x248] ;  /* 0x00024800012e7983 */ /* 0x002ea80000300a00 */
[----:B------:R-:W3:Y:S04]  /*12fe0*/  LDL.LU.64 R36, [R1+0x230] ;  /* 0x0002300001247983 */ /* 0x000ee80000300a00 */
[----:B------:R-:W3:Y:S04]  /*12ff0*/  LDL.LU.64 R38, [R1+0x238] ;  /* 0x0002380001267983 */ /* 0x000ee80000300a00 */
[----:B------:R-:W-:Y:S04]  /*13000*/  STL.64 [R1+0x3a0], R48 ;  /* 0x0003a03001007387 */ /* 0x000fe80000100a00 */
[----:B------:R0:W-:Y:S04]  /*13010*/  STL.64 [R1+0x3a8], R50 ;  /* 0x0003a83201007387 */ /* 0x0001e80000100a00 */
[----:B0-----:R-:W4:Y:S04]  /*13020*/  LDL.LU R51, [R1+0xf80] ;  /* 0x000f800001337983 */ /* 0x001f280000300800 */
[----:B------:R-:W-:Y:S04]  /*13030*/  STL.64 [R1+0x390], R16 ;  /* 0x0003901001007387 */ /* 0x000fe80000100a00 */
[----:B------:R0:W-:Y:S04]  /*13040*/  STL.64 [R1+0x398], R18 ;  /* 0x0003981201007387 */ /* 0x0001e80000100a00 */
[----:B0-----:R-:W4:Y:S04]  /*13050*/  LDL.LU.64 R18, [R1+0xf78] ;  /* 0x000f780001127983 */ /* 0x001f280000300a00 */
[----:B------:R-:W2:Y:S01]  /*13060*/  LDL.LU.64 R16, [R1+0xf70] ;  /* 0x000f700001107983 */ /* 0x000ea20000300a00 */
[----:B------:R-:W-:-:S02]  /*13070*/  F2FP.F16.E4M3.UNPACK_B R20, R20 ;  /* 0x00000014ff14723e */ /* 0x000fc400020006ff */
[----:B------:R-:W-:Y:S02]  /*13080*/  F2FP.F16.E4M3.UNPACK_B R21, R21 ;  /* 0x00000015ff15723e */ /* 0x000fe400020006ff */
[----:B------:R-:W-:Y:S02]  /*13090*/  F2FP.F16.E4M3.UNPACK_B R22, R22 ;  /* 0x00000016ff16723e */ /* 0x000fe400020006ff */
[----:B------:R-:W-:-:S07]  /*130a0*/  F2FP.F16.E4M3.UNPACK_B R23, R23 ;  /* 0x00000017ff17723e */ /* 0x000fce00020006ff */
[C---:B------:R-:W-:Y:S06]  /*130b0*/  HMMA.16816.F32 R32, R20.reuse, R2, R32 ;  /* 0x000000021420723c */ /* 0x040fec0000001820 */
[C---:B------:R-:W-:Y:S06]  /*130c0*/  HMMA.16816.F32 R28, R20.reuse, R4, R28 ;  /* 0x00000004141c723c */ /* 0x040fec000000181c */
[----:B------:R-:W-:Y:S06]  /*130d0*/  HMMA.16816.F32 R24, R20, R6, R24 ;  /* 0x000000061418723c */ /* 0x000fec0000001818 */
[----:B--2---:R-:W-:-:S15]  /*130e0*/  HMMA.16816.F32 R40, R40, R16, R52 ;  /* 0x000000102828723c */ /* 0x004fde0000001834 */
[----:B------:R-:W-:-:S08]  /*130f0*/  NOP ;  /* 0x0000000000007918 */ /* 0x000fd00000000000 */
[----:B------:R-:W-:Y:S04]  /*13100*/  STL.64 [R1+0x280], R40 ;  /* 0x0002802801007387 */ /* 0x000fe80000100a00 */
[----:B------:R-:W-:Y:S04]  /*13110*/  STL.64 [R1+0x288], R42 ;  /* 0x0002882a01007387 */ /* 0x000fe80000100a00 */
[----:B------:R0:W-:Y:S04]  /*13120*/  STL.64 [R1+0x270], R32 ;  /* 0x0002702001007387 */ /* 0x0001e80000100a00 */
[----:B------:R1:W-:Y:S04]  /*13130*/  STL.64 [R1+0x278], R34 ;  /* 0x0002782201007387 */ /* 0x0003e80000100a00 */
[----:B0-----:R-:W2:Y:S04]  /*13140*/  LDL.LU.64 R32, [R1+0x380] ;  /* 0x0003800001207983 */ /* 0x001ea80000300a00 */
[----:B------:R0:W-:Y:S04]  /*13150*/  STL.64 [R1+0x260], R28 ;  /* 0x0002601c01007387 */ /* 0x0001e80000100a00 */
[----:B------:R3:W-:Y:S04]  /*13160*/  STL.64 [R1+0x268], R30 ;  /* 0x0002681e01007387 */ /* 0x0007e80000100a00 */
[----:B-1----:R-:W2:Y:S04]  /*13170*/  LDL.LU.64 R34, [R1+0x388] ;  /* 0x0003880001227983 */ /* 0x002ea80000300a00 */
[----:B------:R1:W-:Y:S04]  /*13180*/  STL.64 [R1+0x250], R24 ;  /* 0x0002501801007387 */ /* 0x0003e80000100a00 */
[----:B------:R4:W-:Y:S04]  /*13190*/  STL.64 [R1+0x258], R26 ;  /* 0x0002581a01007387 */ /* 0x0009e80000100a00 */
[----:B0-----:R-:W2:Y:S04]  /*131a0*/  LDL.LU.64 R28, [R1+0x370] ;  /* 0x00037000011c7983 */ /* 0x001ea80000300a00 */
[----:B---3--:R-:W3:Y:S04]  /*131b0*/  LDL.LU.64 R30, [R1+0x378] ;  /* 0x00037800011e7983 */ /* 0x008ee80000300a00 */
[----:B-1----:R-:W3:Y:S04]  /*131c0*/  LDL.LU.64 R24, [R1+0x220] ;  /* 0x0002200001187983 */ /* 0x002ee80000300a00 */
[----:B----4-:R-:W4:Y:S01]  /*131d0*/  LDL.LU.64 R26, [R1+0x228] ;  /* 0x00022800011a7983 */ /* 0x010f220000300a00 */
[C---:B------:R-:W-:Y:S06]  /*131e0*/  HMMA.16816.F32 R44, R20.reuse, R8, R44 ;  /* 0x00000008142c723c */ /* 0x040fec000000182c */
[----:B------:R-:W-:Y:S01]  /*131f0*/  HMMA.16816.F32 R36, R20, R10, R36 ;  /* 0x0000000a1424723c */ /* 0x000fe20000001824 */
[----:B------:R-:W-:-:S15]  /*13200*/  IMAD R40, R60, 0x100, R51 ;  /* 0x000001003c287824 */ /* 0x000fde00078e0233 */
[----:B------:R-:W-:-:S01]  /*13210*/  NOP ;  /* 0x0000000000007918 */ /* 0x000fc20000000000 */
[----:B------:R-:W-:Y:S04]  /*13220*/  STL.64 [R1+0x240], R44 ;  /* 0x0002402c01007387 */ /* 0x000fe80000100a00 */
[----:B------:R-:W-:Y:S04]  /*13230*/  STL.64 [R1+0x248], R46 ;  /* 0x0002482e01007387 */ /* 0x000fe80000100a00 */
[----:B------:R0:W-:Y:S04]  /*13240*/  STL.64 [R1+0x230], R36 ;  /* 0x0002302401007387 */ /* 0x0001e80000100a00 */
[----:B------:R-:W-:Y:S04]  /*13250*/  STL.64 [R1+0x238], R38 ;  /* 0x0002382601007387 */ /* 0x000fe80000100a00 */
[----:B------:R-:W4:Y:S04]  /*13260*/  LDL.LU R49, [R1+0x498] ;  /* 0x0004980001317983 */ /* 0x000f280000300800 */
[----:B------:R-:W4:Y:S04]  /*13270*/  LDL.LU R50, [R1+0x494] ;  /* 0x0004940001327983 */ /* 0x000f280000300800 */
[----:B------:R-:W4:Y:S04]  /*13280*/  LDL.LU R51, [R1+0x4a0] ;  /* 0x0004a00001337983 */ /* 0x000f280000300800 */
[----:B0-----:R-:W4:Y:S01]  /*13290*/  LDL.LU R36, [R1+0x49c] ;  /* 0x00049c0001247983 */ /* 0x001f220000300800 */
[----:B------:R-:W-:Y:S01]  /*132a0*/  IMAD R43, R59, 0x100, R58 ;  /* 0x000001003b2b7824 */ /* 0x000fe200078e023a */
[C---:B--2---:R-:W-:Y:S06]  /*132b0*/  HMMA.16816.F32 R32, R20.reuse, R12, R32 ;  /* 0x0000000c1420723c */ /* 0x044fec0000001820 */
[C---:B---3--:R-:W-:Y:S06]  /*132c0*/  HMMA.16816.F32 R28, R20.reuse, R14, R28 ;  /* 0x0000000e141c723c */ /* 0x048fec000000181c */
[----:B----4-:R-:W-:Y:S11]  /*132d0*/  HMMA.16816.F32 R24, R20, R16, R24 ;  /* 0x000000101418723c */ /* 0x010ff60000001818 */
[----:B------:R0:W-:Y:S04]  /*132e0*/  STL.64 [R1+0x380], R32 ;  /* 0x0003802001007387 */ /* 0x0001e80000100a00 */
[----:B------:R1:W-:Y:S04]  /*132f0*/  STL.64 [R1+0x388], R34 ;  /* 0x0003882201007387 */ /* 0x0003e80000100a00 */
[----:B------:R-:W2:Y:S04]  /*13300*/  LDL.LU.64 R20, [R1+0x210] ;  /* 0x0002100001147983 */ /* 0x000ea80000300a00 */
[----:B------:R3:W-:Y:S04]  /*13310*/  STL.64 [R1+0x370], R28 ;  /* 0x0003701c01007387 */ /* 0x0007e80000100a00 */
[----:B------:R4:W-:Y:S04]  /*13320*/  STL.64 [R1+0x378], R30 ;  /* 0x0003781e01007387 */ /* 0x0009e80000100a00 */
[----:B------:R-:W2:Y:S04]  /*13330*/  LDL.LU.64 R22, [R1+0x218] ;  /* 0x0002180001167983 */ /* 0x000ea80000300a00 */
[----:B------:R-:W-:Y:S04]  /*13340*/  STL.64 [R1+0x220], R24 ;  /* 0x0002201801007387 */ /* 0x000fe80000100a00 */
[----:B------:R4:W-:Y:S04]  /*13350*/  STL.64 [R1+0x228], R26 ;  /* 0x0002281a01007387 */ /* 0x0009e80000100a00 */
[----:B------:R-:W2:Y:S04]  /*13360*/  LDL.LU.64 R52, [R1+0x200] ;  /* 0x0002000001347983 */ /* 0x000ea80000300a00 */
[----:B------:R-:W2:Y:S04]  /*13370*/  LDL.LU.64 R54, [R1+0x208] ;  /* 0x0002080001367983 */ /* 0x000ea80000300a00 */
[----:B------:R-:W2:Y:S04]  /*13380*/  LDL.LU.64 R44, [R1+0x1f0] ;  /* 0x0001f000012c7983 */ /* 0x000ea80000300a00 */
[----:B------:R-:W2:Y:S04]  /*13390*/  LDL.LU.64 R46, [R1+0x1f8] ;  /* 0x0001f800012e7983 */ /* 0x000ea80000300a00 */
[----:B0-----:R-:W2:Y:S04]  /*133a0*/  LDL.LU.64 R32, [R1+0x1e0] ;  /* 0x0001e00001207983 */ /* 0x001ea80000300a00 */
[----:B-1----:R-:W2:Y:S04]  /*133b0*/  LDL.LU.64 R34, [R1+0x1e8] ;  /* 0x0001e80001227983 */ /* 0x002ea80000300a00 */
[----:B---3--:R-:W3:Y:S04]  /*133c0*/  LDL.LU.64 R28, [R1+0x1d0] ;  /* 0x0001d000011c7983 */ /* 0x008ee80000300a00 */
[----:B----4-:R-:W3:Y:S04]  /*133d0*/  LDL.LU.64 R30, [R1+0x1d8] ;  /* 0x0001d800011e7983 */ /* 0x010ee80000300a00 */
[----:B------:R-:W4:Y:S04]  /*133e0*/  LDL.LU R26, [R1+0x4a8] ;  /* 0x0004a800011a7983 */ /* 0x000f280000300800 */
[----:B------:R-:W4:Y:S04]  /*133f0*/  LDL.LU R27, [R1+0x4a4] ;  /* 0x0004a400011b7983 */ /* 0x000f280000300800 */
[----:B------:R-:W4:Y:S04]  /*13400*/  LDL.LU R58, [R1+0x4b0] ;  /* 0x0004b000013a7983 */ /* 0x000f280000300800 */
[----:B------:R-:W4:Y:S04]  /*13410*/  LDL.LU R59, [R1+0x4ac] ;  /* 0x0004ac00013b7983 */ /* 0x000f280000300800 */
[----:B------:R-:W-:Y:S04]  /*13420*/  STL.64 [R1+0xf58], R18 ;  /* 0x000f581201007387 */ /* 0x000fe80000100a00 */
[----:B------:R2:W-:Y:S04]  /*13430*/  STL.64 [R1+0xf50], R16 ;  /* 0x000f501001007387 */ /* 0x0005e80000100a00 */
[----:B------:R-:W3:Y:S04]  /*13440*/  LDL.LU R37, [R1+0x4b8] ;  /* 0x0004b80001257983 */ /* 0x000ee80000300800 */
[----:B------:R-:W4:Y:S04]  /*13450*/  LDL.LU R38, [R1+0x4b4] ;  /* 0x0004b40001267983 */ /* 0x000f280000300800 */
[----:B------:R-:W4:Y:S01]  /*13460*/  LDL.LU R39, [R1+0x4c0] ;  /* 0x0004c00001277983 */ /* 0x000f220000300800 */
[----:B------:R-:W-:-:S02]  /*13470*/  IMAD R41, R0, 0x100, R61 ;  /* 0x0000010000297824 */ /* 0x000fc400078e023d */
[----:B------:R-:W-:Y:S01]  /*13480*/  IMAD R42, R57, 0x100, R56 ;  /* 0x00000100392a7824 */ /* 0x000fe200078e0238 */
[----:B------:R-:W-:Y:S02]  /*13490*/  F2FP.F16.E4M3.UNPACK_B R40, R40 ;  /* 0x00000028ff28723e */ /* 0x000fe400020006ff */
[----:B------:R-:W-:Y:S02]  /*134a0*/  F2FP.F16.E4M3.UNPACK_B R41, R41 ;  /* 0x00000029ff29723e */ /* 0x000fe400020006ff */
[----:B------:R-:W-:Y:S02]  /*134b0*/  F2FP.F16.E4M3.UNPACK_B R42, R42 ;  /* 0x0000002aff2a723e */ /* 0x000fe400020006ff */
[----:B------:R-:W-:-:S07]  /*134c0*/  F2FP.F16.E4M3.UNPACK_B R43, R43 ;  /* 0x0000002bff2b723e */ /* 0x000fce00020006ff */
[C---:B--2---:R-:W-:Y:S06]  /*134d0*/  HMMA.16816.F32 R16, R40.reuse, R2, R20 ;  /* 0x000000022810723c */ /* 0x044fec0000001814 */
[C---:B------:R-:W-:Y:S06]  /*134e0*/  HMMA.16816.F32 R20, R40.reuse, R4, R52 ;  /* 0x000000042814723c */ /* 0x040fec0000001834 */
[C---:B------:R-:W-:Y:S01]  /*134f0*/  HMMA.16816.F32 R44, R40.reuse, R6, R44 ;  /* 0x00000006282c723c */ /* 0x040fe2000000182c */
[----:B----4-:R-:W-:Y:S04]  /*13500*/  STL.64 [R1+0xf68], R38 ;  /* 0x000f682601007387 */ /* 0x010fe80000100a00 */
[----:B---3--:R-:W-:Y:S04]  /*13510*/  STL [R1+0xf60], R37 ;  /* 0x000f602501007387 */ /* 0x008fe80000100800 */
[----:B------:R-:W2:Y:S04]  /*13520*/  LDL.LU R60, [R1+0x4bc] ;  /* 0x0004bc00013c7983 */ /* 0x000ea80000300800 */
[----:B------:R-:W3:Y:S04]  /*13530*/  LDL.LU R61, [R1+0x4c8] ;  /* 0x0004c800013d7983 */ /* 0x000ee80000300800 */
[----:B------:R-:W3:Y:S04]  /*13540*/  LDL.LU R0, [R1+0x4c4] ;  /* 0x0004c40001007983 */ /* 0x000ee80000300800 */
[----:B------:R-:W4:Y:S04]  /*13550*/  LDL.LU R56, [R1+0x4d0] ;  /* 0x0004d00001387983 */ /* 0x000f280000300800 */
[----:B------:R-:W4:Y:S04]  /*13560*/  LDL.LU R57, [R1+0x4cc] ;  /* 0x0004cc0001397983 */ /* 0x000f280000300800 */
[----:B------:R-:W-:Y:S04]  /*13570*/  STL.64 [R1+0x210], R16 ;  /* 0x0002101001007387 */ /* 0x000fe80000100a00 */
[----:B------:R0:W-:Y:S02]  /*13580*/  STL.64 [R1+0x218], R18 ;  /* 0x0002181201007387 */ /* 0x0001e40000100a00 */
[C---:B0-----:R-:W-:Y:S02]  /*13590*/  HMMA.16816.F32 R16, R40.reuse, R8, R32 ;  /* 0x000000082810723c */ /* 0x041fe40000001820 */
[----:B------:R-:W-:Y:S04]  /*135a0*/  STL.64 [R1+0x200], R20 ;  /* 0x0002001401007387 */ /* 0x000fe80000100a00 */
[----:B------:R-:W-:Y:S04]  /*135b0*/  STL.64 [R1+0x208], R22 ;  /* 0x0002081601007387 */ /* 0x000fe80000100a00 */
[----:B------:R-:W-:Y:S04]  /*135c0*/  STL.64 [R1+0x1f0], R44 ;  /* 0x0001f02c01007387 */ /* 0x000fe80000100a00 */
[----:B------:R-:W-:Y:S09]  /*135d0*/  STL.64 [R1+0x1f8], R46 ;  /* 0x0001f82e01007387 */ /* 0x000ff20000100a00 */
[----:B------:R-:W-:Y:S04]  /*135e0*/  STL.64 [R1+0x1e0], R16 ;  /* 0x0001e01001007387 */ /* 0x000fe80000100a00 */
[----:B------:R0:W-:Y:S02]  /*135f0*/  STL.64 [R1+0x1e8], R18 ;  /* 0x0001e81201007387 */ /* 0x0001e40000100a00 */
[----:B0-----:R-:W-:Y:S01]  /*13600*/  HMMA.16816.F32 R16, R40, R10, R28 ;  /* 0x0000000a2810723c */ /* 0x001fe2000000181c */
[----:B------:R-:W-:-:S02]  /*13610*/  IMAD R21, R36, 0x100, R51 ;  /* 0x0000010024157824 */ /* 0x000fc400078e0233 */
[----:B------:R-:W2:Y:S04]  /*13620*/  LDL.LU.64 R36, [R1+0x360] ;  /* 0x0003600001247983 */ /* 0x000ea80000300a00 */
[----:B------:R-:W2:-:S15]  /*13630*/  LDL.LU.64 R38, [R1+0x368] ;  /* 0x0003680001267983 */ /* 0x000e9e0000300a00 */
[----:B------:R-:W-:-:S01]  /*13640*/  NOP ;  /* 0x0000000000007918 */ /* 0x000fc20000000000 */
[----:B------:R0:W-:Y:S04]  /*13650*/  STL.64 [R1+0x1d0], R16 ;  /* 0x0001d01001007387 */ /* 0x0001e80000100a00 */
[----:B------:R1:W-:Y:S04]  /*13660*/  STL.64 [R1+0x1d8], R18 ;  /* 0x0001d81201007387 */ /* 0x0003e80000100a00 */
[----:B0-----:R-:W3:Y:S04]  /*13670*/  LDL.LU.64 R16, [R1+0x350] ;  /* 0x0003500001107983 */ /* 0x001ee80000300a00 */
[----:B-1----:R-:W3:Y:S01]  /*13680*/  LDL.LU.64 R18, [R1+0x358] ;  /* 0x0003580001127983 */ /* 0x002ee20000300a00 */
[----:B------:R-:W-:-:S03]  /*13690*/  IMAD R20, R50, 0x100, R49 ;  /* 0x0000010032147824 */ /* 0x000fc600078e0231 */
[----:B------:R-:W4:Y:S04]  /*136a0*/  LDL.LU.64 R52, [R1+0x1c0] ;  /* 0x0001c00001347983 */ /* 0x000f280000300a00 */
[----:B------:R-:W4:Y:S04]  /*136b0*/  LDL.LU.64 R54, [R1+0x1c8] ;  /* 0x0001c80001367983 */ /* 0x000f280000300a00 */
[----:B------:R-:W4:Y:S04]  /*136c0*/  LDL.LU.64 R48, [R1+0x1b0] ;  /* 0x0001b00001307983 */ /* 0x000f280000300a00 */
[----:B------:R-:W4:Y:S04]  /*136d0*/  LDL.LU.64 R50, [R1+0x1b8] ;  /* 0x0001b80001327983 */ /* 0x000f280000300a00 */
[----:B------:R-:W4:Y:S04]  /*136e0*/  LDL.LU.64 R44, [R1+0x1a0] ;  /* 0x0001a000012c7983 */ /* 0x000f280000300a00 */
[----:B------:R-:W4:Y:S04]  /*136f0*/  LDL.LU.64 R46, [R1+0x1a8] ;  /* 0x0001a800012e7983 */ /* 0x000f280000300a00 */
[----:B------:R-:W4:Y:S01]  /*13700*/  LDL.LU.64 R32, [R1+0x190] ;  /* 0x0001900001207983 */ /* 0x000f220000300a00 */
[----:B------:R-:W-:-:S03]  /*13710*/  IMAD R22, R27, 0x100, R26 ;  /* 0x000001001b167824 */ /* 0x000fc600078e021a */
[----:B------:R-:W4:Y:S04]  /*13720*/  LDL.LU.64 R34, [R1+0x198] ;  /* 0x0001980001227983 */ /* 0x000f280000300a00 */
[----:B------:R-:W4:Y:S04]  /*13730*/  LDL.LU.64 R28, [R1+0x180] ;  /* 0x00018000011c7983 */ /* 0x000f280000300a00 */
[----:B------:R-:W4:Y:S04]  /*13740*/  LDL.LU.64 R30, [R1+0x188] ;  /* 0x00018800011e7983 */ /* 0x000f280000300a00 */
[----:B------:R-:W4:Y:S04]  /*13750*/  LDL.LU.64 R24, [R1+0x170] ;  /* 0x0001700001187983 */ /* 0x000f280000300a00 */
[----:B------:R-:W4:Y:S01]  /*13760*/  LDL.LU.64 R26, [R1+0x178] ;  /* 0x00017800011a7983 */ /* 0x000f220000300a00 */
[C---:B--2---:R-:W-:Y:S06]  /*13770*/  HMMA.16816.F32 R36, R40.reuse, R12, R36 ;  /* 0x0000000c2824723c */ /* 0x044fec0000001824 */
[----:B---3--:R-:W-:-:S15]  /*13780*/  HMMA.16816.F32 R16, R40, R14, R16 ;  /* 0x0000000e2810723c */ /* 0x008fde0000001810 */
[----:B------:R-:W-:-:S02]  /*13790*/  NOP ;  /* 0x0000000000007918 */ /* 0x000fc40000000000 */
[----:B------:R-:W-:Y:S04]  /*137a0*/  STL.64 [R1+0x360], R36 ;  /* 0x0003602401007387 */ /* 0x000fe80000100a00 */
[----:B------:R0:W-:Y:S04]  /*137b0*/  STL.64 [R1+0x368], R38 ;  /* 0x0003682601007387 */ /* 0x0001e80000100a00 */
[----:B0-----:R-:W2:Y:S04]  /*137c0*/  LDL.LU.64 R38, [R1+0xf68] ;  /* 0x000f680001267983 */ /* 0x001ea80000300a00 */
[----:B------:R-:W2:Y:S04]  /*137d0*/  LDL.LU R37, [R1+0xf60] ;  /* 0x000f600001257983 */ /* 0x000ea80000300800 */
[----:B------:R-:W-:Y:S04]  /*137e0*/  STL.64 [R1+0x350], R16 ;  /* 0x0003501001007387 */ /* 0x000fe80000100a00 */
[----:B------:R0:W-:Y:S04]  /*137f0*/  STL.64 [R1+0x358], R18 ;  /* 0x0003581201007387 */ /* 0x0001e80000100a00 */
[----:B0-----:R-:W3:Y:S04]  /*13800*/  LDL.LU.64 R18, [R1+0xf58] ;  /* 0x000f580001127983 */ /* 0x001ee80000300a00 */
[----:B------:R-:W2:Y:S01]  /*13810*/  LDL.LU.64 R16, [R1+0xf50] ;  /* 0x000f500001107983 */ /* 0x000ea20000300a00 */
[----:B------:R-:W-:Y:S01]  /*13820*/  IMAD R23, R59, 0x100, R58 ;  /* 0x000001003b177824 */ /* 0x000fe200078e023a */
[----:B------:R-:W-:-:S02]  /*13830*/  F2FP.F16.E4M3.UNPACK_B R20, R20 ;  /* 0x00000014ff14723e */ /* 0x000fc400020006ff */
[----:B------:R-:W-:Y:S02]  /*13840*/  F2FP.F16.E4M3.UNPACK_B R21, R21 ;  /* 0x00000015ff15723e */ /* 0x000fe400020006ff */
[----:B------:R-:W-:Y:S02]  /*13850*/  F2FP.F16.E4M3.UNPACK_B R22, R22 ;  /* 0x00000016ff16723e */ /* 0x000fe400020006ff */
[----:B------:R-:W-:-:S07]  /*13860*/  F2FP.F16.E4M3.UNPACK_B R23, R23 ;  /* 0x00000017ff17723e */ /* 0x000fce00020006ff */
[C---:B----4-:R-:W-:Y:S06]  /*13870*/  HMMA.16816.F32 R32, R20.reuse, R6, R32 ;  /* 0x000000061420723c */ /* 0x050fec0000001820 */
[----:B------:R-:W-:Y:S01]  /*13880*/  HMMA.16816.F32 R24, R20, R10, R24 ;  /* 0x0000000a1418723c */ /* 0x000fe20000001818 */
[----:B---3--:R-:W-:Y:S05]  /*13890*/  STL.64 [R1+0xf48], R18 ;  /* 0x000f481201007387 */ /* 0x008fea0000100a00 */
[----:B--2---:R-:W-:Y:S06]  /*138a0*/  HMMA.16816.F32 R40, R40, R16, R52 ;  /* 0x000000102828723c */ /* 0x004fec0000001834 */
[----:B------:R0:W-:Y:S02]  /*138b0*/  STL.64 [R1+0xf40], R16 ;  /* 0x000f401001007387 */ /* 0x0001e40000100a00 */
[----:B0-----:R-:W-:-:S15]  /*138c0*/  HMMA.16816.F32 R16, R20, R2, R48 ;  /* 0x000000021410723c */ /* 0x001fde0000001830 */
[----:B------:R-:W-:Y:S04]  /*138d0*/  STL.64 [R1+0x1c0], R40 ;  /* 0x0001c02801007387 */ /* 0x000fe80000100a00 */
[----:B------:R0:W-:Y:S02]  /*138e0*/  STL.64 [R1+0x1c8], R42 ;  /* 0x0001c82a01007387 */ /* 0x0001e40000100a00 */
[C---:B0-----:R-:W-:Y:S02]  /*138f0*/  HMMA.16816.F32 R40, R20.reuse, R4, R44 ;  /* 0x000000041428723c */ /* 0x041fe4000000182c */
[----:B------:R-:W-:Y:S04]  /*13900*/  STL.64 [R1+0x1b0], R16 ;  /* 0x0001b01001007387 */ /* 0x000fe80000100a00 */
[----:B------:R0:W-:Y:S02]  /*13910*/  STL.64 [R1+0x1b8], R18 ;  /* 0x0001b81201007387 */ /* 0x0001e40000100a00 */
[----:B0-----:R-:W-:-:S15]  /*13920*/  HMMA.16816.F32 R16, R20, R8, R28 ;  /* 0x000000081410723c */ /* 0x001fde000000181c */
[----:B------:R-:W-:Y:S04]  /*13930*/  STL.64 [R1+0x1a0], R40 ;  /* 0x0001a02801007387 */ /* 0x000fe80000100a00 */
[----:B------:R-:W-:Y:S04]  /*13940*/  STL.64 [R1+0x1a8], R42 ;  /* 0x0001a82a01007387 */ /* 0x000fe80000100a00 */
[----:B------:R-:W2:Y:S04]  /*13950*/  LDL.LU R58, [R1+0x4dc] ;  /* 0x0004dc00013a7983 */ /* 0x000ea80000300800 */
[----:B------:R-:W-:Y:S04]  /*13960*/  STL.64 [R1+0x190], R32 ;  /* 0x0001902001007387 */ /* 0x000fe80000100a00 */
[----:B------:R-:W-:Y:S04]  /*13970*/  STL.64 [R1+0x198], R34 ;  /* 0x0001982201007387 */ /* 0x000fe80000100a00 */
[----:B------:R-:W2:Y:S04]  /*13980*/  LDL.LU R59, [R1+0x4d8] ;  /* 0x0004d800013b7983 */ /* 0x000ea80000300800 */
[----:B------:R0:W-:Y:S04]  /*13990*/  STL.64 [R1+0x180], R16 ;  /* 0x0001801001007387 */ /* 0x0001e80000100a00 */
[----:B------:R1:W-:Y:S04]  /*139a0*/  STL.64 [R1+0x188], R18 ;  /* 0x0001881201007387 */ /* 0x0003e80000100a00 */
[----:B0-----:R-:W3:Y:S04]  /*139b0*/  LDL.LU.64 R16, [R1+0x340] ;  /* 0x0003400001107983 */ /* 0x001ee80000300a00 */
[----:B-1----:R-:W3:Y:S04]  /*139c0*/  LDL.LU.64 R18, [R1+0x348] ;  /* 0x0003480001127983 */ /* 0x002ee80000300a00 */
[----:B------:R0:W-:Y:S04]  /*139d0*/  STL.64 [R1+0x170], R24 ;  /* 0x0001701801007387 */ /* 0x0001e80000100a00 */
[----:B------:R1:W-:Y:S04]  /*139e0*/  STL.64 [R1+0x178], R26 ;  /* 0x0001781a01007387 */ /* 0x0003e80000100a00 */
[----:B------:R-:W4:Y:S04]  /*139f0*/  LDL.LU.64 R52, [R1+0x160] ;  /* 0x0001600001347983 */ /* 0x000f280000300a00 */
[----:B------:R-:W4:Y:S04]  /*13a00*/  LDL.LU.64 R54, [R1+0x168] ;  /* 0x0001680001367983 */ /* 0x000f280000300a00 */
[----:B------:R-:W2:Y:S04]  /*13a10*/  LDL.LU.64 R44, [R1+0x150] ;  /* 0x00015000012c7983 */ /* 0x000ea80000300a00 */
[----:B------:R-:W2:Y:S04]  /*13a20*/  LDL.LU.64 R46, [R1+0x158] ;  /* 0x00015800012e7983 */ /* 0x000ea80000300a00 */
[----:B------:R-:W4:Y:S04]  /*13a30*/  LDL.LU.64 R32, [R1+0x140] ;  /* 0x0001400001207983 */ /* 0x000f280000300a00 */
[----:B------:R-:W4:Y:S01]  /*13a40*/  LDL.LU.64 R34, [R1+0x148] ;  /* 0x0001480001227983 */ /* 0x000f220000300a00 */
[----:B------:R-:W-:-:S03]  /*13a50*/  IMAD R40, R38, 0x100, R37 ;  /* 0x0000010026287824 */ /* 0x000fc600078e0225 */
[----:B------:R-:W4:Y:S01]  /*13a60*/  LDL.LU.64 R28, [R1+0x130] ;  /* 0x00013000011c7983 */ /* 0x000f220000300a00 */
[----:B------:R-:W-:-:S03]  /*13a70*/  IMAD R41, R60, 0x100, R39 ;  /* 0x000001003c297824 */ /* 0x000fc600078e0227 */
[----:B------:R-:W4:Y:S04]  /*13a80*/  LDL.LU.64 R30, [R1+0x138] ;  /* 0x00013800011e7983 */ /* 0x000f280000300a00 */
[----:B0-----:R-:W4:Y:S04]  /*13a90*/  LDL.LU.64 R24, [R1+0x120] ;  /* 0x0001200001187983 */ /* 0x001f280000300a00 */
[----:B-1----:R-:W4:Y:S04]  /*13aa0*/  LDL.LU.64 R26, [R1+0x128] ;  /* 0x00012800011a7983 */ /* 0x002f280000300a00 */
[----:B------:R-:W4:Y:S04]  /*13ab0*/  LDL.LU R38, [R1+0x4e4] ;  /* 0x0004e40001267983 */ /* 0x000f280000300800 */
[----:B------:R-:W4:Y:S04]  /*13ac0*/  LDL.LU R39, [R1+0x4e0] ;  /* 0x0004e00001277983 */ /* 0x000f280000300800 */
[----:B------:R-:W2:Y:S04]  /*13ad0*/  LDL.LU R48, [R1+0x4e8] ;  /* 0x0004e80001307983 */ /* 0x000ea80000300800 */
[----:B------:R-:W2:Y:S04]  /*13ae0*/  LDL.LU R49, [R1+0x4f4] ;  /* 0x0004f40001317983 */ /* 0x000ea80000300800 */
[----:B------:R-:W4:Y:S04]  /*13af0*/  LDL.LU R50, [R1+0x4f0] ;  /* 0x0004f00001327983 */ /* 0x000f280000300800 */
[----:B------:R-:W4:Y:S01]  /*13b00*/  LDL.LU R51, [R1+0x4fc] ;  /* 0x0004fc0001337983 */ /* 0x000f220000300800 */
[----:B------:R-:W-:Y:S01]  /*13b10*/  IMAD R42, R0, 0x100, R61 ;  /* 0x00000100002a7824 */ /* 0x000fe200078e023d */
[----:B---3--:R-:W-:Y:S02]  /*13b20*/  HMMA.16816.F32 R16, R20, R12, R16 ;  /* 0x0000000c1410723c */ /* 0x008fe40000001810 */
[----:B----4-:R-:W-:Y:S04]  /*13b30*/  STL.64 [R1+0xf38], R50 ;  /* 0x000f383201007387 */ /* 0x010fe80000100a00 */
[----:B--2---:R0:W-:Y:S04]  /*13b40*/  STL.64 [R1+0xf30], R48 ;  /* 0x000f303001007387 */ /* 0x0041e80000100a00 */
[----:B0-----:R-:W2:Y:S04]  /*13b50*/  LDL.LU.64 R48, [R1+0x330] ;  /* 0x0003300001307983 */ /* 0x001ea80000300a00 */
[----:B------:R-:W2:Y:S04]  /*13b60*/  LDL.LU.64 R50, [R1+0x338] ;  /* 0x0003380001327983 */ /* 0x000ea80000300a00 */
[----:B------:R-:W3:Y:S04]  /*13b70*/  LDL.LU R60, [R1+0x4f8] ;  /* 0x0004f800013c7983 */ /* 0x000ee80000300800 */
[----:B------:R-:W4:Y:S04]  /*13b80*/  LDL.LU R61, [R1+0x504] ;  /* 0x00050400013d7983 */ /* 0x000f280000300800 */
[----:B------:R-:W4:Y:S04]  /*13b90*/  LDL.LU R0, [R1+0x500] ;  /* 0x0005000001007983 */ /* 0x000f280000300800 */
[----:B------:R-:W-:Y:S04]  /*13ba0*/  STL.64 [R1+0x340], R16 ;  /* 0x0003401001007387 */ /* 0x000fe80000100a00 */
[----:B------:R0:W-:Y:S04]  /*13bb0*/  STL.64 [R1+0x348], R18 ;  /* 0x0003481201007387 */ /* 0x0001e80000100a00 */
[----:B0-----:R-:W4:Y:S04]  /*13bc0*/  LDL.LU.64 R18, [R1+0xf48] ;  /* 0x000f480001127983 */ /* 0x001f280000300a00 */
[----:B------:R-:W3:Y:S01]  /*13bd0*/  LDL.LU.64 R16, [R1+0xf40] ;  /* 0x000f400001107983 */ /* 0x000ee20000300a00 */
[----:B------:R-:W-:Y:S01]  /*13be0*/  IMAD R43, R57, 0x100, R56 ;  /* 0x00000100392b7824 */ /* 0x000fe200078e0238 */
[----:B------:R-:W-:-:S02]  /*13bf0*/  F2FP.F16.E4M3.UNPACK_B R40, R40 ;  /* 0x00000028ff28723e */ /* 0x000fc400020006ff */
[----:B------:R-:W-:Y:S02]  /*13c00*/  F2FP.F16.E4M3.UNPACK_B R41, R41 ;  /* 0x00000029ff29723e */ /* 0x000fe400020006ff */
[----:B------:R-:W-:Y:S02]  /*13c10*/  F2FP.F16.E4M3.UNPACK_B R42, R42 ;  /* 0x0000002aff2a723e */ /* 0x000fe400020006ff */
[----:B------:R-:W-:-:S07]  /*13c20*/  F2FP.F16.E4M3.UNPACK_B R43, R43 ;  /* 0x0000002bff2b723e */ /* 0x000fce00020006ff */
[C---:B------:R-:W-:Y:S06]  /*13c30*/  HMMA.16816.F32 R44, R40.reuse, R2, R44 ;  /* 0x00000002282c723c */ /* 0x040fec000000182c */
[C---:B------:R-:W-:Y:S06]  /*13c40*/  HMMA.16816.F32 R32, R40.reuse, R4, R32 ;  /* 0x000000042820723c */ /* 0x040fec0000001820 */
[C---:B------:R-:W-:Y:S06]  /*13c50*/  HMMA.16816.F32 R28, R40.reuse, R6, R28 ;  /* 0x00000006281c723c */ /* 0x040fec000000181c */
[----:B------:R-:W-:Y:S06]  /*13c60*/  HMMA.16816.F32 R24, R40, R8, R24 ;  /* 0x000000082818723c */ /* 0x000fec0000001818 */
[----:B--2---:R-:W-:-:S15]  /*13c70*/  HMMA.16816.F32 R48, R20, R14, R48 ;  /* 0x0000000e1430723c */ /* 0x004fde0000001830 */
[----:B------:R-:W-:-:S08]  /*13c80*/  NOP ;  /* 0x0000000000007918 */ /* 0x000fd00000000000 */
[----:B------:R-:W-:Y:S04]  /*13c90*/  STL.64 [R1+0x330], R48 ;  /* 0x0003303001007387 */ /* 0x000fe80000100a00 */
[----:B------:R3:W-:Y:S02]  /*13ca0*/  STL.64 [R1+0x338], R50 ;  /* 0x0003383201007387 */ /* 0x0007e40000100a00 */
[----:B---3--:R-:W-:Y:S02]  /*13cb0*/  HMMA.16816.F32 R48, R20, R16, R52 ;  /* 0x000000101430723c */ /* 0x008fe40000001834 */
[----:B------:R-:W2:-:S15]  /*13cc0*/  LDL.LU R23, [R1+0x4ec] ;  /* 0x0004ec0001177983 */ /* 0x000e9e0000300800 */
[----:B------:R-:W-:-:S06]  /*13cd0*/  NOP ;  /* 0x0000000000007918 */ /* 0x000fcc0000000000 */
[----:B------:R0:W-:Y:S04]  /*13ce0*/  STL.64 [R1+0x160], R48 ;  /* 0x0001603001007387 */ /* 0x0001e80000100a00 */
[----:B------:R1:W-:Y:S04]  /*13cf0*/  STL.64 [R1+0x168], R50 ;  /* 0x0001683201007387 */ /* 0x0003e80000100a00 */
[----:B------:R-:W-:Y:S04]  /*13d00*/  STL.64 [R1+0x150], R44 ;  /* 0x0001502c01007387 */ /* 0x000fe80000100a00 */
[----:B------:R-:W-:Y:S04]  /*13d10*/  STL.64 [R1+0x158], R46 ;  /* 0x0001582e01007387 */ /* 0x000fe80000100a00 */
[----:B------:R-:W-:Y:S04]  /*13d20*/  STL.64 [R1+0x140], R32 ;  /* 0x0001402001007387 */ /* 0x000fe80000100a00 */
[----:B------:R-:W-:Y:S04]  /*13d30*/  STL.64 [R1+0x148], R34 ;  /* 0x0001482201007387 */ /* 0x000fe80000100a00 */
[----:B0-----:R-:W3:Y:S04]  /*13d40*/  LDL.LU.64 R48, [R1+0x110] ;  /* 0x0001100001307983 */ /* 0x001ee80000300a00 */
[----:B------:R-:W-:Y:S04]  /*13d50*/  STL.64 [R1+0x130], R28 ;  /* 0x0001301c01007387 */ /* 0x000fe80000100a00 */
[----:B------:R-:W-:Y:S04]  /*13d60*/  STL.64 [R1+0x138], R30 ;  /* 0x0001381e01007387 */ /* 0x000fe80000100a00 */
[----:B-1----:R-:W3:Y:S04]  /*13d70*/  LDL.LU.64 R50, [R1+0x118] ;  /* 0x0001180001327983 */ /* 0x002ee80000300a00 */
[----:B------:R0:W-:Y:S04]  /*13d80*/  STL.64 [R1+0x120], R24 ;  /* 0x0001201801007387 */ /* 0x0001e80000100a00 */
[----:B------:R1:W-:Y:S04]  /*13d90*/  STL.64 [R1+0x128], R26 ;  /* 0x0001281a01007387 */ /* 0x0003e80000100a00 */
[----:B0-----:R-:W4:Y:S04]  /*13da0*/  LDL.LU.64 R24, [R1+0x320] ;  /* 0x0003200001187983 */ /* 0x001f280000300a00 */
[----:B-1----:R-:W4:Y:S04]  /*13db0*/  LDL.LU.64 R26, [R1+0x328] ;  /* 0x00032800011a7983 */ /* 0x002f280000300a00 */
[----:B------:R-:W2:Y:S04]  /*13dc0*/  LDL.LU.64 R32, [R1+0x310] ;  /* 0x0003100001207983 */ /* 0x000ea80000300a00 */
[----:B------:R-:W2:Y:S04]  /*13dd0*/  LDL.LU.64 R34, [R1+0x318] ;  /* 0x0003180001227983 */ /* 0x000ea80000300a00 */
[----:B------:R-:W2:Y:S04]  /*13de0*/  LDL.LU.64 R28, [R1+0x100] ;  /* 0x00010000011c7983 */ /* 0x000ea80000300a00 */
[----:B------:R-:W2:Y:S01]  /*13df0*/  LDL.LU.64 R30, [R1+0x108] ;  /* 0x00010800011e7983 */ /* 0x000ea20000300a00 */
[----:B------:R-:W-:-:S03]  /*13e00*/  IMAD R20, R59, 0x100, R58 ;  /* 0x000001003b147824 */ /* 0x000fc600078e023a */
[----:B------:R-:W2:Y:S04]  /*13e10*/  LDL.LU.64 R56, [R1+0xf0] ;  /* 0x0000f00001387983 */ /* 0x000ea80000300a00 */
[----:B------:R-:W2:Y:S04]  /*13e20*/  LDL.LU.64 R58, [R1+0xf8] ;  /* 0x0000f800013a7983 */ /* 0x000ea80000300a00 */
[----:B------:R-:W2:Y:S01]  /*13e30*/  LDL.LU.64 R52, [R1+0xd0] ;  /* 0x0000d00001347983 */ /* 0x000ea20000300a00 */
[----:B------:R-:W-:-:S03]  /*13e40*/  IMAD R21, R39, 0x100, R38 ;  /* 0x0000010027157824 */ /* 0x000fc600078e0226 */
[----:B------:R-:W2:Y:S04]  /*13e50*/  LDL.LU.64 R54, [R1+0xd8] ;  /* 0x0000d80001367983 */ /* 0x000ea80000300a00 */
[----:B------:R-:W2:Y:S04]  /*13e60*/  LDL.LU.64 R44, [R1+0xc0] ;  /* 0x0000c000012c7983 */ /* 0x000ea80000300a00 */
[----:B------:R-:W2:Y:S04]  /*13e70*/  LDL.LU.64 R46, [R1+0xc8] ;  /* 0x0000c800012e7983 */ /* 0x000ea80000300a00 */
[----:B------:R-:W2:Y:S04]  /*13e80*/  LDL.LU.64 R36, [R1+0xb0] ;  /* 0x0000b00001247983 */ /* 0x000ea80000300a00 */
[----:B------:R-:W2:Y:S01]  /*13e90*/  LDL.LU.64 R38, [R1+0xb8] ;  /* 0x0000b80001267983 */ /* 0x000ea20000300a00 */
[C---:B---3--:R-:W-:Y:S06]  /*13ea0*/  HMMA.16816.F32 R48, R40.reuse, R10, R48 ;  /* 0x0000000a2830723c */ /* 0x048fec0000001830 */
[C---:B----4-:R-:W-:Y:S06]  /*13eb0*/  HMMA.16816.F32 R24, R40.reuse, R12, R24 ;  /* 0x0000000c2818723c */ /* 0x050fec0000001818 */
[C---:B--2---:R-:W-:Y:S11]  /*13ec0*/  HMMA.16816.F32 R32, R40.reuse, R14, R32 ;  /* 0x0000000e2820723c */ /* 0x044ff60000001820 */
[----:B------:R-:W-:Y:S01]  /*13ed0*/  STL.64 [R1+0x110], R48 ;  /* 0x0001103001007387 */ /* 0x000fe20000100a00 */
[----:B------:R-:W-:Y:S03]  /*13ee0*/  HMMA.16816.F32 R40, R40, R16, R28 ;  /* 0x000000102828723c */ /* 0x000fe6000000181c */
[----:B------:R0:W-:Y:S04]  /*13ef0*/  STL.64 [R1+0x118], R50 ;  /* 0x0001183201007387 */ /* 0x0001e80000100a00 */
[----:B0-----:R-:W2:Y:S04]  /*13f00*/  LDL.LU.64 R50, [R1+0xf38] ;  /* 0x000f380001327983 */ /* 0x001ea80000300a00 */
[----:B------:R-:W3:Y:S04]  /*13f10*/  LDL.LU.64 R48, [R1+0xf30] ;  /* 0x000f300001307983 */ /* 0x000ee80000300a00 */
[----:B------:R-:W-:Y:S04]  /*13f20*/  STL.64 [R1+0x320], R24 ;  /* 0x0003201801007387 */ /* 0x000fe80000100a00 */
[----:B------:R0:W-:Y:S04]  /*13f30*/  STL.64 [R1+0x328], R26 ;  /* 0x0003281a01007387 */ /* 0x0001e80000100a00 */
[----:B0-----:R-:W4:Y:S04]  /*13f40*/  LDL.LU.64 R26, [R1+0xf28] ;  /* 0x000f2800011a7983 */ /* 0x001f280000300a00 */
[----:B------:R-:W4:Y:S04]  /*13f50*/  LDL.LU.64 R24, [R1+0xf20] ;  /* 0x000f200001187983 */ /* 0x000f280000300a00 */
[----:B------:R-:W-:Y:S04]  /*13f60*/  STL.64 [R1+0x310], R32 ;  /* 0x0003102001007387 */ /* 0x000fe80000100a00 */
[----:B------:R0:W-:Y:S04]  /*13f70*/  STL.64 [R1+0x318], R34 ;  /* 0x0003182201007387 */ /* 0x0001e80000100a00 */
[----:B0-----:R-:W4:Y:S04]  /*13f80*/  LDL.LU.64 R34, [R1+0xf18] ;  /* 0x000f180001227983 */ /* 0x001f280000300a00 */
[----:B------:R-:W4:Y:S04]  /*13f90*/  LDL.LU.64 R32, [R1+0xf10] ;  /* 0x000f100001207983 */ /* 0x000f280000300a00 */
[----:B------:R-:W4:Y:S04]  /*13fa0*/  LDL.LU.64 R30, [R1+0xf08] ;  /* 0x000f0800011e7983 */ /* 0x000f280000300a00 */
[----:B------:R-:W4:Y:S04]  /*13fb0*/  LDL.LU.64 R28, [R1+0xf00] ;  /* 0x000f0000011c7983 */ /* 0x000f280000300a00 */
[----:B------:R0:W-:Y:S04]  /*13fc0*/  STL.64 [R1+0x100], R40 ;  /* 0x0001002801007387 */ /* 0x0001e80000100a00 */
[----:B------:R1:W-:Y:S04]  /*13fd0*/  STL.64 [R1+0x108], R42 ;  /* 0x0001082a01007387 */ /* 0x0003e80000100a00 */
[----:B0-----:R-:W4:Y:S04]  /*13fe0*/  LDL.LU.64 R40, [R1+0xe0] ;  /* 0x0000e00001287983 */ /* 0x001f280000300a00 */
[----:B-1----:R-:W4:Y:S01]  /*13ff0*/  LDL.LU.64 R42, [R1+0xe8] ;  /* 0x0000e800012a7983 */ /* 0x002f220000300a00 */
[----:B------:R-:W-:-:S02]  /*14000*/  F2FP.F16.E4M3.UNPACK_B R20, R20 ;  /* 0x00000014ff14723e */ /* 0x000fc400020006ff */
[----:B------:R-:W-:Y:S01]  /*14010*/  F2FP.F16.E4M3.UNPACK_B R21, R21 ;  /* 0x00000015ff15723e */ /* 0x000fe200020006ff */
[----:B---3--:R-:W-:Y:S02]  /*14020*/  IMAD R22, R48, 0x100, R23 ;  /* 0x0000010030167824 */ /* 0x008fe400078e0217 */
[----:B--2---:R-:W-:-:S03]  /*14030*/  IMAD R23, R50, 0x100, R49 ;  /* 0x0000010032177824 */ /* 0x004fc600078e0231 */
[----:B------:R-:W-:Y:S02]  /*14040*/  F2FP.F16.E4M3.UNPACK_B R22, R22 ;  /* 0x00000016ff16723e */ /* 0x000fe400020006ff */
[----:B------:R-:W-:-:S07]  /*14050*/  F2FP.F16.E4M3.UNPACK_B R23, R23 ;  /* 0x00000017ff17723e */ /* 0x000fce00020006ff */
[C---:B------:R-:W-:Y:S06]  /*14060*/  HMMA.16816.F32 R56, R20.reuse, R2, R56 ;  /* 0x000000021438723c */ /* 0x040fec0000001838 */
[C---:B------:R-:W-:Y:S06]  /*14070*/  HMMA.16816.F32 R52, R20.reuse, R6, R52 ;  /* 0x000000061434723c */ /* 0x040fec0000001834 */
[C---:B------:R-:W-:Y:S06]  /*14080*/  HMMA.16816.F32 R44, R20.reuse, R8, R44 ;  /* 0x00000008142c723c */ /* 0x040fec000000182c */
[C---:B------:R-:W-:Y:S05]  /*14090*/  HMMA.16816.F32 R36, R20.reuse, R10, R36 ;  /* 0x0000000a1424723c */ /* 0x040fea0000001824 */
[----:B------:R-:W-:Y:S04]  /*140a0*/  STL.64 [R1+0xf0], R56 ;  /* 0x0000f03801007387 */ /* 0x000fe80000100a00 */
[----:B------:R0:W-:Y:S04]  /*140b0*/  STL.64 [R1+0xf8], R58 ;  /* 0x0000f83a01007387 */ /* 0x0001e80000100a00 */
[----:B0-----:R-:W2:Y:S04]  /*140c0*/  LDL.LU.64 R58, [R1+0xef8] ;  /* 0x000ef800013a7983 */ /* 0x001ea80000300a00 */
[----:B------:R-:W3:Y:S01]  /*140d0*/  LDL.LU.64 R56, [R1+0xef0] ;  /* 0x000ef00001387983 */ /* 0x000ee20000300a00 */
[----:B----4-:R-:W-:-:S15]  /*140e0*/  HMMA.16816.F32 R40, R20, R4, R40 ;  /* 0x000000041428723c */ /* 0x010fde0000001828 */
[----:B------:R-:W-:-:S08]  /*140f0*/  NOP ;  /* 0x0000000000007918 */ /* 0x000fd00000000000 */
[----:B------:R-:W-:Y:S04]  /*14100*/  STL.64 [R1+0xe0], R40 ;  /* 0x0000e02801007387 */ /* 0x000fe80000100a00 */
[----:B------:R-:W-:Y:S04]  /*14110*/  STL.64 [R1+0xe8], R42 ;  /* 0x0000e82a01007387 */ /* 0x000fe80000100a00 */
[----:B------:R-:W-:Y:S04]  /*14120*/  STL.64 [R1+0xd0], R52 ;  /* 0x0000d03401007387 */ /* 0x000fe80000100a00 */
[----:B------:R-:W-:Y:S04]  /*14130*/  STL.64 [R1+0xd8], R54 ;  /* 0x0000d83601007387 */ /* 0x000fe80000100a00 */
[----:B------:R0:W-:Y:S04]  /*14140*/  STL.64 [R1+0xc0], R44 ;  /* 0x0000c02c01007387 */ /* 0x0001e80000100a00 */
[----:B------:R1:W-:Y:S04]  /*14150*/  STL.64 [R1+0xc8], R46 ;  /* 0x0000c82e01007387 */ /* 0x0003e80000100a00 */
[----:B------:R4:W-:Y:S04]  /*14160*/  STL.64 [R1+0xb0], R36 ;  /* 0x0000b02401007387 */ /* 0x0009e80000100a00 */
[----:B0-----:R-:W3:Y:S01]  /*14170*/  LDL.LU.64 R44, [R1+0x300] ;  /* 0x00030000012c7983 */ /* 0x001ee20000300a00 */
[----:B------:R-:W-:-:S03]  /*14180*/  IMAD R40, R60, 0x100, R51 ;  /* 0x000001003c287824 */ /* 0x000fc600078e0233 */
[----:B-1----:R-:W3:Y:S04]  /*14190*/  LDL.LU.64 R46, [R1+0x308] ;  /* 0x00030800012e7983 */ /* 0x002ee80000300a00 */
[----:B------:R-:W3:Y:S04]  /*141a0*/  LDL.LU.64 R48, [R1+0x2f0] ;  /* 0x0002f00001307983 */ /* 0x000ee80000300a00 */
[----:B------:R-:W3:Y:S04]  /*141b0*/  LDL.LU.64 R50, [R1+0x2f8] ;  /* 0x0002f80001327983 */ /* 0x000ee80000300a00 */
[----:B------:R-:W3:Y:S04]  /*141c0*/  LDL.LU.64 R52, [R1+0xa0] ;  /* 0x0000a00001347983 */ /* 0x000ee80000300a00 */
[----:B------:R-:W3:Y:S01]  /*141d0*/  LDL.LU.64 R54, [R1+0xa8] ;  /* 0x0000a80001367983 */ /* 0x000ee20000300a00 */
[----:B------:R-:W-:-:S02]  /*141e0*/  IMAD R41, R0, 0x100, R61 ;  /* 0x0000010000297824 */ /* 0x000fc400078e023d */
[----:B------:R-:W-:Y:S02]  /*141f0*/  IMAD.MOV.U32 R60, RZ, RZ, R39 ;  /* 0x000000ffff3c7224 */ /* 0x000fe400078e0027 */
[----:B------:R-:W-:-:S03]  /*14200*/  IMAD.MOV.U32 R61, RZ, RZ, R38 ;  /* 0x000000ffff3d7224 */ /* 0x000fc600078e0026 */
[----:B------:R-:W-:Y:S04]  /*14210*/  STL [R1+0xcd0], R60 ;  /* 0x000cd03c01007387 */ /* 0x000fe80000100800 */
[----:B------:R0:W-:Y:S04]  /*14220*/  STL [R1+0xccc], R61 ;  /* 0x000ccc3d01007387 */ /* 0x0001e80000100800 */
[----:B----4-:R-:W4:Y:S04]  /*14230*/  LDL.LU.64 R36, [R1+0x90] ;  /* 0x0000900001247983 */ /* 0x010f280000300a00 */
[----:B------:R-:W4:Y:S01]  /*14240*/  LDL.LU.64 R38, [R1+0x98] ;  /* 0x0000980001267983 */ /* 0x000f220000300a00 */
[----:B--2---:R-:W-:-:S02]  /*14250*/  IMAD R42, R58, 0x100, R59 ;  /* 0x000001003a2a7824 */ /* 0x004fc400078e023b */
[----:B---3--:R-:W-:Y:S02]  /*14260*/  IMAD R43, R56, 0x100, R57 ;  /* 0x00000100382b7824 */ /* 0x008fe400078e0239 */
[----:B------:R-:W2:Y:S04]  /*14270*/  LDL.LU.64 R56, [R1+0x60] ;  /* 0x0000600001387983 */ /* 0x000ea80000300a00 */
[----:B------:R-:W2:Y:S04]  /*14280*/  LDL.LU.64 R58, [R1+0x68] ;  /* 0x00006800013a7983 */ /* 0x000ea80000300a00 */
[----:B0-----:R-:W3:Y:S04]  /*14290*/  LDL.LU R61, [R1+0xb58] ;  /* 0x000b5800013d7983 */ /* 0x001ee80000300800 */
[----:B------:R-:W3:Y:S01]  /*142a0*/  LDL.LU R60, [R1+0xb54] ;  /* 0x000b5400013c7983 */ /* 0x000ee20000300800 */
[C---:B------:R-:W-:Y:S06]  /*142b0*/  HMMA.16816.F32 R44, R20.reuse, R12, R44 ;  /* 0x0000000c142c723c */ /* 0x040fec000000182c */
[C---:B------:R-:W-:Y:S06]  /*142c0*/  HMMA.16816.F32 R48, R20.reuse, R14, R48 ;  /* 0x0000000e1430723c */ /* 0x040fec0000001830 */
[----:B------:R-:W-:Y:S11]  /*142d0*/  HMMA.16816.F32 R20, R20, R16, R52 ;  /* 0x000000101414723c */ /* 0x000ff60000001834 */
[----:B------:R-:W-:Y:S04]  /*142e0*/  STL.64 [R1+0x300], R44 ;  /* 0x0003002c01007387 */ /* 0x000fe80000100a00 */
[----:B------:R0:W-:Y:S04]  /*142f0*/  STL.64 [R1+0x308], R46 ;  /* 0x0003082e01007387 */ /* 0x0001e80000100a00 */
[----:B0-----:R-:W3:Y:S04]  /*14300*/  LDL.LU.64 R46, [R1+0xee8] ;  /* 0x000ee800012e7983 */ /* 0x001ee80000300a00 */
[----:B------:R-:W3:Y:S04]  /*14310*/  LDL.LU.64 R44, [R1+0xee0] ;  /* 0x000ee000012c7983 */ /* 0x000ee80000300a00 */
[----:B------:R-:W-:Y:S04]  /*14320*/  STL.64 [R1+0x2f0], R48 ;  /* 0x0002f03001007387 */ /* 0x000fe80000100a00 */
[----:B------:R0:W-:Y:S01]  /*14330*/  STL.64 [R1+0x2f8], R50 ;  /* 0x0002f83201007387 */ /* 0x0001e20000100a00 */
[----:B------:R-:W-:-:S03]  /*14340*/  IMAD.MOV.U32 R0, RZ, RZ, R23 ;  /* 0x000000ffff007224 */ /* 0x000fc600078e0017 */
[----:B0-----:R-:W3:Y:S04]  /*14350*/  LDL.LU.64 R50, [R1+0xed8] ;  /* 0x000ed80001327983 */ /* 0x001ee80000300a00 */
[----:B------:R-:W3:Y:S04]  /*14360*/  LDL.LU.64 R48, [R1+0xed0] ;  /* 0x000ed00001307983 */ /* 0x000ee80000300a00 */
[----:B------:R-:W3:Y:S04]  /*14370*/  LDL.LU.64 R54, [R1+0xec8] ;  /* 0x000ec80001367983 */ /* 0x000ee80000300a00 */
[----:B------:R-:W3:Y:S04]  /*14380*/  LDL.LU.64 R52, [R1+0xec0] ;  /* 0x000ec00001347983 */ /* 0x000ee80000300a00 */
[----:B------:R0:W-:Y:S04]  /*14390*/  STL.64 [R1+0xa0], R20 ;  /* 0x0000a01401007387 */ /* 0x0001e80000100a00 */
[----:B------:R1:W-:Y:S04]  /*143a0*/  STL [R1+0xa8], R22 ;  /* 0x0000a81601007387 */ /* 0x0003e80000100800 */
[----:B0-----:R-:W3:Y:S04]  /*143b0*/  LDL.LU.64 R20, [R1+0x30] ;  /* 0x0000300001147983 */ /* 0x001ee80000300a00 */
[----:B-1----:R-:W3:Y:S01]  /*143c0*/  LDL.LU.64 R22, [R1+0x38] ;  /* 0x0000380001167983 */ /* 0x002ee20000300a00 */
[----:B------:R-:W-:-:S02]  /*143d0*/  F2FP.F16.E4M3.UNPACK_B R40, R40 ;  /* 0x00000028ff28723e */ /* 0x000fc400020006ff */
[----:B------:R-:W-:Y:S02]  /*143e0*/  F2FP.F16.E4M3.UNPACK_B R41, R41 ;  /* 0x00000029ff29723e */ /* 0x000fe400020006ff */
[----:B------:R-:W-:Y:S02]  /*143f0*/  F2FP.F16.E4M3.UNPACK_B R42, R42 ;  /* 0x0000002aff2a723e */ /* 0x000fe400020006ff */
[----:B------:R-:W-:-:S07]  /*14400*/  F2FP.F16.E4M3.UNPACK_B R43, R43 ;  /* 0x0000002bff2b723e */ /* 0x000fce00020006ff */
[----:B----4-:R-:W-:Y:S01]  /*14410*/  HMMA.16816.F32 R36, R40, R2, R36 ;  /* 0x000000022824723c */ /* 0x010fe20000001824 */
[----:B------:R-:W-:-:S15]  /*14420*/  STL [R1+0xcc8], R0 ;  /* 0x000cc80001007387 */ /* 0x000fde0000100800 */
[----:B------:R-:W-:-:S07]  /*14430*/  NOP ;  /* 0x0000000000007918 */ /* 0x000fce0000000000 */
[----:B------:R-:W-:Y:S04]  /*14440*/  STL.64 [R1+0x90], R36 ;  /* 0x0000902401007387 */ /* 0x000fe80000100a00 */
[----:B------:R0:W-:Y:S04]  /*14450*/  STL.64 [R1+0x98], R38 ;  /* 0x0000982601007387 */ /* 0x0001e80000100a00 */
[----:B0-----:R-:W4:Y:S04]  /*14460*/  LDL.LU.64 R38, [R1+0xeb8] ;  /* 0x000eb80001267983 */ /* 0x001f280000300a00 */
[----:B------:R-:W4:Y:S04]  /*14470*/  LDL.LU.64 R36, [R1+0xeb0] ;  /* 0x000eb00001247983 */ /* 0x000f280000300a00 */
[----:B------:R-:W4:Y:S04]  /*14480*/  LDL.LU R2, [R1+0xb50] ;  /* 0x000b500001027983 */ /* 0x000f280000300800 */
[----:B------:R-:W4:Y:S01]  /*14490*/  LDL.LU R3, [R1+0x554] ;  /* 0x0005540001037983 */ /* 0x000f220000300800 */
[----:B--2---:R-:W-:-:S15]  /*144a0*/  HMMA.16816.F32 R56, R40, R4, R56 ;  /* 0x000000042838723c */ /* 0x004fde0000001838 */
[----:B------:R-:W-:-:S08]  /*144b0*/  NOP ;  /* 0x0000000000007918 */ /* 0x000fd00000000000 */
[----:B------:R-:W-:Y:S04]  /*144c0*/  STL.64 [R1+0x60], R56 ;  /* 0x0000603801007387 */ /* 0x000fe80000100a00 */
[----:B------:R0:W-:Y:S04]  /*144d0*/  STL.64 [R1+0x68], R58 ;  /* 0x0000683a01007387 */ /* 0x0001e80000100a00 */
[----:B0-----:R-:W2:Y:S04]  /*144e0*/  LDL.LU.64 R58, [R1+0xea8] ;  /* 0x000ea800013a7983 */ /* 0x001ea80000300a00 */
[----:B------:R-:W2:Y:S01]  /*144f0*/  LDL.LU.64 R56, [R1+0xea0] ;  /* 0x000ea00001387983 */ /* 0x000ea20000300a00 */
[----:B---3--:R-:W-:-:S15]  /*14500*/  HMMA.16816.F32 R20, R40, R6, R20 ;  /* 0x000000062814723c */ /* 0x008fde0000001814 */
[----:B------:R-:W-:-:S08]  /*14510*/  NOP ;  /* 0x0000000000007918 */ /* 0x000fd00000000000 */
[----:B------:R0:W-:Y:S04]  /*14520*/  STL.64 [R1+0x30], R20 ;  /* 0x0000301401007387 */ /* 0x0001e80000100a00 */
[----:B------:R1:W-:Y:S04]  /*14530*/  STL [R1+0x38], R22 ;  /* 0x0000381601007387 */ /* 0x0003e80000100800 */
[----:B------:R-:W3:Y:S04]  /*14540*/  LDL.LU.64 R4, [R1+0x10] ;  /* 0x0000100001047983 */ /* 0x000ee80000300a00 */
[----:B------:R-:W3:Y:S01]  /*14550*/  LDL.LU.64 R6, [R1+0x18] ;  /* 0x0000180001067983 */ /* 0x000ee20000300a00 */
[----:B0-----:R-:W-:-:S02]  /*14560*/  IMAD.MOV.U32 R20, RZ, RZ, R54 ;  /* 0x000000ffff147224 */ /* 0x001fc400078e0036 */
[----:B------:R-:W-:Y:S01]  /*14570*/  IMAD.MOV.U32 R21, RZ, RZ, R55 ;  /* 0x000000ffff157224 */ /* 0x000fe200078e0037 */
[----:B------:R-:W4:Y:S04]  /*14580*/  LDL.LU R54, [R1+0xe9c] ;  /* 0x000e9c0001367983 */ /* 0x000f280000300800 */
[----:B------:R-:W4:Y:S01]  /*14590*/  LDL.LU R55, [R1+0xe98] ;  /* 0x000e980001377983 */ /* 0x000f220000300800 */
[----:B------:R-:W-:Y:S02]  /*145a0*/  IMAD.MOV.U32 R0, RZ, RZ, R23 ;  /* 0x000000ffff007224 */ /* 0x000fe400078e0017 */
[----:B-1----:R-:W-:Y:S02]  /*145b0*/  IMAD.MOV.U32 R22, RZ, RZ, R49 ;  /* 0x000000ffff167224 */ /* 0x002fe400078e0031 */
[----:B------:R-:W4:Y:S01]  /*145c0*/  LDL.LU R49, [R1+0xe94] ;  /* 0x000e940001317983 */ /* 0x000f220000300800 */
[----:B------:R-:W-:-:S03]  /*145d0*/  IMAD.MOV.U32 R23, RZ, RZ, R48 ;  /* 0x000000ffff177224 */ /* 0x000fc600078e0030 */
[----:B------:R-:W4:Y:S04]  /*145e0*/  LDL.LU R48, [R1+0xe90] ;  /* 0x000e900001307983 */ /* 0x000f280000300800 */
[----:B------:R-:W-:Y:S01]  /*145f0*/  STL [R1+0xd48], R0 ;  /* 0x000d480001007387 */ /* 0x000fe20000100800 */
[----:B--2---:R-:W-:-:S15]  /*14600*/  HMMA.16816.F32 R56, R40, R10, R56 ;  /* 0x0000000a2838723c */ /* 0x004fde0000001838 */
[----:B------:R-:W-:-:S08]  /*14610*/  NOP ;  /* 0x0000000000007918 */ /* 0x000fd00000000000 */
[----:B------:R0:W-:Y:S02]  /*14620*/  STL.64 [R1+0xc58], R58 ;  /* 0x000c583a01007387 */ /* 0x0001e40000100a00 */
[----:B0-----:R-:W-:Y:S02]  /*14630*/  IMAD.MOV.U32 R58, RZ, RZ, R46 ;  /* 0x000000ffff3a7224 */ /* 0x001fe400078e002e */
[----:B------:R-:W-:Y:S01]  /*14640*/  IMAD.MOV.U32 R59, RZ, RZ, R47 ;  /* 0x000000ffff3b7224 */ /* 0x000fe200078e002f */
[C---:B---3--:R-:W-:Y:S06]  /*14650*/  HMMA.16816.F32 R4, R40.reuse, R8, R4 ;  /* 0x000000082804723c */ /* 0x048fec0000001804 */
[----:B----4-:R-:W-:Y:S07]  /*14660*/  HMMA.16816.F32 R52, R40, R12, R52 ;  /* 0x0000000c2834723c */ /* 0x010fee0000001834 */
[----:B------:R-:W-:-:S02]  /*14670*/  IMAD R13, R51, 0x100, R50 ;  /* 0x00000100330d7824 */ /* 0x000fc400078e0232 */
[----:B------:R-:W-:-:S08]  /*14680*/  IMAD R12, R49, 0x100, R48 ;  /* 0x00000100310c7824 */ /* 0x000fd000078e0230 */
[----:B------:R-:W-:Y:S04]  /*14690*/  STL.64 [R1+0x10], R4 ;  /* 0x0000100401007387 */ /* 0x000fe80000100a00 */
[----:B------:R-:W-:Y:S04]  /*146a0*/  STL.64 [R1+0x18], R6 ;  /* 0x0000180601007387 */ /* 0x000fe80000100a00 */
[----:B------:R0:W-:Y:S04]  /*146b0*/  STL.64 [R1+0xc50], R56 ;  /* 0x000c503801007387 */ /* 0x0001e80000100a00 */
[----:B------:R1:W-:Y:S04]  /*146c0*/  STL.64 [R1+0xc68], R54 ;  /* 0x000c683601007387 */ /* 0x0003e80000100a00 */
[----:B------:R-:W-:Y:S04]  /*146d0*/  STL.64 [R1+0xc60], R52 ;  /* 0x000c603401007387 */ /* 0x000fe80000100a00 */
[----:B------:R-:W2:Y:S04]  /*146e0*/  LDL.LU R48, [R1+0xe8c] ;  /* 0x000e8c0001307983 */ /* 0x000ea80000300800 */
[----:B------:R-:W2:Y:S01]  /*146f0*/  LDL.LU R49, [R1+0xe88] ;  /* 0x000e880001317983 */ /* 0x000ea20000300800 */
[----:B0-----:R-:W-:-:S03]  /*14700*/  IMAD.MOV.U32 R56, RZ, RZ, R44 ;  /* 0x000000ffff387224 */ /* 0x001fc600078e002c */
[----:B------:R-:W2:Y:S01]  /*14710*/  LDL.LU R50, [R1+0xe84] ;  /* 0x000e840001327983 */ /* 0x000ea20000300800 */
[----:B------:R-:W-:-:S03]  /*14720*/  IMAD.MOV.U32 R57, RZ, RZ, R45 ;  /* 0x000000ffff397224 */ /* 0x000fc600078e002d */
[----:B------:R-:W2:Y:S04]  /*14730*/  LDL.LU R51, [R1+0xe80] ;  /* 0x000e800001337983 */ /* 0x000ea80000300800 */
[----:B------:R-:W3:Y:S04]  /*14740*/  LDL.LU R44, [R1+0xe7c] ;  /* 0x000e7c00012c7983 */ /* 0x000ee80000300800 */
[----:B------:R-:W3:Y:S04]  /*14750*/  LDL.LU R45, [R1+0xe78] ;  /* 0x000e7800012d7983 */ /* 0x000ee80000300800 */
[----:B------:R-:W3:Y:S04]  /*14760*/  LDL.LU R46, [R1+0xe74] ;  /* 0x000e7400012e7983 */ /* 0x000ee80000300800 */
[----:B------:R-:W3:Y:S01]  /*14770*/  LDL.LU R47, [R1+0xe70] ;  /* 0x000e7000012f7983 */ /* 0x000ee20000300800 */
[----:B------:R-:W-:-:S02]  /*14780*/  IMAD R2, R3, 0x100, R2 ;  /* 0x0000010003027824 */ /* 0x000fc400078e0202 */
[----:B------:R-:W-:Y:S01]  /*14790*/  IMAD R3, R60, 0x100, R61 ;  /* 0x000001003c037824 */ /* 0x000fe200078e023d */
[----:B------:R-:W-:Y:S02]  /*147a0*/  F2FP.F16.E4M3.UNPACK_B R12, R12 ;  /* 0x0000000cff0c723e */ /* 0x000fe400020006ff */
[----:B------:R-:W-:Y:S01]  /*147b0*/  F2FP.F16.E4M3.UNPACK_B R13, R13 ;  /* 0x0000000dff0d723e */ /* 0x000fe200020006ff */
[----:B------:R-:W-:Y:S01]  /*147c0*/  IMAD.MOV.U32 R8, RZ, RZ, R25 ;  /* 0x000000ffff087224 */ /* 0x000fe200078e0019 */
[----:B------:R-:W-:Y:S02]  /*147d0*/  F2FP.F16.E4M3.UNPACK_B R6, R38.H1 ;  /* 0x00000026ff06723e */ /* 0x000fe400030006ff */
[----:B------:R-:W-:Y:S01]  /*147e0*/  F2FP.F16.E4M3.UNPACK_B R7, R39.H1 ;  /* 0x00000027ff07723e */ /* 0x000fe200030006ff */
[----:B------:R-:W-:Y:S02]  /*147f0*/  IMAD.MOV.U32 R9, RZ, RZ, R24 ;  /* 0x000000ffff097224 */ /* 0x000fe400078e0018 */
[----:B-1----:R-:W-:-:S02]  /*14800*/  IMAD.MOV.U32 R54, RZ, RZ, R35 ;  /* 0x000000ffff367224 */ /* 0x002fc400078e0023 */
[----:B------:R-:W-:Y:S01]  /*14810*/  IMAD.MOV.U32 R55, RZ, RZ, R34 ;  /* 0x000000ffff377224 */ /* 0x000fe200078e0022 */
[----:B--2---:R-:W-:Y:S07]  /*14820*/  HMMA.16816.F32 R48, R40, R14, R48 ;  /* 0x0000000e2830723c */ /* 0x004fee0000001830 */
[----:B------:R-:W-:Y:S02]  /*14830*/  F2FP.F16.E4M3.UNPACK_B R14, R2 ;  /* 0x00000002ff0e723e */ /* 0x000fe400020006ff */
[----:B------:R-:W-:-:S02]  /*14840*/  F2FP.F16.E4M3.UNPACK_B R15, R3 ;  /* 0x00000003ff0f723e */ /* 0x000fc400020006ff */
[----:B------:R-:W-:Y:S02]  /*14850*/  F2FP.F16.E4M3.UNPACK_B R2, R36.H1 ;  /* 0x00000024ff02723e */ /* 0x000fe400030006ff */
[----:B------:R-:W-:Y:S01]  /*14860*/  F2FP.F16.E4M3.UNPACK_B R3, R37.H1 ;  /* 0x00000025ff03723e */ /* 0x000fe200030006ff */
[----:B---3--:R-:W-:Y:S06]  /*14870*/  HMMA.16816.F32 R44, R40, R16, R44 ;  /* 0x00000010282c723c */ /* 0x008fec000000182c */
[C---:B------:R-:W-:Y:S03]  /*14880*/  HMMA.16816.F32 R20, R12.reuse, R2, R20 ;  /* 0x000000020c14723c */ /* 0x040fe60000001814 */
[----:B------:R-:W-:Y:S04]  /*14890*/  STL.64 [R1+0xc78], R50 ;  /* 0x000c783201007387 */ /* 0x000fe80000100a00 */
[----:B------:R-:W-:Y:S01]  /*148a0*/  STL.64 [R1+0xc70], R48 ;  /* 0x000c703001007387 */ /* 0x000fe20000100a00 */
[----:B------:R-:W-:Y:S09]  /*148b0*/  HMMA.16816.F32 R40, R12, R6, R56 ;  /* 0x000000060c28723c */ /* 0x000ff20000001838 */
[----:B------:R-:W-:Y:S04]  /*148c0*/  STL.64 [R1+0xc88], R46 ;  /* 0x000c882e01007387 */ /* 0x000fe80000100a00 */
[----:B------:R-:W-:Y:S04]  /*148d0*/  STL.64 [R1+0xc80], R44 ;  /* 0x000c802c01007387 */ /* 0x000fe80000100a00 */
[----:B------:R-:W2:Y:S04]  /*148e0*/  LDL.LU R25, [R1+0xe6c] ;  /* 0x000e6c0001197983 */ /* 0x000ea80000300800 */
[----:B------:R0:W-:Y:S04]  /*148f0*/  STL.64 [R1], R20 ;  /* 0x0000001401007387 */ /* 0x0001e80000100a00 */
[----:B------:R-:W-:Y:S04]  /*14900*/  STL.64 [R1+0x8], R22 ;  /* 0x0000081601007387 */ /* 0x000fe80000100a00 */
[----:B------:R-:W3:Y:S04]  /*14910*/  LDL.LU R24, [R1+0xe68] ;  /* 0x000e680001187983 */ /* 0x000ee80000300800 */
[----:B------:R-:W4:Y:S04]  /*14920*/  LDL.LU R36, [R1+0xb60] ;  /* 0x000b600001247983 */ /* 0x000f280000300800 */
[----:B------:R-:W4:Y:S04]  /*14930*/  LDL.LU R0, [R1+0xb5c] ;  /* 0x000b5c0001007983 */ /* 0x000f280000300800 */
[----:B------:R-:W4:Y:S04]  /*14940*/  LDL.LU R4, [R1+0xb68] ;  /* 0x000b680001047983 */ /* 0x000f280000300800 */
[----:B------:R-:W4:Y:S04]  /*14950*/  LDL.LU R5, [R1+0xb64] ;  /* 0x000b640001057983 */ /* 0x000f280000300800 */
[----:B0-----:R-:W4:Y:S04]  /*14960*/  LDL.LU R20, [R1+0xb70] ;  /* 0x000b700001147983 */ /* 0x001f280000300800 */
        /* <DEDUP_REMOVED lines=10> */
[----:B------:R-:W4:Y:S01]  /*14a10*/  LDL.LU R51, [R1+0x7c] ;  /* 0x00007c0001337983 */ /* 0x000f220000300800 */
[----:B------:R-:W-:-:S03]  /*14a20*/  IMAD.MOV.U32 R56, RZ, RZ, R33 ;  /* 0x000000ffff387224 */ /* 0x000fc600078e0021 */
[----:B------:R-:W4:Y:S01]  /*14a30*/  LDL.LU R52, [R1+0x3b0] ;  /* 0x0003b00001347983 */ /* 0x000f220000300800 */
[----:B------:R-:W-:-:S03]  /*14a40*/  IMAD.MOV.U32 R57, RZ, RZ, R32 ;  /* 0x000000ffff397224 */ /* 0x000fc600078e0020 */
[----:B------:R-:W4:Y:S01]  /*14a50*/  LDL.LU R53, [R1+0x3b4] ;  /* 0x0003b40001357983 */ /* 0x000f220000300800 */
[----:B------:R-:W-:-:S03]  /*14a60*/  IMAD.MOV.U32 R58, RZ, RZ, R27 ;  /* 0x000000ffff3a7224 */ /* 0x000fc600078e001b */
[----:B------:R-:W4:Y:S01]  /*14a70*/  LDL.LU R35, [R1+0xe64] ;  /* 0x000e640001237983 */ /* 0x000f220000300800 */
[----:B------:R-:W-:-:S03]  /*14a80*/  IMAD.MOV.U32 R59, RZ, RZ, R26 ;  /* 0x000000ffff3b7224 */ /* 0x000fc600078e001a */
[----:B------:R-:W4:Y:S04]  /*14a90*/  LDL.LU R34, [R1+0xe60] ;  /* 0x000e600001227983 */ /* 0x000f280000300800 */
[----:B------:R-:W4:Y:S04]  /*14aa0*/  LDL.LU R33, [R1+0xe5c] ;  /* 0x000e5c0001217983 */ /* 0x000f280000300800 */
[----:B------:R-:W4:Y:S04]  /*14ab0*/  LDL.LU R32, [R1+0xe58] ;  /* 0x000e580001207983 */ /* 0x000f280000300800 */
[----:B------:R-:W4:Y:S04]  /*14ac0*/  LDL.LU R27, [R1+0xe54] ;  /* 0x000e5400011b7983 */ /* 0x000f280000300800 */
[----:B------:R-:W4:Y:S04]  /*14ad0*/  LDL.LU R26, [R1+0xe50] ;  /* 0x000e5000011a7983 */ /* 0x000f280000300800 */
[----:B------:R-:W-:Y:S04]  /*14ae0*/  STL.64 [R1+0xc98], R42 ;  /* 0x000c982a01007387 */ /* 0x000fe80000100a00 */
[----:B------:R0:W-:Y:S04]  /*14af0*/  STL.64 [R1+0xc90], R40 ;  /* 0x000c902801007387 */ /* 0x0001e80000100a00 */
[----:B0-----:R-:W4:Y:S04]  /*14b00*/  LDL.LU R40, [R1+0x20] ;  /* 0x0000200001287983 */ /* 0x001f280000300800 */
[----:B------:R-:W4:Y:S04]  /*14b10*/  LDL.LU R41, [R1+0x24] ;  /* 0x0000240001297983 */ /* 0x000f280000300800 */
[----:B------:R-:W4:Y:S04]  /*14b20*/  LDL.LU R42, [R1+0x28] ;  /* 0x00002800012a7983 */ /* 0x000f280000300800 */
[----:B------:R-:W4:Y:S01]  /*14b30*/  LDL.LU R43, [R1+0x2c] ;  /* 0x00002c00012b7983 */ /* 0x000f220000300800 */
[----:B------:R-:W-:-:S02]  /*14b40*/  IMAD.MOV.U32 R10, RZ, RZ, R19 ;  /* 0x000000ffff0a7224 */ /* 0x000fc400078e0013 */
[----:B------:R-:W-:Y:S01]  /*14b50*/  IMAD.MOV.U32 R11, RZ, RZ, R18 ;  /* 0x000000ffff0b7224 */ /* 0x000fe200078e0012 */
[----:B------:R-:W-:Y:S02]  /*14b60*/  F2FP.F16.E4M3.UNPACK_B R16, R28.H1 ;  /* 0x0000001cff10723e */ /* 0x000fe400030006ff */
[----:B------:R-:W-:Y:S02]  /*14b70*/  F2FP.F16.E4M3.UNPACK_B R17, R29.H1 ;  /* 0x0000001dff11723e */ /* 0x000fe400030006ff */
[----:B--2---:R-:W-:Y:S02]  /*14b80*/  F2FP.F16.E4M3.UNPACK_B R19, R25.H1 ;  /* 0x00000019ff13723e */ /* 0x004fe400030006ff */
[----:B---3--:R-:W-:-:S07]  /*14b90*/  F2FP.F16.E4M3.UNPACK_B R18, R24.H1 ;  /* 0x00000018ff12723e */ /* 0x008fce00030006ff */
[----:B------:R-:W-:-:S15]  /*14ba0*/  HMMA.16816.F32 R8, R12, R18, R8 ;  /* 0x000000120c08723c */ /* 0x000fde0000001808 */
[----:B------:R-:W-:-:S08]  /*14bb0*/  NOP ;  /* 0x0000000000007918 */ /* 0x000fd00000000000 */
[----:B------:R-:W-:Y:S04]  /*14bc0*/  STL.64 [R1+0xca8], R10 ;  /* 0x000ca80a01007387 */ /* 0x000fe80000100a00 */
[----:B------:R0:W-:Y:S01]  /*14bd0*/  STL.64 [R1+0xca0], R8 ;  /* 0x000ca00801007387 */ /* 0x0001e20000100a00 */
[----:B----4-:R-:W-:Y:S01]  /*14be0*/  IMAD R37, R21, 0x100, R20 ;  /* 0x0000010015257824 */ /* 0x010fe200078e0214 */
[----:B------:R-:W-:Y:S02]  /*14bf0*/  F2FP.F16.E4M3.UNPACK_B R23, R27.H1 ;  /* 0x0000001bff17723e */ /* 0x000fe400030006ff */
[----:B------:R-:W-:Y:S02]  /*14c00*/  F2FP.F16.E4M3.UNPACK_B R22, R26.H1 ;  /* 0x0000001aff16723e */ /* 0x000fe400030006ff */
[----:B------:R-:W-:-:S02]  /*14c10*/  F2FP.F16.E4M3.UNPACK_B R24, R32.H1 ;  /* 0x00000020ff18723e */ /* 0x000fc400030006ff */
[----:B------:R-:W-:-:S03]  /*14c20*/  F2FP.F16.E4M3.UNPACK_B R25, R33.H1 ;  /* 0x00000021ff19723e */ /* 0x000fc600030006ff */
[----:B0-----:R-:W-:Y:S01]  /*14c30*/  HMMA.16816.F32 R8, R12, R22, R40 ;  /* 0x000000160c08723c */ /* 0x001fe20000001828 */
[----:B------:R-:W-:Y:S02]  /*14c40*/  F2FP.F16.E4M3.UNPACK_B R20, R34.H1 ;  /* 0x00000022ff14723e */ /* 0x000fe400030006ff */
[----:B------:R-:W-:-:S15]  /*14c50*/  F2FP.F16.E4M3.UNPACK_B R21, R35.H1 ;  /* 0x00000023ff15723e */ /* 0x000fde00030006ff */
[----:B------:R-:W-:-:S05]  /*14c60*/  NOP ;  /* 0x0000000000007918 */ /* 0x000fca0000000000 */
[----:B------:R-:W-:Y:S04]  /*14c70*/  STL.64 [R1+0x20], R8 ;  /* 0x0000200801007387 */ /* 0x000fe80000100a00 */
[----:B------:R0:W-:Y:S02]  /*14c80*/  STL.64 [R1+0x28], R10 ;  /* 0x0000280a01007387 */ /* 0x0001e40000100a00 */
[----:B0-----:R-:W-:-:S15]  /*14c90*/  HMMA.16816.F32 R8, R12, R24, R44 ;  /* 0x000000180c08723c */ /* 0x001fde000000182c */
[----:B------:R-:W-:-:S08]  /*14ca0*/  NOP ;  /* 0x0000000000007918 */ /* 0x000fd00000000000 */
[----:B------:R-:W-:Y:S04]  /*14cb0*/  STL.64 [R1+0x40], R8 ;  /* 0x0000400801007387 */ /* 0x000fe80000100a00 */
[----:B------:R0:W-:Y:S02]  /*14cc0*/  STL.64 [R1+0x48], R10 ;  /* 0x0000480a01007387 */ /* 0x0001e40000100a00 */
[----:B0-----:R-:W-:Y:S02]  /*14cd0*/  HMMA.16816.F32 R8, R12, R20, R48 ;  /* 0x000000140c08723c */ /* 0x001fe40000001830 */
[----:B------:R-:W-:Y:S04]  /*14ce0*/  STL.64 [R1+0xe28], R22 ;  /* 0x000e281601007387 */ /* 0x000fe80000100a00 */
[----:B------:R-:W-:-:S15]  /*14cf0*/  STL.64 [R1+0xe20], R20 ;  /* 0x000e201401007387 */ /* 0x000fde0000100a00 */
[----:B------:R-:W-:-:S02]  /*14d00*/  NOP ;  /* 0x0000000000007918 */ /* 0x000fc40000000000 */
[----:B------:R-:W-:Y:S04]  /*14d10*/  STL.64 [R1+0x70], R8 ;  /* 0x0000700801007387 */ /* 0x000fe80000100a00 */
[----:B------:R0:W-:Y:S02]  /*14d20*/  STL.64 [R1+0x78], R10 ;  /* 0x0000780a01007387 */ /* 0x0001e40000100a00 */
[----:B0-----:R-:W-:Y:S01]  /*14d30*/  HMMA.16816.F32 R8, R12, R16, R52 ;  /* 0x000000100c08723c */ /* 0x001fe20000001834 */
[----:B------:R-:W-:Y:S02]  /*14d40*/  IMAD R26, R0, 0x100, R36 ;  /* 0x00000100001a7824 */ /* 0x000fe400078e0224 */
[----:B------:R-:W-:Y:S01]  /*14d50*/  IMAD R36, R5, 0x100, R4 ;  /* 0x0000010005247824 */ /* 0x000fe200078e0204 */
[----:B------:R-:W-:-:S02]  /*14d60*/  F2FP.F16.E4M3.UNPACK_B R4, R30.H1 ;  /* 0x0000001eff04723e */ /* 0x000fc400030006ff */
[----:B------:R-:W-:Y:S01]  /*14d70*/  F2FP.F16.E4M3.UNPACK_B R5, R31.H1 ;  /* 0x0000001fff05723e */ /* 0x000fe200030006ff */
[----:B------:R-:W-:Y:S04]  /*14d80*/  STL.64 [R1+0xe38], R18 ;  /* 0x000e381201007387 */ /* 0x000fe80000100a00 */
[----:B------:R-:W-:-:S12]  /*14d90*/  STL.64 [R1+0xe30], R16 ;  /* 0x000e301001007387 */ /* 0x000fd80000100a00 */
[----:B------:R-:W-:Y:S04]  /*14da0*/  STL.64 [R1+0x3b0], R8 ;  /* 0x0003b00801007387 */ /* 0x000fe80000100a00 */
[----:B------:R0:W-:Y:S02]  /*14db0*/  STL.64 [R1+0x3b8], R10 ;  /* 0x0003b80a01007387 */ /* 0x0001e40000100a00 */
[----:B0-----:R-:W-:Y:S02]  /*14dc0*/  HMMA.16816.F32 R8, R12, R4, R56 ;  /* 0x000000040c08723c */ /* 0x001fe40000001838 */
[----:B------:R-:W-:Y:S04]  /*14dd0*/  STL.64 [R1+0xe48], R6 ;  /* 0x000e480601007387 */ /* 0x000fe80000100a00 */
[----:B------:R-:W-:-:S15]  /*14de0*/  STL.64 [R1+0xe40], R4 ;  /* 0x000e400401007387 */ /* 0x000fde0000100a00 */
[----:B------:R-:W-:-:S02]  /*14df0*/  NOP ;  /* 0x0000000000007918 */ /* 0x000fc40000000000 */
[----:B------:R-:W-:Y:S04]  /*14e00*/  STL.64 [R1+0x2e0], R8 ;  /* 0x0002e00801007387 */ /* 0x000fe80000100a00 */
[----:B------:R-:W-:Y:S04]  /*14e10*/  STL.64 [R1+0x2e8], R10 ;  /* 0x0002e80a01007387 */ /* 0x000fe80000100a00 */
[----:B------:R-:W2:Y:S04]  /*14e20*/  LDL.LU R48, [R1+0x230] ;  /* 0x0002300001307983 */ /* 0x000ea80000300800 */
[----:B------:R-:W2:Y:S04]  /*14e30*/  LDL.LU R49, [R1+0x234] ;  /* 0x0002340001317983 */ /* 0x000ea80000300800 */
[----:B------:R-:W3:Y:S04]  /*14e40*/  LDL.LU R50, [R1+0x238] ;  /* 0x0002380001327983 */ /* 0x000ee80000300800 */
[----:B------:R-:W3:Y:S04]  /*14e50*/  LDL.LU R51, [R1+0x23c] ;  /* 0x00023c0001337983 */ /* 0x000ee80000300800 */
[----:B---3--:R-:W-:Y:S04]  /*14e60*/  STL.64 [R1+0xdd8], R50 ;  /* 0x000dd83201007387 */ /* 0x008fe80000100a00 */
[----:B--2---:R0:W-:Y:S04]  /*14e70*/  STL.64 [R1+0xdd0], R48 ;  /* 0x000dd03001007387 */ /* 0x0041e80000100a00 */
[----:B------:R-:W2:Y:S04]  /*14e80*/  LDL.LU R40, [R1+0x240] ;  /* 0x0002400001287983 */ /* 0x000ea80000300800 */
[----:B------:R-:W2:Y:S04]  /*14e90*/  LDL.LU R41, [R1+0x244] ;  /* 0x0002440001297983 */ /* 0x000ea80000300800 */
[----:B------:R-:W3:Y:S04]  /*14ea0*/  LDL.LU R42, [R1+0x248] ;  /* 0x00024800012a7983 */ /* 0x000ee80000300800 */
[----:B------:R-:W3:Y:S04]  /*14eb0*/  LDL.LU R43, [R1+0x24c] ;  /* 0x00024c00012b7983 */ /* 0x000ee80000300800 */
[----:B---3--:R-:W-:Y:S04]  /*14ec0*/  STL.64 [R1+0xde8], R42 ;  /* 0x000de82a01007387 */ /* 0x008fe80000100a00 */
[----:B--2---:R-:W-:Y:S04]  /*14ed0*/  STL.64 [R1+0xde0], R40 ;  /* 0x000de02801007387 */ /* 0x004fe80000100a00 */
[----:B------:R-:W2:Y:S04]  /*14ee0*/  LDL.LU R32, [R1+0x260] ;  /* 0x0002600001207983 */ /* 0x000ea80000300800 */
[----:B------:R-:W2:Y:S04]  /*14ef0*/  LDL.LU R33, [R1+0x264] ;  /* 0x0002640001217983 */ /* 0x000ea80000300800 */
[----:B------:R-:W3:Y:S04]  /*14f00*/  LDL.LU R34, [R1+0x268] ;  /* 0x0002680001227983 */ /* 0x000ee80000300800 */
[----:B------:R-:W3:Y:S01]  /*14f10*/  LDL.LU R35, [R1+0x26c] ;  /* 0x00026c0001237983 */ /* 0x000ee20000300800 */
[----:B------:R-:W-:-:S02]  /*14f20*/  F2FP.F16.E4M3.UNPACK_B R29, R36 ;  /* 0x00000024ff1d723e */ /* 0x000fc400020006ff */
[----:B------:R-:W-:Y:S01]  /*14f30*/  F2FP.F16.E4M3.UNPACK_B R30, R37 ;  /* 0x00000025ff1e723e */ /* 0x000fe200020006ff */
[----:B---3--:R-:W-:Y:S04]  /*14f40*/  STL.64 [R1+0xdf8], R34 ;  /* 0x000df82201007387 */ /* 0x008fe80000100a00 */
[----:B--2---:R-:W-:Y:S04]  /*14f50*/  STL.64 [R1+0xdf0], R32 ;  /* 0x000df02001007387 */ /* 0x004fe80000100a00 */
[----:B------:R-:W2:Y:S04]  /*14f60*/  LDL.LU R36, [R1+0x270] ;  /* 0x0002700001247983 */ /* 0x000ea80000300800 */
[----:B------:R-:W2:Y:S04]  /*14f70*/  LDL.LU R37, [R1+0x274] ;  /* 0x0002740001257983 */ /* 0x000ea80000300800 */
[----:B------:R-:W3:Y:S04]  /*14f80*/  LDL.LU R38, [R1+0x278] ;  /* 0x0002780001267983 */ /* 0x000ee80000300800 */
[----:B------:R-:W3:Y:S04]  /*14f90*/  LDL.LU R39, [R1+0x27c] ;  /* 0x00027c0001277983 */ /* 0x000ee80000300800 */
[----:B---3--:R-:W-:Y:S04]  /*14fa0*/  STL.64 [R1+0xe08], R38 ;  /* 0x000e082601007387 */ /* 0x008fe80000100a00 */
[----:B--2---:R1:W-:Y:S04]  /*14fb0*/  STL.64 [R1+0xe00], R36 ;  /* 0x000e002401007387 */ /* 0x0043e80000100a00 */
[----:B0-----:R-:W2:Y:S04]  /*14fc0*/  LDL.LU R48, [R1+0x280] ;  /* 0x0002800001307983 */ /* 0x001ea80000300800 */
[----:B------:R-:W2:Y:S04]  /*14fd0*/  LDL.LU R49, [R1+0x284] ;  /* 0x0002840001317983 */ /* 0x000ea80000300800 */
[----:B------:R-:W3:Y:S04]  /*14fe0*/  LDL.LU R50, [R1+0x288] ;  /* 0x0002880001327983 */ /* 0x000ee80000300800 */
[----:B------:R-:W3:Y:S04]  /*14ff0*/  LDL.LU R51, [R1+0x28c] ;  /* 0x00028c0001337983 */ /* 0x000ee80000300800 */
[----:B---3--:R-:W-:Y:S04]  /*15000*/  STL.64 [R1+0xe18], R50 ;  /* 0x000e183201007387 */ /* 0x008fe80000100a00 */
[----:B--2---:R0:W-:Y:S04]  /*15010*/  STL.64 [R1+0xe10], R48 ;  /* 0x000e103001007387 */ /* 0x0041e80000100a00 */
[----:B-1----:R-:W2:Y:S04]  /*15020*/  LDL.LU R36, [R1+0x290] ;  /* 0x0002900001247983 */ /* 0x002ea80000300800 */
[----:B------:R-:W2:Y:S04]  /*15030*/  LDL.LU R37, [R1+0x294] ;  /* 0x0002940001257983 */ /* 0x000ea80000300800 */
[----:B------:R-:W2:Y:S04]  /*15040*/  LDL.LU R38, [R1+0x298] ;  /* 0x0002980001267983 */ /* 0x000ea80000300800 */
[----:B------:R-:W2:Y:S04]  /*15050*/  LDL.LU R39, [R1+0x29c] ;  /* 0x00029c0001277983 */ /* 0x000ea80000300800 */
[----:B0-----:R-:W3:Y:S04]  /*15060*/  LDL.LU R48, [R1+0x2a0] ;  /* 0x0002a00001307983 */ /* 0x001ee80000300800 */
[----:B------:R-:W3:Y:S04]  /*15070*/  LDL.LU R49, [R1+0x2a4] ;  /* 0x0002a40001317983 */ /* 0x000ee80000300800 */
[----:B------:R-:W3:Y:S04]  /*15080*/  LDL.LU R50, [R1+0x2a8] ;  /* 0x0002a80001327983 */ /* 0x000ee80000300800 */
[----:B------:R-:W3:Y:S04]  /*15090*/  LDL.LU R51, [R1+0x2ac] ;  /* 0x0002ac0001337983 */ /* 0x000ee80000300800 */
[----:B------:R-:W4:Y:S04]  /*150a0*/  LDL.LU R20, [R1+0x2b0] ;  /* 0x0002b00001147983 */ /* 0x000f280000300800 */
[----:B------:R-:W4:Y:S04]  /*150b0*/  LDL.LU R21, [R1+0x2b4] ;  /* 0x0002b40001157983 */ /* 0x000f280000300800 */
[----:B------:R-:W4:Y:S04]  /*150c0*/  LDL.LU R22, [R1+0x2b8] ;  /* 0x0002b80001167983 */ /* 0x000f280000300800 */
[----:B------:R-:W4:Y:S04]  /*150d0*/  LDL.LU R23, [R1+0x2bc] ;  /* 0x0002bc0001177983 */ /* 0x000f280000300800 */
[----:B------:R-:W2:Y:S04]  /*150e0*/  LDL.LU R16, [R1+0x2c0] ;  /* 0x0002c00001107983 */ /* 0x000ea80000300800 */
[----:B------:R-:W2:Y:S04]  /*150f0*/  LDL.LU R17, [R1+0x2c4] ;  /* 0x0002c40001117983 */ /* 0x000ea80000300800 */
[----:B------:R-:W2:Y:S04]  /*15100*/  LDL.LU R18, [R1+0x2c8] ;  /* 0x0002c80001127983 */ /* 0x000ea80000300800 */
[----:B------:R-:W2:Y:S04]  /*15110*/  LDL.LU R19, [R1+0x2cc] ;  /* 0x0002cc0001137983 */ /* 0x000ea80000300800 */
[----:B------:R-:W3:Y:S04]  /*15120*/  LDL.LU R4, [R1+0x2d0] ;  /* 0x0002d00001047983 */ /* 0x000ee80000300800 */
[----:B------:R-:W3:Y:S04]  /*15130*/  LDL.LU R5, [R1+0x2d4] ;  /* 0x0002d40001057983 */ /* 0x000ee80000300800 */
[----:B------:R-:W3:Y:S04]  /*15140*/  LDL.LU R6, [R1+0x2d8] ;  /* 0x0002d80001067983 */ /* 0x000ee80000300800 */
[----:B------:R-:W3:Y:S01]  /*15150*/  LDL.LU R7, [R1+0x2dc] ;  /* 0x0002dc0001077983 */ /* 0x000ee20000300800 */
[----:B------:R-:W-:Y:S01]  /*15160*/  IMAD R27, R60, 0x100, R61 ;  /* 0x000001003c1b7824 */ /* 0x000fe200078e023d */
[----:B------:R-:W-:-:S02]  /*15170*/  F2FP.F16.E4M3.UNPACK_B R28, R26 ;  /* 0x0000001aff1c723e */ /* 0x000fc400020006ff */
[----:B------:R-:W4:Y:S02]  /*15180*/  LDL.LU R13, [R1+0xb80] ;  /* 0x000b8000010d7983 */ /* 0x000f240000300800 */
[----:B------:R-:W-:Y:S02]  /*15190*/  F2FP.F16.E4M3.UNPACK_B R31, R27 ;  /* 0x0000001bff1f723e */ /* 0x000fe400020006ff */
        /* <DEDUP_REMOVED lines=31> */
[----:B---3--:R-:W-:-:S15]  /*15390*/  HMMA.16816.F32 R4, R28, R2, R4 ;  /* 0x000000021c04723c */ /* 0x008fde0000001804 */
[----:B------:R-:W-:-:S08]  /*153a0*/  NOP ;  /* 0x0000000000007918 */ /* 0x000fd00000000000 */
[----:B------:R-:W-:Y:S04]  /*153b0*/  STL.64 [R1+0x2d0], R4 ;  /* 0x0002d00401007387 */ /* 0x000fe80000100a00 */
[----:B------:R0:W-:Y:S04]  /*153c0*/  STL.64 [R1+0x2d8], R6 ;  /* 0x0002d80601007387 */ /* 0x0001e80000100a00 */
[----:B0-----:R-:W2:Y:S04]  /*153d0*/  LDL.LU.64 R6, [R1+0xe48] ;  /* 0x000e480001067983 */ /* 0x001ea80000300a00 */
[----:B------:R-:W3:Y:S01]  /*153e0*/  LDL.LU.64 R4, [R1+0xe40] ;  /* 0x000e400001047983 */ /* 0x000ee20000300a00 */
[----:B--2---:R-:W-:-:S15]  /*153f0*/  HMMA.16816.F32 R16, R28, R6, R16 ;  /* 0x000000061c10723c */ /* 0x004fde0000001810 */
[----:B------:R-:W-:-:S08]  /*15400*/  NOP ;  /* 0x0000000000007918 */ /* 0x000fd00000000000 */
[----:B------:R-:W-:Y:S04]  /*15410*/  STL.64 [R1+0x2c0], R16 ;  /* 0x0002c01001007387 */ /* 0x000fe80000100a00 */
[----:B------:R0:W-:Y:S04]  /*15420*/  STL.64 [R1+0x2c8], R18 ;  /* 0x0002c81201007387 */ /* 0x0001e80000100a00 */
[----:B0-----:R-:W4:Y:S04]  /*15430*/  LDL.LU.64 R18, [R1+0xe38] ;  /* 0x000e380001127983 */ /* 0x001f280000300a00 */
[----:B------:R-:W2:Y:S01]  /*15440*/  LDL.LU.64 R16, [R1+0xe30] ;  /* 0x000e300001107983 */ /* 0x000ea20000300a00 */
[----:B----4-:R-:W-:-:S15]  /*15450*/  HMMA.16816.F32 R20, R28, R18, R20 ;  /* 0x000000121c14723c */ /* 0x010fde0000001814 */
[----:B------:R-:W-:-:S08]  /*15460*/  NOP ;  /* 0x0000000000007918 */ /* 0x000fd00000000000 */
[----:B------:R-:W-:Y:S04]  /*15470*/  STL.64 [R1+0x2b0], R20 ;  /* 0x0002b01401007387 */ /* 0x000fe80000100a00 */
[----:B------:R0:W-:Y:S04]  /*15480*/  STL.64 [R1+0x2b8], R22 ;  /* 0x0002b81601007387 */ /* 0x0001e80000100a00 */
[----:B0-----:R-:W4:Y:S04]  /*15490*/  LDL.LU.64 R22, [R1+0xe28] ;  /* 0x000e280001167983 */ /* 0x001f280000300a00 */
[----:B------:R-:W3:Y:S01]  /*154a0*/  LDL.LU.64 R20, [R1+0xe20] ;  /* 0x000e200001147983 */ /* 0x000ee20000300a00 */
[C---:B------:R-:W-:Y:S06]  /*154b0*/  HMMA.16816.F32 R36, R28.reuse, R24, R36 ;  /* 0x000000181c24723c */ /* 0x040fec0000001824 */
[C---:B--2---:R-:W-:Y:S06]  /*154c0*/  HMMA.16816.F32 R40, R28.reuse, R16, R40 ;  /* 0x000000101c28723c */ /* 0x044fec0000001828 */
[----:B----4-:R-:W-:-:S15]  /*154d0*/  HMMA.16816.F32 R48, R28, R22, R48 ;  /* 0x000000161c30723c */ /* 0x010fde0000001830 */
[----:B------:R-:W-:-:S08]  /*154e0*/  NOP ;  /* 0x0000000000007918 */ /* 0x000fd00000000000 */
[----:B------:R-:W-:Y:S04]  /*154f0*/  STL.64 [R1+0x2a0], R48 ;  /* 0x0002a03001007387 */ /* 0x000fe80000100a00 */
[----:B------:R0:W-:Y:S04]  /*15500*/  STL.64 [R1+0x2a8], R50 ;  /* 0x0002a83201007387 */ /* 0x0001e80000100a00 */
[----:B0-----:R-:W2:Y:S04]  /*15510*/  LDL.LU.64 R50, [R1+0xe18] ;  /* 0x000e180001327983 */ /* 0x001ea80000300a00 */
[----:B------:R-:W2:Y:S01]  /*15520*/  LDL.LU.64 R48, [R1+0xe10] ;  /* 0x000e100001307983 */ /* 0x000ea20000300a00 */
[C---:B---3--:R-:W-:Y:S03]  /*15530*/  HMMA.16816.F32 R32, R28.reuse, R20, R32 ;  /* 0x000000141c20723c */ /* 0x048fe60000001820 */
[----:B------:R-:W-:Y:S04]  /*15540*/  STL.64 [R1+0x290], R36 ;  /* 0x0002902401007387 */ /* 0x000fe80000100a00 */
[----:B------:R0:W-:Y:S04]  /*15550*/  STL.64 [R1+0x298], R38 ;  /* 0x0002982601007387 */ /* 0x0001e80000100a00 */
[----:B0-----:R-:W3:Y:S04]  /*15560*/  LDL.LU.64 R38, [R1+0xe08] ;  /* 0x000e080001267983 */ /* 0x001ee80000300a00 */
[----:B------:R-:W3:Y:S08]  /*15570*/  LDL.LU.64 R36, [R1+0xe00] ;  /* 0x000e000001247983 */ /* 0x000ef00000300a00 */
[----:B------:R-:W-:Y:S04]  /*15580*/  STL.64 [R1+0x3a0], R32 ;  /* 0x0003a02001007387 */ /* 0x000fe80000100a00 */
[----:B------:R0:W-:Y:S04]  /*15590*/  STL.64 [R1+0x3a8], R34 ;  /* 0x0003a82201007387 */ /* 0x0001e80000100a00 */
[----:B0-----:R-:W4:Y:S04]  /*155a0*/  LDL.LU.64 R34, [R1+0xdf8] ;  /* 0x000df80001227983 */ /* 0x001f280000300a00 */
[----:B------:R-:W4:Y:S04]  /*155b0*/  LDL.LU.64 R32, [R1+0xdf0] ;  /* 0x000df00001207983 */ /* 0x000f280000300a00 */
[----:B------:R-:W-:Y:S04]  /*155c0*/  STL.64 [R1+0x390], R40 ;  /* 0x0003902801007387 */ /* 0x000fe80000100a00 */
[----:B------:R0:W-:Y:S04]  /*155d0*/  STL.64 [R1+0x398], R42 ;  /* 0x0003982a01007387 */ /* 0x0001e80000100a00 */
[----:B0-----:R-:W4:Y:S04]  /*155e0*/  LDL.LU.64 R42, [R1+0xde8] ;  /* 0x000de800012a7983 */ /* 0x001f280000300a00 */
[----:B------:R-:W4:Y:S01]  /*155f0*/  LDL.LU.64 R40, [R1+0xde0] ;  /* 0x000de00001287983 */ /* 0x000f220000300a00 */
[----:B--2---:R-:W-:Y:S03]  /*15600*/  HMMA.16816.F32 R28, R28, R4, R48 ;  /* 0x000000041c1c723c */ /* 0x004fe60000001830 */
[----:B------:R-:W2:Y:S04]  /*15610*/  LDL.LU.64 R50, [R1+0xdd8] ;  /* 0x000dd80001327983 */ /* 0x000ea80000300a00 */
[----:B------:R-:W2:Y:S01]  /*15620*/  LDL.LU.64 R48, [R1+0xdd0] ;  /* 0x000dd00001307983 */ /* 0x000ea20000300a00 */
[----:B------:R-:W-:-:S02]  /*15630*/  IMAD R12, R14, 0x100, R13 ;  /* 0x000001000e0c7824 */ /* 0x000fc400078e020d */
[----:B------:R-:W-:Y:S02]  /*15640*/  IMAD R13, R27, 0x100, R15 ;  /* 0x000001001b0d7824 */ /* 0x000fe400078e020f */
[----:B------:R-:W-:Y:S02]  /*15650*/  IMAD R14, R44, 0x100, R26 ;  /* 0x000001002c0e7824 */ /* 0x000fe400078e021a */
[----:B------:R-:W-:Y:S01]  /*15660*/  IMAD R15, R46, 0x100, R45 ;  /* 0x000001002e0f7824 */ /* 0x000fe200078e022d */
[----:B------:R-:W-:Y:S02]  /*15670*/  F2FP.F16.E4M3.UNPACK_B R12, R12 ;  /* 0x0000000cff0c723e */ /* 0x000fe400020006ff */
[----:B------:R-:W-:Y:S02]  /*15680*/  F2FP.F16.E4M3.UNPACK_B R13, R13 ;  /* 0x0000000dff0d723e */ /* 0x000fe400020006ff */
[----:B------:R-:W-:Y:S02]  /*15690*/  F2FP.F16.E4M3.UNPACK_B R14, R14 ;  /* 0x0000000eff0e723e */ /* 0x000fe400020006ff */
[----:B------:R-:W-:-:S07]  /*156a0*/  F2FP.F16.E4M3.UNPACK_B R15, R15 ;  /* 0x0000000fff0f723e */ /* 0x000fce00020006ff */
[C---:B---3--:R-:W-:Y:S01]  /*156b0*/  HMMA.16816.F32 R36, R12.reuse, R2, R36 ;  /* 0x000000020c24723c */ /* 0x048fe20000001824 */
[----:B------:R-:W-:Y:S04]  /*156c0*/  STL.64 [R1+0x280], R28 ;  /* 0x0002801c01007387 */ /* 0x000fe80000100a00 */
[----:B------:R4:W-:Y:S01]  /*156d0*/  STL.64 [R1+0x288], R30 ;  /* 0x0002881e01007387 */ /* 0x0009e20000100a00 */
[C---:B------:R-:W-:Y:S03]  /*156e0*/  HMMA.16816.F32 R8, R12.reuse, R18, R8 ;  /* 0x000000120c08723c */ /* 0x040fe60000001808 */
[----:B------:R-:W-:Y:S03]  /*156f0*/  STL.64 [R1+0xdc8], R6 ;  /* 0x000dc80601007387 */ /* 0x000fe60000100a00 */
[C---:B----4-:R-:W-:Y:S11]  /*15700*/  HMMA.16816.F32 R28, R12.reuse, R6, R32 ;  /* 0x000000060c1c723c */ /* 0x050ff60000001820 */
[----:B------:R-:W-:Y:S04]  /*15710*/  STL.64 [R1+0x270], R36 ;  /* 0x0002702401007387 */ /* 0x000fe80000100a00 */
        /* <DEDUP_REMOVED lines=9> */
[----:B--2---:R-:W-:-:S15]  /*157b0*/  HMMA.16816.F32 R4, R12, R24, R48 ;  /* 0x000000180c04723c */ /* 0x004fde0000001830 */
        /* <DEDUP_REMOVED lines=33> */
[----:B0-----:R-:W3:Y:S04]  /*159d0*/  LDL.LU R40, [R1+0x1d0] ;  /* 0x0001d00001287983 */ /* 0x001ee80000300800 */
[----:B------:R-:W3:Y:S04]  /*159e0*/  LDL.LU R41, [R1+0x1d4] ;  /* 0x0001d40001297983 */ /* 0x000ee80000300800 */
[----:B------:R-:W4:Y:S04]  /*159f0*/  LDL.LU R42, [R1+0x1d8] ;  /* 0x0001d800012a7983 */ /* 0x000f280000300800 */
[----:B------:R-:W4:Y:S04]  /*15a00*/  LDL.LU R43, [R1+0x1dc] ;  /* 0x0001dc00012b7983 */ /* 0x000f280000300800 */
[----:B----4-:R-:W-:Y:S04]  /*15a10*/  STL.64 [R1+0xda8], R42 ;  /* 0x000da82a01007387 */ /* 0x010fe80000100a00 */
[----:B---3--:R-:W-:Y:S04]  /*15a20*/  STL.64 [R1+0xda0], R40 ;  /* 0x000da02801007387 */ /* 0x008fe80000100a00 */
[----:B-1----:R-:W3:Y:S04]  /*15a30*/  LDL.LU R8, [R1+0x1e0] ;  /* 0x0001e00001087983 */ /* 0x002ee80000300800 */
[----:B------:R-:W3:Y:S04]  /*15a40*/  LDL.LU R9, [R1+0x1e4] ;  /* 0x0001e40001097983 */ /* 0x000ee80000300800 */
[----:B------:R-:W4:Y:S04]  /*15a50*/  LDL.LU R10, [R1+0x1e8] ;  /* 0x0001e800010a7983 */ /* 0x000f280000300800 */
[----:B------:R-:W4:Y:S04]  /*15a60*/  LDL.LU R11, [R1+0x1ec] ;  /* 0x0001ec00010b7983 */ /* 0x000f280000300800 */
[----:B----4-:R-:W-:Y:S04]  /*15a70*/  STL.64 [R1+0xdb8], R10 ;  /* 0x000db80a01007387 */ /* 0x010fe80000100a00 */
[----:B---3--:R0:W-:Y:S04]  /*15a80*/  STL.64 [R1+0xdb0], R8 ;  /* 0x000db00801007387 */ /* 0x0081e80000100a00 */
[----:B------:R-:W3:Y:S04]  /*15a90*/  LDL.LU R20, [R1+0x1f0] ;  /* 0x0001f00001147983 */ /* 0x000ee80000300800 */
[----:B------:R-:W3:Y:S04]  /*15aa0*/  LDL.LU R21, [R1+0x1f4] ;  /* 0x0001f40001157983 */ /* 0x000ee80000300800 */
[----:B------:R-:W3:Y:S04]  /*15ab0*/  LDL.LU R22, [R1+0x1f8] ;  /* 0x0001f80001167983 */ /* 0x000ee80000300800 */
[----:B------:R-:W3:Y:S04]  /*15ac0*/  LDL.LU R23, [R1+0x1fc] ;  /* 0x0001fc0001177983 */ /* 0x000ee80000300800 */
[----:B--2---:R-:W2:Y:S04]  /*15ad0*/  LDL.LU R32, [R1+0x200] ;  /* 0x0002000001207983 */ /* 0x004ea80000300800 */
[----:B------:R-:W2:Y:S04]  /*15ae0*/  LDL.LU R33, [R1+0x204] ;  /* 0x0002040001217983 */ /* 0x000ea80000300800 */
[----:B------:R-:W2:Y:S04]  /*15af0*/  LDL.LU R34, [R1+0x208] ;  /* 0x0002080001227983 */ /* 0x000ea80000300800 */
[----:B------:R-:W2:Y:S04]  /*15b00*/  LDL.LU R35, [R1+0x20c] ;  /* 0x00020c0001237983 */ /* 0x000ea80000300800 */
[----:B0-----:R-:W4:Y:S04]  /*15b10*/  LDL.LU R8, [R1+0x220] ;  /* 0x0002200001087983 */ /* 0x001f280000300800 */
[----:B------:R-:W4:Y:S04]  /*15b20*/  LDL.LU R9, [R1+0x224] ;  /* 0x0002240001097983 */ /* 0x000f280000300800 */
[----:B------:R-:W4:Y:S04]  /*15b30*/  LDL.LU R10, [R1+0x228] ;  /* 0x00022800010a7983 */ /* 0x000f280000300800 */
[----:B------:R-:W4:Y:S04]  /*15b40*/  LDL.LU R11, [R1+0x22c] ;  /* 0x00022c00010b7983 */ /* 0x000f280000300800 */
[----:B------:R-:W3:Y:S04]  /*15b50*/  LDL.LU R4, [R1+0x370] ;  /* 0x0003700001047983 */ /* 0x000ee80000300800 */
[----:B------:R-:W3:Y:S04]  /*15b60*/  LDL.LU R5, [R1+0x374] ;  /* 0x0003740001057983 */ /* 0x000ee80000300800 */
[----:B------:R-:W3:Y:S04]  /*15b70*/  LDL.LU R6, [R1+0x378] ;  /* 0x0003780001067983 */ /* 0x000ee80000300800 */
[----:B------:R-:W3:Y:S04]  /*15b80*/  LDL.LU R7, [R1+0x37c] ;  /* 0x00037c0001077983 */ /* 0x000ee80000300800 */
[----:B------:R-:W2:Y:S04]  /*15b90*/  LDL.LU R40, [R1+0x210] ;  /* 0x0002100001287983 */ /* 0x000ea80000300800 */
[----:B------:R-:W2:Y:S01]  /*15ba0*/  LDL.LU R41, [R1+0x214] ;  /* 0x0002140001297983 */ /* 0x000ea20000300800 */
[----:B------:R-:W-:-:S03]  /*15bb0*/  IMAD R28, R52, 0x100, R47 ;  /* 0x00000100341c7824 */ /* 0x000fc600078e022f */
[----:B------:R-:W2:Y:S01]  /*15bc0*/  LDL.LU R42, [R1+0x218] ;  /* 0x00021800012a7983 */ /* 0x000ea20000300800 */
[----:B------:R-:W-:-:S03]  /*15bd0*/  IMAD R29, R54, 0x100, R53 ;  /* 0x00000100361d7824 */ /* 0x000fc600078e0235 */
[----:B------:R-:W2:Y:S04]  /*15be0*/  LDL.LU R43, [R1+0x21c] ;  /* 0x00021c00012b7983 */ /* 0x000ea80000300800 */
        /* <DEDUP_REMOVED lines=13> */
[----:B------:R-:W-:-:S03]  /*15cc0*/  IMAD R30, R0, 0x100, R55 ;  /* 0x00000100001e7824 */ /* 0x000fc600078e0237 */
[----:B------:R-:W4:Y:S04]  /*15cd0*/  LDL.LU R44, [R1+0x190] ;  /* 0x00019000012c7983 */ /* 0x000f280000300800 */
[----:B------:R-:W4:Y:S01]  /*15ce0*/  LDL.LU R45, [R1+0x194] ;  /* 0x00019400012d7983 */ /* 0x000f220000300800 */
[----:B------:R-:W-:-:S03]  /*15cf0*/  IMAD R31, R60, 0x100, R61 ;  /* 0x000001003c1f7824 */ /* 0x000fc600078e023d */
        /* <DEDUP_REMOVED lines=14> */
[----:B0-----:R-:W3:Y:S04]  /*15de0*/  LDL.LU.64 R6, [R1+0xdc8] ;  /* 0x000dc80001067983 */ /* 0x001ee80000300a00 */
[----:B------:R-:W4:Y:S01]  /*15df0*/  LDL.LU.64 R4, [R1+0xdc0] ;  /* 0x000dc00001047983 */ /* 0x000f220000300a00 */
[----:B------:R-:W-:-:S02]  /*15e00*/  F2FP.F16.E4M3.UNPACK_B R28, R28 ;  /* 0x0000001cff1c723e */ /* 0x000fc400020006ff */
[----:B------:R-:W-:Y:S02]  /*15e10*/  F2FP.F16.E4M3.UNPACK_B R29, R29 ;  /* 0x0000001dff1d723e */ /* 0x000fe400020006ff */
[----:B------:R-:W-:Y:S02]  /*15e20*/  F2FP.F16.E4M3.UNPACK_B R30, R30 ;  /* 0x0000001eff1e723e */ /* 0x000fe400020006ff */
[----:B------:R-:W-:-:S07]  /*15e30*/  F2FP.F16.E4M3.UNPACK_B R31, R31 ;  /* 0x0000001fff1f723e */ /* 0x000fce00020006ff */
[C---:B--2---:R-:W-:Y:S06]  /*15e40*/  HMMA.16816.F32 R40, R28.reuse, R2, R40 ;  /* 0x000000021c28723c */ /* 0x044fec0000001828 */
[----:B------:R-:W-:Y:S06]  /*15e50*/  HMMA.16816.F32 R20, R28, R18, R20 ;  /* 0x000000121c14723c */ /* 0x000fec0000001814 */
[----:B----4-:R-:W-:Y:S01]  /*15e60*/  HMMA.16816.F32 R12, R12, R4, R8 ;  /* 0x000000040c0c723c */ /* 0x010fe20000001808 */
[----:B------:R-:W2:Y:S04]  /*15e70*/  LDL.LU.64 R10, [R1+0xdb8] ;  /* 0x000db800010a7983 */ /* 0x000ea80000300a00 */
[----:B------:R-:W2:Y:S01]  /*15e80*/  LDL.LU.64 R8, [R1+0xdb0] ;  /* 0x000db00001087983 */ /* 0x000ea20000300a00 */
[----:B---3--:R-:W-:-:S15]  /*15e90*/  HMMA.16816.F32 R32, R28, R6, R32 ;  /* 0x000000061c20723c */ /* 0x008fde0000001820 */
[----:B------:R-:W-:-:S02]  /*15ea0*/  NOP ;  /* 0x0000000000007918 */ /* 0x000fc40000000000 */
[----:B------:R0:W-:Y:S04]  /*15eb0*/  STL.64 [R1+0x220], R12 ;  /* 0x0002200c01007387 */ /* 0x0001e80000100a00 */
[----:B------:R1:W-:Y:S04]  /*15ec0*/  STL.64 [R1+0x228], R14 ;  /* 0x0002280e01007387 */ /* 0x0003e80000100a00 */
[----:B0-----:R-:W3:Y:S04]  /*15ed0*/  LDL.LU R13, [R1+0xbc0] ;  /* 0x000bc000010d7983 */ /* 0x001ee80000300800 */
[----:B-1----:R-:W3:Y:S04]  /*15ee0*/  LDL.LU R14, [R1+0xbbc] ;  /* 0x000bbc00010e7983 */ /* 0x002ee80000300800 */
[----:B------:R-:W4:Y:S04]  /*15ef0*/  LDL.LU R15, [R1+0xbc8] ;  /* 0x000bc800010f7983 */ /* 0x000f280000300800 */
[----:B------:R-:W-:Y:S04]  /*15f00*/  STL.64 [R1+0x210], R40 ;  /* 0x0002102801007387 */ /* 0x000fe80000100a00 */
[----:B------:R0:W-:Y:S04]  /*15f10*/  STL.64 [R1+0x218], R42 ;  /* 0x0002182a01007387 */ /* 0x0001e80000100a00 */
[----:B0-----:R-:W2:Y:S04]  /*15f20*/  LDL.LU.64 R42, [R1+0xda8] ;  /* 0x000da800012a7983 */ /* 0x001ea80000300a00 */
[----:B------:R-:W2:Y:S04]  /*15f30*/  LDL.LU.64 R40, [R1+0xda0] ;  /* 0x000da00001287983 */ /* 0x000ea80000300a00 */
[----:B------:R-:W-:Y:S04]  /*15f40*/  STL.64 [R1+0x200], R32 ;  /* 0x0002002001007387 */ /* 0x000fe80000100a00 */
[----:B------:R0:W-:Y:S04]  /*15f50*/  STL.64 [R1+0x208], R34 ;  /* 0x0002082201007387 */ /* 0x0001e80000100a00 */
[----:B0-----:R-:W4:Y:S04]  /*15f60*/  LDL.LU.64 R34, [R1+0xd98] ;  /* 0x000d980001227983 */ /* 0x001f280000300a00 */
[----:B------:R-:W4:Y:S04]  /*15f70*/  LDL.LU.64 R32, [R1+0xd90] ;  /* 0x000d900001207983 */ /* 0x000f280000300a00 */
[----:B------:R-:W-:Y:S04]  /*15f80*/  STL.64 [R1+0x1f0], R20 ;  /* 0x0001f01401007387 */ /* 0x000fe80000100a00 */
[----:B------:R0:W-:Y:S04]  /*15f90*/  STL.64 [R1+0x1f8], R22 ;  /* 0x0001f81601007387 */ /* 0x0001e80000100a00 */
[----:B0-----:R-:W3:Y:S04]  /*15fa0*/  LDL.LU.64 R22, [R1+0xd88] ;  /* 0x000d880001167983 */ /* 0x001ee80000300a00 */
[----:B------:R-:W4:Y:S01]  /*15fb0*/  LDL.LU.64 R20, [R1+0xd80] ;  /* 0x000d800001147983 */ /* 0x000f220000300a00 */
[C---:B--2---:R-:W-:Y:S06]  /*15fc0*/  HMMA.16816.F32 R40, R28.reuse, R24, R40 ;  /* 0x000000181c28723c */ /* 0x044fec0000001828 */
[----:B---3--:R-:W-:-:S15]  /*15fd0*/  HMMA.16816.F32 R8, R28, R22, R8 ;  /* 0x000000161c08723c */ /* 0x008fde0000001808 */
[----:B------:R-:W-:-:S08]  /*15fe0*/  NOP ;  /* 0x0000000000007918 */ /* 0x000fd00000000000 */
[----:B------:R-:W-:Y:S04]  /*15ff0*/  STL.64 [R1+0x1e0], R8 ;  /* 0x0001e00801007387 */ /* 0x000fe80000100a00 */
[----:B------:R0:W-:Y:S04]  /*16000*/  STL.64 [R1+0x1e8], R10 ;  /* 0x0001e80a01007387 */ /* 0x0001e80000100a00 */
[----:B0-----:R-:W2:Y:S04]  /*16010*/  LDL.LU.64 R10, [R1+0xd78] ;  /* 0x000d7800010a7983 */ /* 0x001ea80000300a00 */
[----:B------:R-:W2:Y:S04]  /*16020*/  LDL.LU.64 R8, [R1+0xd70] ;  /* 0x000d700001087983 */ /* 0x000ea80000300a00 */
[----:B------:R-:W-:Y:S04]  /*16030*/  STL.64 [R1+0x1d0], R40 ;  /* 0x0001d02801007387 */ /* 0x000fe80000100a00 */
[----:B------:R0:W-:Y:S01]  /*16040*/  STL.64 [R1+0x1d8], R42 ;  /* 0x0001d82a01007387 */ /* 0x0001e20000100a00 */
[----:B----4-:R-:W-:Y:S03]  /*16050*/  HMMA.16816.F32 R48, R28, R20, R48 ;  /* 0x000000141c30723c */ /* 0x010fe60000001830 */
[----:B0-----:R-:W3:Y:S04]  /*16060*/  LDL.LU.64 R42, [R1+0xd68] ;  /* 0x000d6800012a7983 */ /* 0x001ee80000300a00 */
[----:B------:R-:W3:-:S15]  /*16070*/  LDL.LU.64 R40, [R1+0xd60] ;  /* 0x000d600001287983 */ /* 0x000ede0000300a00 */
[----:B------:R-:W-:-:S01]  /*16080*/  NOP ;  /* 0x0000000000007918 */ /* 0x000fc20000000000 */
[----:B------:R-:W-:Y:S04]  /*16090*/  STL.64 [R1+0x360], R48 ;  /* 0x0003603001007387 */ /* 0x000fe80000100a00 */
[----:B------:R0:W-:Y:S04]  /*160a0*/  STL.64 [R1+0x368], R50 ;  /* 0x0003683201007387 */ /* 0x0001e80000100a00 */
[----:B0-----:R-:W4:Y:S04]  /*160b0*/  LDL.LU.64 R50, [R1+0xd58] ;  /* 0x000d580001327983 */ /* 0x001f280000300a00 */
[----:B------:R-:W4:Y:S01]  /*160c0*/  LDL.LU.64 R48, [R1+0xd50] ;  /* 0x000d500001307983 */ /* 0x000f220000300a00 */
[----:B------:R-:W-:-:S02]  /*160d0*/  IMAD R12, R14, 0x100, R13 ;  /* 0x000001000e0c7824 */ /* 0x000fc400078e020d */
[----:B------:R-:W-:Y:S02]  /*160e0*/  IMAD R13, R27, 0x100, R15 ;  /* 0x000001001b0d7824 */ /* 0x000fe400078e020f */
[----:B------:R-:W-:Y:S02]  /*160f0*/  IMAD R14, R52, 0x100, R26 ;  /* 0x00000100340e7824 */ /* 0x000fe400078e021a */
[----:B------:R-:W-:Y:S01]  /*16100*/  IMAD R15, R54, 0x100, R53 ;  /* 0x00000100360f7824 */ /* 0x000fe200078e0235 */
[----:B------:R-:W-:Y:S02]  /*16110*/  F2FP.F16.E4M3.UNPACK_B R12, R12 ;  /* 0x0000000cff0c723e */ /* 0x000fe400020006ff */
[----:B------:R-:W-:Y:S02]  /*16120*/  F2FP.F16.E4M3.UNPACK_B R13, R13 ;  /* 0x0000000dff0d723e */ /* 0x000fe400020006ff */
[----:B------:R-:W-:Y:S02]  /*16130*/  F2FP.F16.E4M3.UNPACK_B R14, R14 ;  /* 0x0000000eff0e723e */ /* 0x000fe400020006ff */
[----:B------:R-:W-:Y:S01]  /*16140*/  F2FP.F16.E4M3.UNPACK_B R15, R15 ;  /* 0x0000000fff0f723e */ /* 0x000fe200020006ff */
[C---:B------:R-:W-:Y:S06]  /*16150*/  HMMA.16816.F32 R36, R28.reuse, R16, R36 ;  /* 0x000000101c24723c */ /* 0x040fec0000001824 */
[----:B------:R-:W-:Y:S01]  /*16160*/  HMMA.16816.F32 R32, R28, R4, R32 ;  /* 0x000000041c20723c */ /* 0x000fe20000001820 */
[----:B------:R-:W-:-:S15]  /*16170*/  STL [R1+0xd4c], R21 ;  /* 0x000d4c1501007387 */ /* 0x000fde0000100800 */
[----:B------:R-:W-:-:S01]  /*16180*/  NOP ;  /* 0x0000000000007918 */ /* 0x000fc20000000000 */
[----:B------:R-:W-:Y:S04]  /*16190*/  STL.64 [R1+0x350], R36 ;  /* 0x0003502401007387 */ /* 0x000fe80000100a00 */
[----:B------:R-:W-:Y:S04]  /*161a0*/  STL.64 [R1+0x358], R38 ;  /* 0x0003582601007387 */ /* 0x000fe80000100a00 */
[----:B------:R-:W-:Y:S04]  /*161b0*/  STL.64 [R1+0x1c0], R32 ;  /* 0x0001c02001007387 */ /* 0x000fe80000100a00 */
[----:B------:R-:W-:Y:S04]  /*161c0*/  STL.64 [R1+0x1c8], R34 ;  /* 0x0001c82201007387 */ /* 0x000fe80000100a00 */
[----:B------:R-:W-:Y:S01]  /*161d0*/  STL.64 [R1+0xd30], R6 ;  /* 0x000d300601007387 */ /* 0x000fe20000100a00 */
[----:B--2---:R-:W-:-:S15]  /*161e0*/  HMMA.16816.F32 R28, R12, R2, R8 ;  /* 0x000000020c1c723c */ /* 0x004fde0000001808 */
[----:B------:R-:W-:-:S08]  /*161f0*/  NOP ;  /* 0x0000000000007918 */ /* 0x000fd00000000000 */
[----:B------:R-:W-:Y:S01]  /*16200*/  STL.64 [R1+0x1b0], R28 ;  /* 0x0001b01c01007387 */ /* 0x000fe20000100a00 */
[C---:B---3--:R-:W-:Y:S03]  /*16210*/  HMMA.16816.F32 R8, R12.reuse, R6, R40 ;  /* 0x000000060c08723c */ /* 0x048fe60000001828 */
[----:B------:R-:W-:Y:S04]  /*16220*/  STL.64 [R1+0x1b8], R30 ;  /* 0x0001b81e01007387 */ /* 0x000fe80000100a00 */
[----:B------:R0:W-:Y:S02]  /*16230*/  STL.64 [R1+0xd28], R4 ;  /* 0x000d280401007387 */ /* 0x0001e40000100a00 */
[----:B0-----:R-:W-:-:S14]  /*16240*/  HMMA.16816.F32 R4, R12, R18, R44 ;  /* 0x000000120c04723c */ /* 0x001fdc000000182c */
[----:B------:R-:W-:Y:S04]  /*16250*/  STL.64 [R1+0x1a0], R8 ;  /* 0x0001a00801007387 */ /* 0x000fe80000100a00 */
[----:B------:R-:W-:Y:S04]  /*16260*/  STL.64 [R1+0x1a8], R10 ;  /* 0x0001a80a01007387 */ /* 0x000fe80000100a00 */
[----:B------:R-:W-:Y:S04]  /*16270*/  STL.64 [R1+0xd40], R18 ;  /* 0x000d401201007387 */ /* 0x000fe80000100a00 */
[----:B------:R-:W-:Y:S04]  /*16280*/  STL.64 [R1+0xd38], R16 ;  /* 0x000d381001007387 */ /* 0x000fe80000100a00 */
[----:B------:R-:W-:Y:S04]  /*16290*/  STL.64 [R1+0x190], R4 ;  /* 0x0001900401007387 */ /* 0x000fe80000100a00 */
[----:B------:R4:W-:Y:S02]  /*162a0*/  STL.64 [R1+0x198], R6 ;  /* 0x0001980601007387 */ /* 0x0009e40000100a00 */
[----:B----4-:R-:W-:-:S15]  /*162b0*/  HMMA.16816.F32 R4, R12, R22, R48 ;  /* 0x000000160c04723c */ /* 0x010fde0000001830 */
[----:B------:R-:W-:-:S08]  /*162c0*/  NOP ;  /* 0x0000000000007918 */ /* 0x000fd00000000000 */
[----:B------:R-:W-:Y:S04]  /*162d0*/  STL.64 [R1+0x180], R4 ;  /* 0x0001800401007387 */ /* 0x000fe80000100a00 */
[----:B------:R0:W-:Y:S04]  /*162e0*/  STL.64 [R1+0x188], R6 ;  /* 0x0001880601007387 */ /* 0x0001e80000100a00 */
[----:B------:R-:W2:Y:S01]  /*162f0*/  LDL.LU R52, [R1+0xd0] ;  /* 0x0000d00001347983 */ /* 0x000ea20000300800 */
[----:B0-----:R-:W-:Y:S01]  /*16300*/  HMMA.16816.F32 R4, R12, R24, R56 ;  /* 0x000000180c04723c */ /* 0x001fe20000001838 */
[----:B------:R-:W-:-:S15]  /*16310*/  IMAD R28, R0, 0x100, R55 ;  /* 0x00000100001c7824 */ /* 0x000fde00078e0237 */
[----:B------:R-:W-:-:S07]  /*16320*/  NOP ;  /* 0x0000000000007918 */ /* 0x000fce0000000000 */
[----:B------:R-:W-:Y:S04]  /*16330*/  STL.64 [R1+0x170], R4 ;  /* 0x0001700401007387 */ /* 0x000fe80000100a00 */
[----:B------:R-:W-:Y:S04]  /*16340*/  STL.64 [R1+0x178], R6 ;  /* 0x0001780601007387 */ /* 0x000fe80000100a00 */
        /* <DEDUP_REMOVED lines=18> */
[----:B------:R-:W3:Y:S04]  /*16470*/  LDL.LU R34, [R1+0xc0c] ;  /* 0x000c0c0001227983 */ /* 0x000ee80000300800 */
[----:B------:R-:W2:Y:S04]  /*16480*/  LDL.LU R26, [R1+0xc18] ;  /* 0x000c1800011a7983 */ /* 0x000ea80000300800 */
[----:B--2---:R-:W-:Y:S04]  /*16490*/  STL.64 [R1+0xd10], R26 ;  /* 0x000d101a01007387 */ /* 0x004fe80000100a00 */
[----:B------:R-:W-:Y:S04]  /*164a0*/  STL.64 [R1+0xd08], R24 ;  /* 0x000d081801007387 */ /* 0x000fe80000100a00 */
[----:B------:R-:W2:Y:S04]  /*164b0*/  LDL.LU R35, [R1+0xc14] ;  /* 0x000c140001237983 */ /* 0x000ea80000300800 */
[----:B------:R-:W4:Y:S04]  /*164c0*/  LDL.LU R36, [R1+0x320] ;  /* 0x0003200001247983 */ /* 0x000f280000300800 */
[----:B------:R-:W4:Y:S04]  /*164d0*/  LDL.LU R37, [R1+0x324] ;  /* 0x0003240001257983 */ /* 0x000f280000300800 */
[----:B------:R-:W3:Y:S04]  /*164e0*/  LDL.LU R38, [R1+0x328] ;  /* 0x0003280001267983 */ /* 0x000ee80000300800 */
[----:B------:R-:W3:Y:S01]  /*164f0*/  LDL.LU R39, [R1+0x32c] ;  /* 0x00032c0001277983 */ /* 0x000ee20000300800 */
[----:B------:R-:W-:-:S03]  /*16500*/  IMAD R29, R60, 0x100, R61 ;  /* 0x000001003c1d7824 */ /* 0x000fc600078e023d */
[----:B---3--:R-:W-:Y:S04]  /*16510*/  STL.64 [R1+0xd20], R38 ;  /* 0x000d202601007387 */ /* 0x008fe80000100a00 */
[----:B----4-:R3:W-:Y:S04]  /*16520*/  STL.64 [R1+0xd18], R36 ;  /* 0x000d182401007387 */ /* 0x0107e80000100a00 */
[----:B0-----:R-:W4:Y:S04]  /*16530*/  LDL.LU R52, [R1+0x120] ;  /* 0x0001200001347983 */ /* 0x001f280000300800 */
[----:B------:R-:W4:Y:S04]  /*16540*/  LDL.LU R53, [R1+0x124] ;  /* 0x0001240001357983 */ /* 0x000f280000300800 */
[----:B------:R-:W4:Y:S04]  /*16550*/  LDL.LU R54, [R1+0x128] ;  /* 0x0001280001367983 */ /* 0x000f280000300800 */
[----:B------:R-:W4:Y:S04]  /*16560*/  LDL.LU R55, [R1+0x12c] ;  /* 0x00012c0001377983 */ /* 0x000f280000300800 */
[----:B-1----:R-:W2:Y:S04]  /*16570*/  LDL.LU R44, [R1+0x130] ;  /* 0x00013000012c7983 */ /* 0x002ea80000300800 */
[----:B------:R-:W2:Y:S04]  /*16580*/  LDL.LU R45, [R1+0x134] ;  /* 0x00013400012d7983 */ /* 0x000ea80000300800 */
[----:B------:R-:W2:Y:S04]  /*16590*/  LDL.LU R46, [R1+0x138] ;  /* 0x00013800012e7983 */ /* 0x000ea80000300800 */
[----:B------:R-:W2:Y:S04]  /*165a0*/  LDL.LU R47, [R1+0x13c] ;  /* 0x00013c00012f7983 */ /* 0x000ea80000300800 */
[----:B---3--:R-:W3:Y:S04]  /*165b0*/  LDL.LU R36, [R1+0x160] ;  /* 0x0001600001247983 */ /* 0x008ee80000300800 */
[----:B------:R-:W3:Y:S04]  /*165c0*/  LDL.LU R37, [R1+0x164] ;  /* 0x0001640001257983 */ /* 0x000ee80000300800 */
[----:B------:R-:W3:Y:S04]  /*165d0*/  LDL.LU R38, [R1+0x168] ;  /* 0x0001680001267983 */ /* 0x000ee80000300800 */
[----:B------:R-:W3:Y:S04]  /*165e0*/  LDL.LU R39, [R1+0x16c] ;  /* 0x00016c0001277983 */ /* 0x000ee80000300800 */
[----:B------:R-:W4:Y:S04]  /*165f0*/  LDL.LU R21, [R1+0xbf0] ;  /* 0x000bf00001157983 */ /* 0x000f280000300800 */
[----:B------:R-:W4:Y:S04]  /*16600*/  LDL.LU R30, [R1+0xbec] ;  /* 0x000bec00011e7983 */ /* 0x000f280000300800 */
[----:B------:R-:W2:Y:S04]  /*16610*/  LDL.LU R0, [R1+0xbf8] ;  /* 0x000bf80001007983 */ /* 0x000ea80000300800 */
[----:B------:R-:W2:Y:S04]  /*16620*/  LDL.LU R31, [R1+0xbf4] ;  /* 0x000bf400011f7983 */ /* 0x000ea80000300800 */
[----:B------:R-:W3:Y:S04]  /*16630*/  LDL.LU R16, [R1+0x340] ;  /* 0x0003400001107983 */ /* 0x000ee80000300800 */
        /* <DEDUP_REMOVED lines=30> */
[----:B------:R-:W3:Y:S01]  /*16820*/  LDL.LU R59, [R1+0xcc] ;  /* 0x0000cc00013b7983 */ /* 0x000ee20000300800 */
[----:B----4-:R-:W-:-:S03]  /*16830*/  IMAD R30, R30, 0x100, R21 ;  /* 0x000001001e1e7824 */ /* 0x010fc600078e0215 */
[----:B------:R-:W3:Y:S01]  /*16840*/  LDL.LU R21, [R1+0xd4c] ;  /* 0x000d4c0001157983 */ /* 0x000ee20000300800 */
[----:B--2---:R-:W-:-:S03]  /*16850*/  IMAD R31, R31, 0x100, R0 ;  /* 0x000001001f1f7824 */ /* 0x004fc600078e0200 */
[----:B------:R-:W2:Y:S01]  /*16860*/  LDL.LU R0, [R1+0xd48] ;  /* 0x000d480001007983 */ /* 0x000ea20000300800 */
[----:B---3--:R-:W-:-:S15]  /*16870*/  HMMA.16816.F32 R16, R12, R20, R16 ;  /* 0x000000140c10723c */ /* 0x008fde0000001810 */
[----:B------:R-:W-:-:S08]  /*16880*/  NOP ;  /* 0x0000000000007918 */ /* 0x000fd00000000000 */
[----:B------:R-:W-:Y:S04]  /*16890*/  STL.64 [R1+0x340], R16 ;  /* 0x0003401001007387 */ /* 0x000fe80000100a00 */
[----:B------:R0:W-:Y:S04]  /*168a0*/  STL.64 [R1+0x348], R18 ;  /* 0x0003481201007387 */ /* 0x0001e80000100a00 */
[----:B0-----:R-:W3:Y:S04]  /*168b0*/  LDL.LU.64 R18, [R1+0xd40] ;  /* 0x000d400001127983 */ /* 0x001ee80000300a00 */
[----:B------:R-:W4:Y:S02]  /*168c0*/  LDL.LU.64 R16, [R1+0xd38] ;  /* 0x000d380001107983 */ /* 0x000f240000300a00 */
[----:B----4-:R-:W-:-:S15]  /*168d0*/  HMMA.16816.F32 R4, R12, R16, R4 ;  /* 0x000000100c04723c */ /* 0x010fde0000001804 */
[----:B------:R-:W-:-:S08]  /*168e0*/  NOP ;  /* 0x0000000000007918 */ /* 0x000fd00000000000 */
        /* <DEDUP_REMOVED lines=9> */
[C---:B---3--:R-:W-:Y:S06]  /*16980*/  HMMA.16816.F32 R44, R28.reuse, R18, R44 ;  /* 0x000000121c2c723c */ /* 0x048fec000000182c */
[----:B------:R-:W-:Y:S01]  /*16990*/  HMMA.16816.F32 R52, R28, R22, R52 ;  /* 0x000000161c34723c */ /* 0x000fe20000001834 */
[----:B------:R-:W-:-:S02]  /*169a0*/  IMAD R32, R32, 0x100, R60 ;  /* 0x0000010020207824 */ /* 0x000fc400078e023c */
[----:B------:R-:W-:-:S03]  /*169b0*/  IMAD R33, R33, 0x100, R61 ;  /* 0x0000010021217824 */ /* 0x000fc600078e023d */
[----:B--2---:R-:W-:Y:S01]  /*169c0*/  HMMA.16816.F32 R12, R12, R4, R36 ;  /* 0x000000040c0c723c */ /* 0x004fe20000001824 */
[----:B------:R-:W2:Y:S04]  /*169d0*/  LDL.LU.64 R38, [R1+0xd20] ;  /* 0x000d200001267983 */ /* 0x000ea80000300a00 */
[----:B------:R-:W2:-:S15]  /*169e0*/  LDL.LU.64 R36, [R1+0xd18] ;  /* 0x000d180001247983 */ /* 0x000e9e0000300a00 */
[----:B------:R-:W-:-:S03]  /*169f0*/  NOP ;  /* 0x0000000000007918 */ /* 0x000fc60000000000 */
[----:B------:R0:W-:Y:S04]  /*16a00*/  STL.64 [R1+0x160], R12 ;  /* 0x0001600c01007387 */ /* 0x0001e80000100a00 */
[----:B------:R1:W-:Y:S04]  /*16a10*/  STL.64 [R1+0x168], R14 ;  /* 0x0001680e01007387 */ /* 0x0003e80000100a00 */
[----:B0-----:R-:W3:Y:S04]  /*16a20*/  LDL.LU R12, [R1+0x110] ;  /* 0x00011000010c7983 */ /* 0x001ee80000300800 */
[----:B------:R-:W3:Y:S04]  /*16a30*/  LDL.LU R13, [R1+0x114] ;  /* 0x00011400010d7983 */ /* 0x000ee80000300800 */
[----:B-1----:R-:W3:Y:S04]  /*16a40*/  LDL.LU R14, [R1+0x118] ;  /* 0x00011800010e7983 */ /* 0x002ee80000300800 */
[----:B------:R-:W3:Y:S04]  /*16a50*/  LDL.LU R15, [R1+0x11c] ;  /* 0x00011c00010f7983 */ /* 0x000ee80000300800 */
[----:B------:R-:W-:Y:S04]  /*16a60*/  STL.64 [R1+0x150], R24 ;  /* 0x0001501801007387 */ /* 0x000fe80000100a00 */
[----:B------:R0:W-:Y:S04]  /*16a70*/  STL.64 [R1+0x158], R26 ;  /* 0x0001581a01007387 */ /* 0x0001e80000100a00 */
[----:B0-----:R-:W2:Y:S04]  /*16a80*/  LDL.LU.64 R26, [R1+0xd10] ;  /* 0x000d1000011a7983 */ /* 0x001ea80000300a00 */
[----:B------:R-:W3:Y:S01]  /*16a90*/  LDL.LU.64 R24, [R1+0xd08] ;  /* 0x000d080001187983 */ /* 0x000ee20000300a00 */
[----:B----4-:R-:W-:-:S15]  /*16aa0*/  HMMA.16816.F32 R40, R28, R6, R40 ;  /* 0x000000061c28723c */ /* 0x010fde0000001828 */
[----:B------:R-:W-:-:S08]  /*16ab0*/  NOP ;  /* 0x0000000000007918 */ /* 0x000fd00000000000 */
        /* <DEDUP_REMOVED lines=12> */
[----:B------:R-:W4:Y:S04]  /*16b80*/  LDL.LU R60, [R1+0xcd0] ;  /* 0x000cd000013c7983 */ /* 0x000f280000300800 */
[----:B------:R-:W4:Y:S01]  /*16b90*/  LDL.LU R61, [R1+0xccc] ;  /* 0x000ccc00013d7983 */ /* 0x000f220000300800 */
[----:B------:R-:W-:Y:S01]  /*16ba0*/  HMMA.16816.F32 R8, R28, R16, R8 ;  /* 0x000000101c08723c */ /* 0x000fe20000001808 */
[----:B------:R-:W-:-:S02]  /*16bb0*/  F2FP.F16.E4M3.UNPACK_B R32, R32 ;  /* 0x00000020ff20723e */ /* 0x000fc400020006ff */
[----:B------:R-:W-:-:S03]  /*16bc0*/  F2FP.F16.E4M3.UNPACK_B R33, R33 ;  /* 0x00000021ff21723e */ /* 0x000fc600020006ff */
[----:B---3--:R-:W-:Y:S01]  /*16bd0*/  HMMA.16816.F32 R12, R28, R24, R12 ;  /* 0x000000181c0c723c */ /* 0x008fe2000000180c */
[----:B--2---:R-:W-:Y:S02]  /*16be0*/  IMAD R34, R34, 0x100, R27 ;  /* 0x0000010022227824 */ /* 0x004fe400078e021b */
[----:B------:R-:W-:-:S15]  /*16bf0*/  IMAD R35, R35, 0x100, R26 ;  /* 0x0000010023237824 */ /* 0x000fde00078e021a */
[----:B------:R-:W-:-:S05]  /*16c00*/  NOP ;  /* 0x0000000000007918 */ /* 0x000fca0000000000 */
[----:B------:R-:W-:Y:S04]  /*16c10*/  STL.64 [R1+0x110], R12 ;  /* 0x0001100c01007387 */ /* 0x000fe80000100a00 */
[----:B------:R0:W-:Y:S02]  /*16c20*/  STL.64 [R1+0x118], R14 ;  /* 0x0001180e01007387 */ /* 0x0001e40000100a00 */
[----:B0-----:R-:W-:Y:S01]  /*16c30*/  HMMA.16816.F32 R12, R28, R20, R36 ;  /* 0x000000141c0c723c */ /* 0x001fe20000001824 */
[----:B------:R-:W-:Y:S02]  /*16c40*/  F2FP.F16.E4M3.UNPACK_B R34, R34 ;  /* 0x00000022ff22723e */ /* 0x000fe400020006ff */
[----:B------:R-:W-:-:S03]  /*16c50*/  F2FP.F16.E4M3.UNPACK_B R35, R35 ;  /* 0x00000023ff23723e */ /* 0x000fc600020006ff */
[----:B----4-:R-:W-:-:S15]  /*16c60*/  HMMA.16816.F32 R28, R28, R4, R40 ;  /* 0x000000041c1c723c */ /* 0x010fde0000001828 */
[----:B------:R-:W-:-:S02]  /*16c70*/  NOP ;  /* 0x0000000000007918 */ /* 0x000fc40000000000 */
[----:B------:R-:W-:Y:S04]  /*16c80*/  STL.64 [R1+0x320], R12 ;  /* 0x0003200c01007387 */ /* 0x000fe80000100a00 */
[----:B------:R0:W-:Y:S04]  /*16c90*/  STL.64 [R1+0x328], R14 ;  /* 0x0003280e01007387 */ /* 0x0001e80000100a00 */
[----:B------:R-:W-:Y:S04]  /*16ca0*/  STL.64 [R1+0x310], R8 ;  /* 0x0003100801007387 */ /* 0x000fe80000100a00 */
[----:B------:R1:W-:Y:S01]  /*16cb0*/  STL.64 [R1+0x318], R10 ;  /* 0x0003180a01007387 */ /* 0x0003e20000100a00 */
[C---:B0-----:R-:W-:Y:S06]  /*16cc0*/  HMMA.16816.F32 R12, R32.reuse, R2, R44 ;  /* 0x00000002200c723c */ /* 0x041fec000000182c */
[C---:B-1----:R-:W-:Y:S01]  /*16cd0*/  HMMA.16816.F32 R8, R32.reuse, R6, R48 ;  /* 0x000000062008723c */ /* 0x042fe20000001830 */
[----:B------:R-:W-:Y:S04]  /*16ce0*/  STL.64 [R1+0x100], R28 ;  /* 0x0001001c01007387 */ /* 0x000fe80000100a00 */
[----:B------:R-:W-:Y:S04]  /*16cf0*/  STL.64 [R1+0x108], R30 ;  /* 0x0001081e01007387 */ /* 0x000fe80000100a00 */
[----:B------:R-:W-:Y:S08]  /*16d00*/  STL.64 [R1+0xcb8], R6 ;  /* 0x000cb80601007387 */ /* 0x000ff00000100a00 */
[----:B------:R-:W-:Y:S04]  /*16d10*/  STL.64 [R1+0xf0], R12 ;  /* 0x0000f00c01007387 */ /* 0x000fe80000100a00 */
[----:B------:R-:W-:Y:S04]  /*16d20*/  STL.64 [R1+0xf8], R14 ;  /* 0x0000f80e01007387 */ /* 0x000fe80000100a00 */
[----:B------:R0:W-:Y:S04]  /*16d30*/  STL.64 [R1+0xcb0], R4 ;  /* 0x000cb00401007387 */ /* 0x0001e80000100a00 */
[----:B------:R-:W-:Y:S04]  /*16d40*/  STL.64 [R1+0xe0], R8 ;  /* 0x0000e00801007387 */ /* 0x000fe80000100a00 */
[----:B------:R1:W-:Y:S01]  /*16d50*/  STL.64 [R1+0xe8], R10 ;  /* 0x0000e80a01007387 */ /* 0x0003e20000100a00 */
[C---:B0-----:R-:W-:Y:S03]  /*16d60*/  HMMA.16816.F32 R4, R32.reuse, R22, R56 ;  /* 0x000000162004723c */ /* 0x041fe60000001838 */
[----:B------:R-:W2:Y:S03]  /*16d70*/  LDL.LU R36, [R1+0xb0] ;  /* 0x0000b00001247983 */ /* 0x000ea60000300800 */
[----:B-1----:R-:W-:Y:S01]  /*16d80*/  HMMA.16816.F32 R8, R32, R18, R52 ;  /* 0x000000122008723c */ /* 0x002fe20000001834 */
[----:B------:R-:W-:-:S02]  /*16d90*/  IMAD.MOV.U32 R39, RZ, RZ, R60 ;  /* 0x000000ffff277224 */ /* 0x000fc400078e003c */
[----:B------:R-:W-:-:S04]  /*16da0*/  IMAD.MOV.U32 R38, RZ, RZ, R61 ;  /* 0x000000ffff267224 */ /* 0x000fc800078e003d */
[----:B------:R-:W-:-:S15]  /*16db0*/  IMAD.MOV.U32 R55, RZ, RZ, R0 ;  /* 0x000000ffff377224 */ /* 0x000fde00078e0000 */
[----:B------:R-:W-:-:S01]  /*16dc0*/  NOP ;  /* 0x0000000000007918 */ /* 0x000fc20000000000 */
[----:B------:R-:W-:Y:S04]  /*16dd0*/  STL.64 [R1+0xd0], R8 ;  /* 0x0000d00801007387 */ /* 0x000fe80000100a00 */
[----:B------:R-:W-:Y:S04]  /*16de0*/  STL.64 [R1+0xd8], R10 ;  /* 0x0000d80a01007387 */ /* 0x000fe80000100a00 */
[----:B------:R0:W-:Y:S04]  /*16df0*/  STL.64 [R1+0xc0], R4 ;  /* 0x0000c00401007387 */ /* 0x0001e80000100a00 */
[----:B------:R1:W-:Y:S04]  /*16e00*/  STL.64 [R1+0xc8], R6 ;  /* 0x0000c80601007387 */ /* 0x0003e80000100a00 */
[----:B------:R-:W2:Y:S04]  /*16e10*/  LDL.LU R37, [R1+0xb4] ;  /* 0x0000b40001257983 */ /* 0x000ea80000300800 */
[----:B------:R-:W3:Y:S04]  /*16e20*/  LDL.LU R27, [R1+0xc20] ;  /* 0x000c2000011b7983 */ /* 0x000ee80000300800 */
[----:B------:R-:W3:Y:S04]  /*16e30*/  LDL.LU R26, [R1+0xc1c] ;  /* 0x000c1c00011a7983 */ /* 0x000ee80000300800 */
[----:B------:R-:W4:Y:S04]  /*16e40*/  LDL.LU R60, [R1+0xc28] ;  /* 0x000c2800013c7983 */ /* 0x000f280000300800 */
[----:B------:R-:W4:Y:S04]  /*16e50*/  LDL.LU R61, [R1+0xc24] ;  /* 0x000c2400013d7983 */ /* 0x000f280000300800 */
[----:B------:R-:W4:Y:S04]  /*16e60*/  LDL.LU R52, [R1+0x30] ;  /* 0x0000300001347983 */ /* 0x000f280000300800 */
[----:B------:R-:W4:Y:S04]  /*16e70*/  LDL.LU R53, [R1+0x34] ;  /* 0x0000340001357983 */ /* 0x000f280000300800 */
[----:B------:R-:W4:Y:S04]  /*16e80*/  LDL.LU R54, [R1+0x38] ;  /* 0x0000380001367983 */ /* 0x000f280000300800 */
[----:B------:R-:W2:Y:S04]  /*16e90*/  LDL.LU R0, [R1+0xcc8] ;  /* 0x000cc80001007983 */ /* 0x000ea80000300800 */
[----:B------:R-:W4:Y:S04]  /*16ea0*/  LDL.LU R44, [R1+0x90] ;  /* 0x00009000012c7983 */ /* 0x000f280000300800 */
[----:B------:R-:W4:Y:S04]  /*16eb0*/  LDL.LU R45, [R1+0x94] ;  /* 0x00009400012d7983 */ /* 0x000f280000300800 */
[----:B------:R-:W4:Y:S04]  /*16ec0*/  LDL.LU R46, [R1+0x98] ;  /* 0x00009800012e7983 */ /* 0x000f280000300800 */
[----:B------:R-:W4:Y:S04]  /*16ed0*/  LDL.LU R47, [R1+0x9c] ;  /* 0x00009c00012f7983 */ /* 0x000f280000300800 */
[----:B------:R-:W4:Y:S04]  /*16ee0*/  LDL.LU R40, [R1+0xa0] ;  /* 0x0000a00001287983 */ /* 0x000f280000300800 */
[----:B------:R-:W4:Y:S04]  /*16ef0*/  LDL.LU R41, [R1+0xa4] ;  /* 0x0000a40001297983 */ /* 0x000f280000300800 */
[----:B------:R-:W4:Y:S01]  /*16f00*/  LDL.LU R42, [R1+0xa8] ;  /* 0x0000a800012a7983 */ /* 0x000f220000300800 */
[----:B--2---:R-:W-:-:S03]  /*16f10*/  IMAD.MOV.U32 R43, RZ, RZ, R0 ;  /* 0x000000ffff2b7224 */ /* 0x004fc600078e0000 */
[----:B------:R-:W2:Y:S04]  /*16f20*/  LDL.LU R0, [R1+0xc30] ;  /* 0x000c300001007983 */ /* 0x000ea80000300800 */
[----:B------:R-:W2:Y:S01]  /*16f30*/  LDL.LU R14, [R1+0xc2c] ;  /* 0x000c2c00010e7983 */ /* 0x000ea20000300800 */
[----:B------:R-:W-:Y:S03]  /*16f40*/  HMMA.16816.F32 R36, R32, R24, R36 ;  /* 0x000000182024723c */ /* 0x000fe60000001824 */
[----:B------:R-:W2:Y:S04]  /*16f50*/  LDL.LU R15, [R1+0xc38] ;  /* 0x000c3800010f7983 */ /* 0x000ea80000300800 */
[----:B0-----:R-:W2:Y:S04]  /*16f60*/  LDL.LU R4, [R1+0x300] ;  /* 0x0003000001047983 */ /* 0x001ea80000300800 */
[----:B------:R-:W2:Y:S04]  /*16f70*/  LDL.LU R5, [R1+0x304] ;  /* 0x0003040001057983 */ /* 0x000ea80000300800 */
[----:B-1----:R-:W2:Y:S04]  /*16f80*/  LDL.LU R6, [R1+0x308] ;  /* 0x0003080001067983 */ /* 0x002ea80000300800 */
[----:B------:R-:W2:Y:S04]  /*16f90*/  LDL.LU R7, [R1+0x30c] ;  /* 0x00030c0001077983 */ /* 0x000ea80000300800 */
        /* <DEDUP_REMOVED lines=13> */
[----:B------:R-:W2:Y:S01]  /*17070*/  LDL.LU R29, [R1+0x538] ;  /* 0x00053800011d7983 */ /* 0x000ea20000300800 */
[----:B---3--:R-:W-:-:S03]  /*17080*/  IMAD R12, R26, 0x100, R27 ;  /* 0x000001001a0c7824 */ /* 0x008fc600078e021b */
[----:B------:R0:W-:Y:S04]  /*17090*/  STL.64 [R1+0xb0], R36 ;  /* 0x0000b02401007387 */ /* 0x0001e80000100a00 */
[----:B------:R1:W-:Y:S04]  /*170a0*/  STL.64 [R1+0xb8], R38 ;  /* 0x0000b82601007387 */ /* 0x0003e80000100a00 */
[----:B------:R-:W3:Y:S04]  /*170b0*/  LDL.LU R30, [R1+0x530] ;  /* 0x00053000011e7983 */ /* 0x000ee80000300800 */
[----:B------:R-:W3:Y:S04]  /*170c0*/  LDL.LU R31, [R1+0x528] ;  /* 0x00052800011f7983 */ /* 0x000ee80000300800 */
[----:B------:R-:W3:Y:S04]  /*170d0*/  LDL.LU R27, [R1+0xa20] ;  /* 0x000a2000011b7983 */ /* 0x000ee80000300800 */
[----:B0-----:R-:W3:Y:S01]  /*170e0*/  LDL.LU R37, [R1+0xa18] ;  /* 0x000a180001257983 */ /* 0x001ee20000300800 */
[----:B----4-:R-:W-:-:S03]  /*170f0*/  IMAD R13, R61, 0x100, R60 ;  /* 0x000001003d0d7824 */ /* 0x010fc600078e023c */
[----:B------:R-:W4:Y:S04]  /*17100*/  LDL.LU R36, [R1+0x53c] ;  /* 0x00053c0001247983 */ /* 0x000f280000300800 */
[----:B------:R-:W4:Y:S04]  /*17110*/  LDL.LU R26, [R1+0xa10] ;  /* 0x000a1000011a7983 */ /* 0x000f280000300800 */
[----:B-1----:R-:W4:Y:S04]  /*17120*/  LDL.LU R39, [R1+0x534] ;  /* 0x0005340001277983 */ /* 0x002f280000300800 */
[----:B------:R-:W4:Y:S04]  /*17130*/  LDL.LU R38, [R1+0xa08] ;  /* 0x000a080001267983 */ /* 0x000f280000300800 */
[----:B------:R-:W4:Y:S04]  /*17140*/  LDL.LU R60, [R1+0x52c] ;  /* 0x00052c00013c7983 */ /* 0x000f280000300800 */
[----:B------:R-:W4:Y:S01]  /*17150*/  LDL.LU R61, [R1+0xa00] ;  /* 0x000a0000013d7983 */ /* 0x000f220000300800 */
[----:B--2---:R-:W-:-:S03]  /*17160*/  IMAD R14, R14, 0x100, R0 ;  /* 0x000001000e0e7824 */ /* 0x004fc600078e0200 */
[----:B------:R-:W2:Y:S01]  /*17170*/  LDL.LU R0, [R1+0xcc4] ;  /* 0x000cc40001007983 */ /* 0x000ea20000300800 */
[----:B------:R-:W-:Y:S01]  /*17180*/  HMMA.16816.F32 R4, R32, R20, R4 ;  /* 0x000000142004723c */ /* 0x000fe20000001804 */
[----:B--2---:R-:W-:Y:S02]  /*17190*/  IMAD R15, R0, 0x100, R15 ;  /* 0x00000100000f7824 */ /* 0x004fe400078e020f */
[----:B------:R1:W5:-:S15]  /*171a0*/  LDL.LU R0, [R1+0xcc0] ;  /* 0x000cc00001007983 */ /* 0x00035e0000300800 */
[----:B------:R-:W-:-:S05]  /*171b0*/  NOP ;  /* 0x0000000000007918 */ /* 0x000fca0000000000 */
[----:B------:R-:W-:Y:S04]  /*171c0*/  STL.64 [R1+0x300], R4 ;  /* 0x0003000401007387 */ /* 0x000fe80000100a00 */
[----:B------:R0:W-:Y:S04]  /*171d0*/  STL.64 [R1+0x308], R6 ;  /* 0x0003080601007387 */ /* 0x0001e80000100a00 */
[----:B0-----:R-:W2:Y:S04]  /*171e0*/  LDL.LU.64 R6, [R1+0xcb8] ;  /* 0x000cb80001067983 */ /* 0x001ea80000300a00 */
[----:B------:R-:W3:Y:S01]  /*171f0*/  LDL.LU.64 R4, [R1+0xcb0] ;  /* 0x000cb00001047983 */ /* 0x000ee20000300a00 */
[----:B------:R-:W-:Y:S01]  /*17200*/  HMMA.16816.F32 R8, R32, R16, R8 ;  /* 0x000000102008723c */ /* 0x000fe20000001808 */
[----:B------:R-:W-:-:S02]  /*17210*/  F2FP.F16.E4M3.UNPACK_B R12, R12 ;  /* 0x0000000cff0c723e */ /* 0x000fc400020006ff */
[----:B------:R-:W-:Y:S02]  /*17220*/  F2FP.F16.E4M3.UNPACK_B R13, R13 ;  /* 0x0000000dff0d723e */ /* 0x000fe400020006ff */
[----:B------:R-:W-:Y:S02]  /*17230*/  F2FP.F16.E4M3.UNPACK_B R14, R14 ;  /* 0x0000000eff0e723e */ /* 0x000fe400020006ff */
[----:B------:R-:W-:-:S07]  /*17240*/  F2FP.F16.E4M3.UNPACK_B R15, R15 ;  /* 0x0000000fff0f723e */ /* 0x000fce00020006ff */
[C---:B------:R-:W-:Y:S06]  /*17250*/  HMMA.16816.F32 R44, R12.reuse, R2, R44 ;  /* 0x000000020c2c723c */ /* 0x040fec000000182c */
[C---:B------:R-:W-:Y:S03]  /*17260*/  HMMA.16816.F32 R52, R12.reuse, R18, R52 ;  /* 0x000000120c34723c */ /* 0x040fe60000001834 */
[----:B------:R-:W-:Y:S04]  /*17270*/  STL.64 [R1+0x2f0], R8 ;  /* 0x0002f00801007387 */ /* 0x000fe80000100a00 */
[----:B------:R0:W-:Y:S01]  /*17280*/  STL.64 [R1+0x2f8], R10 ;  /* 0x0002f80a01007387 */ /* 0x0001e20000100a00 */
[----:B------:R-:W-:Y:S03]  /*17290*/  HMMA.16816.F32 R56, R12, R22, R56 ;  /* 0x000000160c38723c */ /* 0x000fe60000001838 */
[----:B0-----:R1:W5:Y:S04]  /*172a0*/  LDL.LU.64 R10, [R1+0xca8] ;  /* 0x000ca800010a7983 */ /* 0x0013680000300a00 */
[----:B------:R1:W5:Y:S01]  /*172b0*/  LDL.LU.64 R8, [R1+0xca0] ;  /* 0x000ca00001087983 */ /* 0x0003620000300a00 */
[----:B---3--:R-:W-:Y:S03]  /*172c0*/  HMMA.16816.F32 R32, R32, R4, R40 ;  /* 0x000000042020723c */ /* 0x008fe60000001828 */
[----:B------:R1:W5:Y:S04]  /*172d0*/  LDL.LU.64 R42, [R1+0xc98] ;  /* 0x000c9800012a7983 */ /* 0x0003680000300a00 */
[----:B------:R1:W5:Y:S01]  /*172e0*/  LDL.LU.64 R40, [R1+0xc90] ;  /* 0x000c900001287983 */ /* 0x0003620000300a00 */
[----:B--2---:R-:W-:-:S15]  /*172f0*/  HMMA.16816.F32 R48, R12, R6, R48 ;  /* 0x000000060c30723c */ /* 0x004fde0000001830 */
[----:B------:R0:W-:Y:S04]  /*17300*/  STL.64 [R1+0xa0], R32 ;  /* 0x0000a02001007387 */ /* 0x0001e80000100a00 */
[----:B------:R2:W-:Y:S01]  /*17310*/  STL.64 [R1+0xa8], R34 ;  /* 0x0000a82201007387 */ /* 0x0005e20000100a00 */
[----:B0-----:R-:W0:Y:S03]  /*17320*/  LDC R33, c[0x0][0x230] ;  /* 0x00008c00ff217b82 */ /* 0x001e260000000800 */
[----:B--2---:R-:W2:Y:S04]  /*17330*/  LDL.LU R35, [R1+0x548] ;  /* 0x0005480001237983 */ /* 0x004ea80000300800 */
[----:B------:R-:W-:Y:S04]  /*17340*/  STL.64 [R1+0x90], R44 ;  /* 0x0000902c01007387 */ /* 0x000fe80000100a00 */
[----:B------:R3:W-:Y:S04]  /*17350*/  STL.64 [R1+0x98], R46 ;  /* 0x0000982e01007387 */ /* 0x0007e80000100a00 */
[----:B---3--:R-:W3:Y:S04]  /*17360*/  LDL.LU.64 R46, [R1+0xc88] ;  /* 0x000c8800012e7983 */ /* 0x008ee80000300a00 */
[----:B------:R-:W3:Y:S04]  /*17370*/  LDL.LU.64 R44, [R1+0xc80] ;  /* 0x000c8000012c7983 */ /* 0x000ee80000300a00 */
[----:B------:R-:W-:Y:S04]  /*17380*/  STL.64 [R1+0x60], R48 ;  /* 0x0000603001007387 */ /* 0x000fe80000100a00 */
[----:B------:R4:W-:Y:S04]  /*17390*/  STL.64 [R1+0x68], R50 ;  /* 0x0000683201007387 */ /* 0x0009e80000100a00 */
[----:B----4-:R-:W4:Y:S04]  /*173a0*/  LDL.LU.64 R50, [R1+0xc78] ;  /* 0x000c780001327983 */ /* 0x010f280000300a00 */
[----:B------:R-:W4:Y:S04]  /*173b0*/  LDL.LU.64 R48, [R1+0xc70] ;  /* 0x000c700001307983 */ /* 0x000f280000300a00 */
[----:B------:R-:W-:Y:S04]  /*173c0*/  STL.64 [R1+0x30], R52 ;  /* 0x0000303401007387 */ /* 0x000fe80000100a00 */
[----:B------:R1:W-:Y:S04]  /*173d0*/  STL.64 [R1+0x38], R54 ;  /* 0x0000383601007387 */ /* 0x0003e80000100a00 */
[----:B-1----:R-:W4:Y:S04]  /*173e0*/  LDL.LU.64 R54, [R1+0xc68] ;  /* 0x000c680001367983 */ /* 0x002f280000300a00 */
[----:B------:R-:W4:Y:S04]  /*173f0*/  LDL.LU.64 R52, [R1+0xc60] ;  /* 0x000c600001347983 */ /* 0x000f280000300a00 */
[----:B------:R-:W-:Y:S04]  /*17400*/  STL.64 [R1+0x10], R56 ;  /* 0x0000103801007387 */ /* 0x000fe80000100a00 */
[----:B------:R1:W-:Y:S04]  /*17410*/  STL.64 [R1+0x18], R58 ;  /* 0x0000183a01007387 */ /* 0x0003e80000100a00 */
[----:B-1----:R-:W4:Y:S04]  /*17420*/  LDL.LU.64 R58, [R1+0xc58] ;  /* 0x000c5800013a7983 */ /* 0x002f280000300a00 */
[----:B------:R-:W4:Y:S01]  /*17430*/  LDL.LU.64 R56, [R1+0xc50] ;  /* 0x000c500001387983 */ /* 0x000f220000300a00 */
[----:B------:R-:W-:-:S02]  /*17440*/  IADD3 R28, P4, R28, UR9, RZ ;  /* 0x000000091c1c7c10 */ /* 0x000fc4000ff9e0ff */
[----:B------:R-:W-:Y:S02]  /*17450*/  IADD3 R29, P5, R29, UR9, RZ ;  /* 0x000000091d1d7c10 */ /* 0x000fe4000ffbe0ff */
[----:B------:R-:W-:Y:S02]  /*17460*/  IADD3 R30, P6, R30, UR9, RZ ;  /* 0x000000091e1e7c10 */ /* 0x000fe4000ffde0ff */
[----:B------:R-:W-:Y:S02]  /*17470*/  IADD3 R31, P1, R31, UR9, RZ ;  /* 0x000000091f1f7c10 */ /* 0x000fe4000ff3e0ff */
[----:B------:R-:W-:Y:S02]  /*17480*/  IADD3 R27, P2, R27, UR9, RZ ;  /* 0x000000091b1b7c10 */ /* 0x000fe4000ff5e0ff */
[----:B------:R-:W-:Y:S02]  /*17490*/  IADD3 R37, P3, R37, UR9, RZ ;  /* 0x0000000925257c10 */ /* 0x000fe4000ff7e0ff */
[----:B------:R-:W-:-:S02]  /*174a0*/  IADD3.X R36, R36, UR13, RZ, P4, !PT ;  /* 0x0000000d24247c10 */ /* 0x000fc4000a7fe4ff */
[----:B------:R-:W-:Y:S02]  /*174b0*/  IADD3 R26, P4, R26, UR9, RZ ;  /* 0x000000091a1a7c10 */ /* 0x000fe4000ff9e0ff */
[----:B------:R-:W-:Y:S02]  /*174c0*/  IADD3.X R39, R39, UR13, RZ, P5, !PT ;  /* 0x0000000d27277c10 */ /* 0x000fe4000affe4ff */
[----:B------:R-:W-:Y:S02]  /*174d0*/  IADD3 R38, P5, R38, UR9, RZ ;  /* 0x0000000926267c10 */ /* 0x000fe4000ffbe0ff */
[----:B------:R-:W-:Y:S01]  /*174e0*/  IADD3.X R60, R60, UR13, RZ, P6, !PT ;  /* 0x0000000d3c3c7c10 */ /* 0x000fe2000b7fe4ff */
[----:B0-----:R-:W-:Y:S01]  /*174f0*/  VIADD R33, R33, 0x1f ;  /* 0x0000001f21217836 */ /* 0x001fe20000000000 */
[----:B------:R-:W-:-:S04]  /*17500*/  IADD3 R61, P6, R61, UR9, RZ ;  /* 0x000000093d3d7c10 */ /* 0x000fc8000ffde0ff */
[----:B------:R-:W-:-:S04]  /*17510*/  SHF.R.S32.HI R34, RZ, 0x1f, R33 ;  /* 0x0000001fff227819 */ /* 0x000fc80000011421 */
[----:B------:R-:W-:-:S04]  /*17520*/  LEA.HI R34, R34, R33, RZ, 0x5 ;  /* 0x0000002122227211 */ /* 0x000fc800078f28ff */
[----:B------:R-:W-:Y:S01]  /*17530*/  SHF.R.S32.HI R34, RZ, 0x5, R34 ;  /* 0x00000005ff227819 */ /* 0x000fe20000011422 */
[----:B--2---:R-:W-:-:S05]  /*17540*/  VIADD R35, R35, 0x1 ;  /* 0x0000000123237836 */ /* 0x004fca0000000000 */
[----:B------:R0:W-:Y:S04]  /*17550*/  STL [R1+0x548], R35 ;  /* 0x0005482301007387 */ /* 0x0001e80000100800 */
[----:B------:R1:W-:Y:S04]  /*17560*/  STL [R1+0x540], R28 ;  /* 0x0005401c01007387 */ /* 0x0003e80000100800 */
[----:B------:R2:W-:Y:S04]  /*17570*/  STL [R1+0x538], R29 ;  /* 0x0005381d01007387 */ /* 0x0005e80000100800 */
[----:B------:R2:W-:Y:S04]  /*17580*/  STL [R1+0x530], R30 ;  /* 0x0005301e01007387 */ /* 0x0005e80000100800 */
[----:B------:R2:W-:Y:S04]  /*17590*/  STL [R1+0x528], R31 ;  /* 0x0005281f01007387 */ /* 0x0005e80000100800 */
[----:B------:R2:W-:Y:S01]  /*175a0*/  STL [R1+0xa20], R27 ;  /* 0x000a201b01007387 */ /* 0x0005e20000100800 */
[C---:B---3--:R-:W-:Y:S03]  /*175b0*/  HMMA.16816.F32 R44, R12.reuse, R4, R44 ;  /* 0x000000040c2c723c */ /* 0x048fe6000000182c */
[----:B------:R3:W-:Y:S04]  /*175c0*/  STL [R1+0xa18], R37 ;  /* 0x000a182501007387 */ /* 0x0007e80000100800 */
[----:B------:R3:W-:Y:S04]  /*175d0*/  STL [R1+0x53c], R36 ;  /* 0x00053c2401007387 */ /* 0x0007e80000100800 */
[----:B------:R3:W-:Y:S04]  /*175e0*/  STL [R1+0xa10], R26 ;  /* 0x000a101a01007387 */ /* 0x0007e80000100800 */
[----:B------:R3:W-:Y:S04]  /*175f0*/  STL [R1+0x534], R39 ;  /* 0x0005342701007387 */ /* 0x0007e80000100800 */
[----:B------:R-:W3:Y:S01]  /*17600*/  LDL.LU R5, [R1+0x524] ;  /* 0x0005240001057983 */ /* 0x000ee20000300800 */
[C---:B----4-:R-:W-:Y:S03]  /*17610*/  HMMA.16816.F32 R48, R12.reuse, R16, R48 ;  /* 0x000000100c30723c */ /* 0x050fe60000001830 */
[----:B------:R4:W-:Y:S04]  /*17620*/  STL [R1+0xa08], R38 ;  /* 0x000a082601007387 */ /* 0x0009e80000100800 */
[----:B------:R-:W4:Y:S04]  /*17630*/  LDL.LU R16, [R1+0x9f8] ;  /* 0x0009f80001107983 */ /* 0x000f280000300800 */
[----:B------:R4:W-:Y:S04]  /*17640*/  STL [R1+0x52c], R60 ;  /* 0x00052c3c01007387 */ /* 0x0009e80000100800 */
[----:B------:R-:W4:Y:S04]  /*17650*/  LDL.LU R17, [R1+0xa1c] ;  /* 0x000a1c0001117983 */ /* 0x000f280000300800 */
[----:B------:R4:W-:Y:S01]  /*17660*/  STL [R1+0xa00], R61 ;  /* 0x000a003d01007387 */ /* 0x0009e20000100800 */
[C---:B------:R-:W-:Y:S03]  /*17670*/  HMMA.16816.F32 R52, R12.reuse, R20, R52 ;  /* 0x000000140c34723c */ /* 0x040fe60000001834 */
[----:B------:R-:W4:Y:S04]  /*17680*/  LDL.LU R20, [R1+0x9f0] ;  /* 0x0009f00001147983 */ /* 0x000f280000300800 */
[----:B------:R-:W4:Y:S01]  /*17690*/  LDL.LU R21, [R1+0xa14] ;  /* 0x000a140001157983 */ /* 0x000f220000300800 */
[----:B------:R-:W-:Y:S01]  /*176a0*/  ISETP.NE.U32.AND P0, PT, R35, R34, PT ;  /* 0x000000222300720c */ /* 0x000fe20003f05070 */
[----:B------:R-:W-:Y:S02]  /*176b0*/  HMMA.16816.F32 R56, R12, R24, R56 ;  /* 0x000000180c38723c */ /* 0x000fe40000001838 */
        /* <DEDUP_REMOVED lines=13> */
[----:B0-----:R-:W4:Y:S04]  /*17790*/  LDL.LU R35, [R1+0x9dc] ;  /* 0x0009dc0001237983 */ /* 0x001f280000300800 */
[----:B-1----:R-:W4:Y:S04]  /*177a0*/  LDL.LU R28, [R1+0x9b0] ;  /* 0x0009b000011c7983 */ /* 0x002f280000300800 */
[----:B--2---:R-:W2:Y:S04]  /*177b0*/  LDL.LU R29, [R1+0x9d4] ;  /* 0x0009d400011d7983 */ /* 0x004ea80000300800 */
[----:B------:R-:W2:Y:S04]  /*177c0*/  LDL.LU R30, [R1+0x9a8] ;  /* 0x0009a800011e7983 */ /* 0x000ea80000300800 */
[----:B------:R-:W2:Y:S04]  /*177d0*/  LDL.LU R31, [R1+0x9cc] ;  /* 0x0009cc00011f7983 */ /* 0x000ea80000300800 */
[----:B------:R-:W2:Y:S04]  /*177e0*/  LDL.LU R27, [R1+0x9a0] ;  /* 0x0009a000011b7983 */ /* 0x000ea80000300800 */
[----:B---3--:R-:W3:Y:S04]  /*177f0*/  LDL.LU R37, [R1+0x9c4] ;  /* 0x0009c40001257983 */ /* 0x008ee80000300800 */
[----:B------:R-:W3:Y:S04]  /*17800*/  LDL.LU R36, [R1+0x998] ;  /* 0x0009980001247983 */ /* 0x000ee80000300800 */
[----:B------:R-:W3:Y:S04]  /*17810*/  LDL.LU R26, [R1+0x9bc] ;  /* 0x0009bc00011a7983 */ /* 0x000ee80000300800 */
[----:B------:R-:W3:Y:S04]  /*17820*/  LDL.LU R39, [R1+0x990] ;  /* 0x0009900001277983 */ /* 0x000ee80000300800 */
[----:B----4-:R-:W4:Y:S04]  /*17830*/  LDL.LU R38, [R1+0x9b4] ;  /* 0x0009b40001267983 */ /* 0x010f280000300800 */
[----:B------:R-:W4:Y:S04]  /*17840*/  LDL.LU R60, [R1+0x988] ;  /* 0x00098800013c7983 */ /* 0x000f280000300800 */
[----:B------:R-:W4:Y:S01]  /*17850*/  LDL.LU R61, [R1+0x9ac] ;  /* 0x0009ac00013d7983 */ /* 0x000f220000300800 */
[----:B------:R-:W-:-:S02]  /*17860*/  IADD3.X R5, R5, UR13, RZ, P1, !PT ;  /* 0x0000000d05057c10 */ /* 0x000fc40008ffe4ff */
[----:B------:R-:W-:-:S03]  /*17870*/  IADD3 R16, P1, R16, UR9, RZ ;  /* 0x0000000910107c10 */ /* 0x000fc6000ff3e0ff */
[----:B------:R0:W-:Y:S01]  /*17880*/  STL [R1+0x524], R5 ;  /* 0x0005240501007387 */ /* 0x0001e20000100800 */
[----:B------:R-:W-:-:S03]  /*17890*/  IADD3.X R17, R17, UR13, RZ, P2, !PT ;  /* 0x0000000d11117c10 */ /* 0x000fc600097fe4ff */
[----:B------:R1:W-:Y:S04]  /*178a0*/  STL [R1+0x9f8], R16 ;  /* 0x0009f81001007387 */ /* 0x0003e80000100800 */
[----:B------:R1:W-:Y:S01]  /*178b0*/  STL [R1+0xa1c], R17 ;  /* 0x000a1c1101007387 */ /* 0x0003e20000100800 */
[----:B------:R-:W-:Y:S02]  /*178c0*/  IADD3 R20, P2, R20, UR9, RZ ;  /* 0x0000000914147c10 */ /* 0x000fe4000ff5e0ff */
[----:B------:R-:W-:-:S03]  /*178d0*/  IADD3.X R21, R21, UR13, RZ, P3, !PT ;  /* 0x0000000d15157c10 */ /* 0x000fc60009ffe4ff */
[----:B------:R1:W-:Y:S04]  /*178e0*/  STL [R1+0x9f0], R20 ;  /* 0x0009f01401007387 */ /* 0x0003e80000100800 */
[----:B------:R1:W-:Y:S01]  /*178f0*/  STL [R1+0xa14], R21 ;  /* 0x000a141501007387 */ /* 0x0003e20000100800 */
[----:B------:R-:W-:Y:S02]  /*17900*/  IADD3 R24, P3, R24, UR9, RZ ;  /* 0x0000000918187c10 */ /* 0x000fe4000ff7e0ff */
[----:B------:R-:W-:-:S03]  /*17910*/  IADD3.X R25, R25, UR13, RZ, P4, !PT ;  /* 0x0000000d19197c10 */ /* 0x000fc6000a7fe4ff */
[----:B------:R1:W-:Y:S01]  /*17920*/  STL [R1+0x9e8], R24 ;  /* 0x0009e81801007387 */ /* 0x0003e20000100800 */
[----:B------:R-:W-:-:S03]  /*17930*/  IADD3 R22, P4, R22, UR9, RZ ;  /* 0x0000000916167c10 */ /* 0x000fc6000ff9e0ff */
[----:B------:R1:W-:Y:S01]  /*17940*/  STL [R1+0xa0c], R25 ;  /* 0x000a0c1901007387 */ /* 0x0003e20000100800 */
        /* <DEDUP_REMOVED lines=24> */
[----:B--2---:R-:W-:-:S03]  /*17ad0*/  IADD3.X R29, R29, UR13, RZ, P5, !PT ;  /* 0x0000000d1d1d7c10 */ /* 0x004fc6000affe4ff */
[----:B------:R2:W-:Y:S01]  /*17ae0*/  STL [R1+0x9b0], R28 ;  /* 0x0009b01c01007387 */ /* 0x0005e20000100800 */
[----:B------:R-:W-:-:S03]  /*17af0*/  IADD3 R30, P5, R30, UR9, RZ ;  /* 0x000000091e1e7c10 */ /* 0x000fc6000ffbe0ff */
[----:B------:R2:W-:Y:S01]  /*17b00*/  STL [R1+0x9d4], R29 ;  /* 0x0009d41d01007387 */ /* 0x0005e20000100800 */
[----:B------:R-:W-:-:S03]  /*17b10*/  IADD3.X R31, R31, UR13, RZ, P6, !PT ;  /* 0x0000000d1f1f7c10 */ /* 0x000fc6000b7fe4ff */
[----:B------:R2:W-:Y:S01]  /*17b20*/  STL [R1+0x9a8], R30 ;  /* 0x0009a81e01007387 */ /* 0x0005e20000100800 */
[----:B------:R-:W-:-:S03]  /*17b30*/  IADD3 R27, P6, R27, UR9, RZ ;  /* 0x000000091b1b7c10 */ /* 0x000fc6000ffde0ff */
[----:B------:R2:W-:Y:S01]  /*17b40*/  STL [R1+0x9cc], R31 ;  /* 0x0009cc1f01007387 */ /* 0x0005e20000100800 */
[----:B---3--:R-:W-:-:S03]  /*17b50*/  IADD3.X R37, R37, UR13, RZ, P1, !PT ;  /* 0x0000000d25257c10 */ /* 0x008fc60008ffe4ff */
[----:B------:R3:W-:Y:S01]  /*17b60*/  STL [R1+0x9a0], R27 ;  /* 0x0009a01b01007387 */ /* 0x0007e20000100800 */
[----:B------:R-:W-:-:S03]  /*17b70*/  IADD3 R36, P1, R36, UR9, RZ ;  /* 0x0000000924247c10 */ /* 0x000fc6000ff3e0ff */
[----:B------:R3:W-:Y:S01]  /*17b80*/  STL [R1+0x9c4], R37 ;  /* 0x0009c42501007387 */ /* 0x0007e20000100800 */
[----:B------:R-:W-:-:S03]  /*17b90*/  IADD3.X R26, R26, UR13, RZ, P2, !PT ;  /* 0x0000000d1a1a7c10 */ /* 0x000fc600097fe4ff */
[----:B------:R3:W-:Y:S01]  /*17ba0*/  STL [R1+0x998], R36 ;  /* 0x0009982401007387 */ /* 0x0007e20000100800 */
[----:B------:R-:W-:-:S03]  /*17bb0*/  IADD3 R39, P2, R39, UR9, RZ ;  /* 0x0000000927277c10 */ /* 0x000fc6000ff5e0ff */
[----:B------:R3:W-:Y:S01]  /*17bc0*/  STL [R1+0x9bc], R26 ;  /* 0x0009bc1a01007387 */ /* 0x0007e20000100800 */
[----:B----4-:R-:W-:-:S03]  /*17bd0*/  IADD3.X R38, R38, UR13, RZ, P3, !PT ;  /* 0x0000000d26267c10 */ /* 0x010fc60009ffe4ff */
[----:B------:R4:W-:Y:S01]  /*17be0*/  STL [R1+0x990], R39 ;  /* 0x0009902701007387 */ /* 0x0009e20000100800 */
[----:B------:R-:W-:-:S03]  /*17bf0*/  IADD3 R60, P3, R60, UR9, RZ ;  /* 0x000000093c3c7c10 */ /* 0x000fc6000ff7e0ff */
[----:B0-----:R-:W4:Y:S01]  /*17c00*/  LDL.LU R5, [R1+0x980] ;  /* 0x0009800001057983 */ /* 0x001f220000300800 */
[----:B------:R-:W-:-:S03]  /*17c10*/  IADD3.X R61, R61, UR13, RZ, P4, !PT ;  /* 0x0000000d3d3d7c10 */ /* 0x000fc6000a7fe4ff */
[----:B------:R0:W-:Y:S04]  /*17c20*/  STL [R1+0x9b4], R38 ;  /* 0x0009b42601007387 */ /* 0x0001e80000100800 */
[----:B-1----:R-:W4:Y:S04]  /*17c30*/  LDL.LU R16, [R1+0x9a4] ;  /* 0x0009a40001107983 */ /* 0x002f280000300800 */
[----:B------:R1:W-:Y:S04]  /*17c40*/  STL [R1+0x988], R60 ;  /* 0x0009883c01007387 */ /* 0x0003e80000100800 */
[----:B------:R-:W4:Y:S04]  /*17c50*/  LDL.LU R17, [R1+0x978] ;  /* 0x0009780001117983 */ /* 0x000f280000300800 */
[----:B------:R1:W-:Y:S04]  /*17c60*/  STL [R1+0x9ac], R61 ;  /* 0x0009ac3d01007387 */ /* 0x0003e80000100800 */
        /* <DEDUP_REMOVED lines=25> */
[----:B0-----:R-:W4:Y:S04]  /*17e00*/  LDL.LU R38, [R1+0x910] ;  /* 0x0009100001267983 */ /* 0x001f280000300800 */
[----:B-1----:R-:W4:Y:S04]  /*17e10*/  LDL.LU R60, [R1+0x934] ;  /* 0x00093400013c7983 */ /* 0x002f280000300800 */
[----:B------:R-:W4:Y:S01]  /*17e20*/  LDL.LU R61, [R1+0x908] ;  /* 0x00090800013d7983 */ /* 0x000f220000300800 */
[----:B------:R-:W-:-:S02]  /*17e30*/  IADD3 R5, P4, R5, UR9, RZ ;  /* 0x0000000905057c10 */ /* 0x000fc4000ff9e0ff */
        /* <DEDUP_REMOVED lines=55> */
[----:B------:R4:W-:Y:S01]  /*181b0*/  STL [R1+0x93c], R39 ;  /* 0x00093c2701007387 */ /* 0x0009e20000100800 */
[----:B------:R-:W-:-:S03]  /*181c0*/  IADD3.X R60, R60, UR13, RZ, P1, !PT ;  /* 0x0000000d3c3c7c10 */ /* 0x000fc60008ffe4ff */
[----:B0-----:R-:W4:Y:S01]  /*181d0*/  LDL.LU R5, [R1+0x92c] ;  /* 0x00092c0001057983 */ /* 0x001f220000300800 */
[----:B------:R-:W-:-:S03]  /*181e0*/  IADD3 R61, P1, R61, UR9, RZ ;  /* 0x000000093d3d7c10 */ /* 0x000fc6000ff3e0ff */
        /* <DEDUP_REMOVED lines=30> */
[----:B0-----:R-:W4:Y:S04]  /*183d0*/  LDL.LU R38, [R1+0x8bc] ;  /* 0x0008bc0001267983 */ /* 0x001f280000300800 */
[----:B-1----:R-:W4:Y:S04]  /*183e0*/  LDL.LU R60, [R1+0x890] ;  /* 0x00089000013c7983 */ /* 0x002f280000300800 */
[----:B------:R-:W4:Y:S01]  /*183f0*/  LDL.LU R61, [R1+0x8b4] ;  /* 0x0008b400013d7983 */ /* 0x000f220000300800 */
[----:B------:R-:W-:-:S02]  /*18400*/  IADD3.X R5, R5, UR13, RZ, P2, !PT ;  /* 0x0000000d05057c10 */ /* 0x000fc400097fe4ff */
        /* <DEDUP_REMOVED lines=88> */
[----:B------:R-:W4:Y:S04]  /*18990*/  LDL.LU R39, [R1+0x844] ;  /* 0x0008440001277983 */ /* 0x000f280000300800 */
        /* <DEDUP_REMOVED lines=798> */
[----:B------:R-:W-:-:S03]  /*1bb80*/  IADD3.X R26, R26, UR10, RZ, P5, !PT ;  /* 0x0000000a1a1a7c10 */ /* 0x000fc6000affe4ff */
[----:B------:R1:W-:Y:S01]  /*1bb90*/  STL [R1+0x594], R36 ;  /* 0x0005942401007387 */ /* 0x0003e20000100800 */
[----:B------:R-:W-:-:S03]  /*1bba0*/  IADD3.X R39, R39, UR10, RZ, P6, !PT ;  /* 0x0000000a27277c10 */ /* 0x000fc6000b7fe4ff */
[----:B------:R1:W-:Y:S01]  /*1bbb0*/  STL [R1+0x58c], R26 ;  /* 0x00058c1a01007387 */ /* 0x0003e20000100800 */
[----:B------:R-:W-:-:S03]  /*1bbc0*/  IADD3.X R38, R38, UR10, RZ, P1, !PT ;  /* 0x0000000a26267c10 */ /* 0x000fc60008ffe4ff */
[----:B------:R1:W-:Y:S01]  /*1bbd0*/  STL [R1+0x584], R39 ;  /* 0x0005842701007387 */ /* 0x0003e20000100800 */
[----:B------:R-:W-:Y:S02]  /*1bbe0*/  IADD3.X R60, R60, UR10, RZ, P2, !PT ;  /* 0x0000000a3c3c7c10 */ /* 0x000fe400097fe4ff */
[----:B------:R-:W-:-:S05]  /*1bbf0*/  IADD3.X R61, R61, UR10, RZ, P3, !PT ;  /* 0x0000000a3d3d7c10 */ /* 0x000fca0009ffe4ff */
[----:B------:R1:W-:Y:S04]  /*1bc00*/  STL [R1+0x56c], R61 ;  /* 0x00056c3d01007387 */ /* 0x0003e80000100800 */
[----:B------:R1:W-:Y:S04]  /*1bc10*/  STL [R1+0x57c], R38 ;  /* 0x00057c2601007387 */ /* 0x0003e80000100800 */
[----:B------:R1:W-:Y:S01]  /*1bc20*/  STL [R1+0x574], R60 ;  /* 0x0005743c01007387 */ /* 0x0003e20000100800 */
[----:B------:R-:W-:Y:S05]  /*1bc30*/  @P0 BRA `(.L_x_1) ;  /* 0xfffffee400780947 */ /* 0x000fea000383ffff */
.L_x_0:
[----:B-----5:R-:W2:Y:S01]  /*1bc40*/  LDL.LU R0, [R1+0xc] ;  /* 0x00000c0001007983 */ /* 0x020ea20000300800 */
[----:B------:R-:W-:Y:S01]  /*1bc50*/  F2FP.SATFINITE.E4M3.F32.PACK_AB_MERGE_C R42, R43, R42, RZ ;  /* 0x0000002a2b2a723e */ /* 0x000fe200048070ff */
[----:B------:R-:W-:Y:S01]  /*1bc60*/  ULDC.64 UR26, c[0x0][0x228] ;  /* 0x00008a00001a7ab9 */ /* 0x000fe20000000a00 */
[----:B------:R-:W-:Y:S01]  /*1bc70*/  F2FP.SATFINITE.E4M3.F32.PACK_AB_MERGE_C R9, R9, R8, RZ ;  /* 0x000000080909723e */ /* 0x000fe200048070ff */
[----:B-1----:R-:W3:Y:S01]  /*1bc80*/  LDL.LU R61, [R1+0x20] ;  /* 0x00002000013d7983 */ /* 0x002ee20000300800 */
[----:B------:R-:W1:Y:S01]  /*1bc90*/  S2UR UR5, SR_CgaCtaId ;  /* 0x00000000000579c3 */ /* 0x000e620000008800 */
[----:B------:R-:W-:Y:S01]  /*1bca0*/  UMOV UR4, 0x400 ;  /* 0x0000040000047882 */ /* 0x000fe20000000000 */
[----:B------:R-:W-:Y:S01]  /*1bcb0*/  ULDC.64 UR8, c[0x0][0x220] ;  /* 0x0000880000087ab9 */ /* 0x000fe20000000a00 */
[----:B------:R-:W3:Y:S01]  /*1bcc0*/  LDL.LU R60, [R1+0x24] ;  /* 0x00002400013c7983 */ /* 0x000ee20000300800 */
[----:B------:R-:W-:Y:S01]  /*1bcd0*/  ULDC.64 UR28, c[0x0][0x228] ;  /* 0x00008a00001c7ab9 */ /* 0x000fe20000000a00 */
[----:B------:R-:W-:Y:S01]  /*1bce0*/  ULDC.64 UR10, c[0x0][0x220] ;  /* 0x00008800000a7ab9 */ /* 0x000fe20000000a00 */
[----:B------:R-:W-:Y:S01]  /*1bcf0*/  ULDC UR12, c[0x0][0x22c] ;  /* 0x00008b00000c7ab9 */ /* 0x000fe20000000800 */
[----:B------:R-:W4:Y:S01]  /*1bd00*/  LDL.LU R39, [R1+0x28] ;  /* 0x0000280001277983 */ /* 0x000f220000300800 */
[----:B------:R-:W-:Y:S01]  /*1bd10*/  ULDC.64 UR22, c[0x0][0x228] ;  /* 0x00008a0000167ab9 */ /* 0x000fe20000000a00 */
[----:B------:R-:W-:Y:S01]  /*1bd20*/  ULDC.64 UR20, c[0x0][0x228] ;  /* 0x00008a0000147ab9 */ /* 0x000fe20000000a00 */
[----:B------:R-:W-:Y:S01]  /*1bd30*/  ULDC.64 UR18, c[0x0][0x228] ;  /* 0x00008a0000127ab9 */ /* 0x000fe20000000a00 */
[----:B------:R-:W4:Y:S01]  /*1bd40*/  LDL.LU R38, [R1+0x2c] ;  /* 0x00002c0001267983 */ /* 0x000f220000300800 */
[----:B------:R-:W-:Y:S01]  /*1bd50*/  ULDC.64 UR16, c[0x0][0x228] ;  /* 0x00008a0000107ab9 */ /* 0x000fe20000000a00 */
[----:B------:R-:W-:Y:S01]  /*1bd60*/  ULDC.64 UR14, c[0x0][0x228] ;  /* 0x00008a00000e7ab9 */ /* 0x000fe20000000a00 */
[----:B------:R-:W-:Y:S01]  /*1bd70*/  ULDC.64 UR24, c[0x0][0x228] ;  /* 0x00008a0000187ab9 */ /* 0x000fe20000000a00 */
        /* <DEDUP_REMOVED lines=30> */
[----:B------:R-:W4:Y:S04]  /*1bf60*/  LDL.LU R3, [R1+0x2a8] ;  /* 0x0002a80001037983 */ /* 0x000f280000300800 */
[----:B------:R-:W4:Y:S04]  /*1bf70*/  LDL.LU R2, [R1+0x2ac] ;  /* 0x0002ac0001027983 */ /* 0x000f280000300800 */
[----:B------:R0:W-:Y:S04]  /*1bf80*/  STL [R1+0xcf4], R57 ;  /* 0x000cf43901007387 */ /* 0x0001e80000100800 */
[----:B0-----:R-:W4:Y:S04]  /*1bf90*/  LDL.LU R57, [R1+0x8] ;  /* 0x0000080001397983 */ /* 0x001f280000300800 */
[----:B------:R0:W-:Y:S04]  /*1bfa0*/  STL [R1+0xcf0], R56 ;  /* 0x000cf03801007387 */ /* 0x0001e80000100800 */
[----:B0-----:R-:W4:Y:S04]  /*1bfb0*/  LDL.LU R56, [R1+0x4] ;  /* 0x0000040001387983 */ /* 0x001f280000300800 */
[----:B------:R0:W-:Y:S04]  /*1bfc0*/  STL [R1+0xcec], R59 ;  /* 0x000cec3b01007387 */ /* 0x0001e80000100800 */
[----:B0-----:R-:W4:Y:S01]  /*1bfd0*/  LDL.LU R59, [R1] ;  /* 0x00000000013b7983 */ /* 0x001f220000300800 */
[----:B------:R-:W-:-:S03]  /*1bfe0*/  F2FP.SATFINITE.E4M3.F32.PACK_AB_MERGE_C R8, R11, R10, RZ ;  /* 0x0000000a0b08723e */ /* 0x000fc600048070ff */
        /* <DEDUP_REMOVED lines=12> */
[----:B------:R4:W-:Y:S01]  /*1c0b0*/  STL [R1+0xcb8], R46 ;  /* 0x000cb82e01007387 */ /* 0x0009e20000100800 */
[----:B--2---:R-:W-:-:S02]  /*1c0c0*/  F2FP.SATFINITE.E4M3.F32.PACK_AB_MERGE_C R6, R6, R7, RZ ;  /* 0x000000070606723e */ /* 0x004fc400048070ff */
[----:B---3--:R-:W-:Y:S02]  /*1c0d0*/  F2FP.SATFINITE.E4M3.F32.PACK_AB_MERGE_C R4, R4, R5, RZ ;  /* 0x000000050404723e */ /* 0x008fe400048070ff */
[----:B----4-:R-:W-:Y:S02]  /*1c0e0*/  F2FP.SATFINITE.E4M3.F32.PACK_AB_MERGE_C R46, R0, R57, RZ ;  /* 0x00000039002e723e */ /* 0x010fe400048070ff */
[----:B------:R-:W-:Y:S02]  /*1c0f0*/  F2FP.SATFINITE.E4M3.F32.PACK_AB_MERGE_C R0, R41, R40, RZ ;  /* 0x000000282900723e */ /* 0x000fe400048070ff */
[----:B------:R-:W-:Y:S01]  /*1c100*/  F2FP.SATFINITE.E4M3.F32.PACK_AB_MERGE_C R40, R14, R15, RZ ;  /* 0x0000000f0e28723e */ /* 0x000fe200048070ff */
[----:B------:R-:W-:Y:S01]  /*1c110*/  STL [R1+0xcf8], R46 ;  /* 0x000cf82e01007387 */ /* 0x000fe20000100800 */
[----:B------:R-:W-:-:S05]  /*1c120*/  F2FP.SATFINITE.E4M3.F32.PACK_AB_MERGE_C R44, R56, R59, RZ ;  /* 0x0000003b382c723e */ /* 0x000fca00048070ff */
[----:B------:R-:W-:Y:S04]  /*1c130*/  STL [R1+0x3c4], R44 ;  /* 0x0003c42c01007387 */ /* 0x000fe80000100800 */
[----:B------:R-:W-:Y:S04]  /*1c140*/  STL [R1+0xcfc], R42 ;  /* 0x000cfc2a01007387 */ /* 0x000fe80000100800 */
[----:B------:R0:W-:Y:S04]  /*1c150*/  STL [R1+0x3c8], R0 ;  /* 0x0003c80001007387 */ /* 0x0001e80000100800 */
[----:B------:R2:W-:Y:S04]  /*1c160*/  STL [R1+0x3d4], R9 ;  /* 0x0003d40901007387 */ /* 0x0005e80000100800 */
[----:B------:R3:W-:Y:S01]  /*1c170*/  STL [R1+0x3d0], R8 ;  /* 0x0003d00801007387 */ /* 0x0007e20000100800 */
[----:B0-----:R-:W-:-:S02]  /*1c180*/  F2FP.SATFINITE.E4M3.F32.PACK_AB_MERGE_C R0, R60, R61, RZ ;  /* 0x0000003d3c00723e */ /* 0x001fc400048070ff */
[----:B--2---:R-:W-:-:S03]  /*1c190*/  F2FP.SATFINITE.E4M3.F32.PACK_AB_MERGE_C R9, R38, R39, RZ ;  /* 0x000000272609723e */ /* 0x004fc600048070ff */
[----:B------:R0:W-:Y:S01]  /*1c1a0*/  STL [R1+0x3dc], R0 ;  /* 0x0003dc0001007387 */ /* 0x0001e20000100800 */
[----:B------:R-:W-:Y:S02]  /*1c1b0*/  F2FP.SATFINITE.E4M3.F32.PACK_AB_MERGE_C R38, R16, R17, RZ ;  /* 0x000000111026723e */ /* 0x000fe400048070ff */
[----:B---3--:R-:W-:Y:S01]  /*1c1c0*/  F2FP.SATFINITE.E4M3.F32.PACK_AB_MERGE_C R8, R36, R37, RZ ;  /* 0x000000252408723e */ /* 0x008fe200048070ff */
[----:B------:R2:W-:Y:S04]  /*1c1d0*/  STL [R1+0x3d8], R9 ;  /* 0x0003d80901007387 */ /* 0x0005e80000100800 */
[----:B------:R3:W-:Y:S01]  /*1c1e0*/  STL [R1+0x3e4], R8 ;  /* 0x0003e40801007387 */ /* 0x0007e20000100800 */
[----:B0-----:R-:W-:Y:S02]  /*1c1f0*/  F2FP.SATFINITE.E4M3.F32.PACK_AB_MERGE_C R0, R34, R35, RZ ;  /* 0x000000232200723e */ /* 0x001fe400048070ff */
[----:B--2---:R-:W-:-:S03]  /*1c200*/  F2FP.SATFINITE.E4M3.F32.PACK_AB_MERGE_C R9, R32, R33, RZ ;  /* 0x000000212009723e */ /* 0x004fc600048070ff */
[----:B------:R0:W-:Y:S01]  /*1c210*/  STL [R1+0x3e0], R0 ;  /* 0x0003e00001007387 */ /* 0x0001e20000100800 */
[----:B------:R-:W-:Y:S02]  /*1c220*/  F2FP.SATFINITE.E4M3.F32.PACK_AB_MERGE_C R33, R20, R21, RZ ;  /* 0x000000151421723e */ /* 0x000fe400048070ff */
[----:B---3--:R-:W-:Y:S01]  /*1c230*/  F2FP.SATFINITE.E4M3.F32.PACK_AB_MERGE_C R8, R30, R31, RZ ;  /* 0x0000001f1e08723e */ /* 0x008fe200048070ff */
[----:B------:R2:W-:Y:S01]  /*1c240*/  STL [R1+0x3ec], R9 ;  /* 0x0003ec0901007387 */ /* 0x0005e20000100800 */
[----:B------:R-:W-:-:S03]  /*1c250*/  F2FP.SATFINITE.E4M3.F32.PACK_AB_MERGE_C R31, R18, R19, RZ ;  /* 0x00000013121f723e */ /* 0x000fc600048070ff */
[----:B------:R3:W-:Y:S01]  /*1c260*/  STL [R1+0x3e8], R8 ;  /* 0x0003e80801007387 */ /* 0x0007e20000100800 */
[----:B0-----:R-:W-:Y:S02]  /*1c270*/  F2FP.SATFINITE.E4M3.F32.PACK_AB_MERGE_C R0, R28, R29, RZ ;  /* 0x0000001d1c00723e */ /* 0x001fe400048070ff */
[----:B--2---:R-:W-:-:S03]  /*1c280*/  F2FP.SATFINITE.E4M3.F32.PACK_AB_MERGE_C R9, R26, R27, RZ ;  /* 0x0000001b1a09723e */ /* 0x004fc600048070ff */
[----:B------:R0:W-:Y:S01]  /*1c290*/  STL [R1+0x3b4], R0 ;  /* 0x0003b40001007387 */ /* 0x0001e20000100800 */
[----:B---3--:R-:W-:-:S03]  /*1c2a0*/  F2FP.SATFINITE.E4M3.F32.PACK_AB_MERGE_C R8, R24, R25, RZ ;  /* 0x000000191808723e */ /* 0x008fc600048070ff */
[----:B------:R-:W-:Y:S04]  /*1c2b0*/  STL [R1+0x3b0], R9 ;  /* 0x0003b00901007387 */ /* 0x000fe80000100800 */
[----:B------:R-:W-:Y:S01]  /*1c2c0*/  STL [R1+0x2e4], R8 ;  /* 0x0002e40801007387 */ /* 0x000fe20000100800 */
[----:B0-----:R-:W-:-:S03]  /*1c2d0*/  F2FP.SATFINITE.E4M3.F32.PACK_AB_MERGE_C R0, R22, R23, RZ ;  /* 0x000000171600723e */ /* 0x001fc600048070ff */
[----:B------:R-:W-:Y:S04]  /*1c2e0*/  STL [R1+0xd00], R33 ;  /* 0x000d002101007387 */ /* 0x000fe80000100800 */
[----:B------:R0:W-:Y:S04]  /*1c2f0*/  STL [R1+0x2e0], R0 ;  /* 0x0002e00001007387 */ /* 0x0001e80000100800 */
[----:B------:R-:W-:Y:S04]  /*1c300*/  STL [R1+0xd04], R31 ;  /* 0x000d041f01007387 */ /* 0x000fe80000100800 */
[----:B------:R-:W-:Y:S01]  /*1c310*/  STL [R1+0xd08], R38 ;  /* 0x000d082601007387 */ /* 0x000fe20000100800 */
[----:B0-----:R-:W-:-:S03]  /*1c320*/  F2FP.SATFINITE.E4M3.F32.PACK_AB_MERGE_C R0, R12, R13, RZ ;  /* 0x0000000d0c00723e */ /* 0x001fc600048070ff */
[----:B------:R-:W-:Y:S04]  /*1c330*/  STL [R1+0xd0c], R40 ;  /* 0x000d0c2801007387 */ /* 0x000fe80000100800 */
[----:B------:R0:W-:Y:S04]  /*1c340*/  STL [R1+0x8c], R0 ;  /* 0x00008c0001007387 */ /* 0x0001e80000100800 */
[----:B------:R-:W-:Y:S04]  /*1c350*/  STL [R1+0x88], R6 ;  /* 0x0000880601007387 */ /* 0x000fe80000100800 */
[----:B------:R-:W2:Y:S01]  /*1c360*/  LDL.LU R44, [R1+0x290] ;  /* 0x00029000012c7983 */ /* 0x000ea20000300800 */
[----:B0-----:R-:W-:-:S03]  /*1c370*/  F2FP.SATFINITE.E4M3.F32.PACK_AB_MERGE_C R0, R2, R3, RZ ;  /* 0x000000030200723e */ /* 0x001fc600048070ff */
[----:B------:R-:W-:Y:S04]  /*1c380*/  STL [R1+0x2a4], R4 ;  /* 0x0002a40401007387 */ /* 0x000fe80000100800 */
[----:B------:R-:W2:Y:S04]  /*1c390*/  LDL.LU R45, [R1+0x294] ;  /* 0x00029400012d7983 */ /* 0x000ea80000300800 */
[----:B------:R0:W-:Y:S04]  /*1c3a0*/  STL [R1+0x2a0], R0 ;  /* 0x0002a00001007387 */ /* 0x0001e80000100800 */
[----:B------:R-:W3:Y:S04]  /*1c3b0*/  LDL.LU R50, [R1+0x298] ;  /* 0x0002980001327983 */ /* 0x000ee80000300800 */
[----:B------:R-:W3:Y:S04]  /*1c3c0*/  LDL.LU R51, [R1+0x29c] ;  /* 0x00029c0001337983 */ /* 0x000ee80000300800 */
        /* <DEDUP_REMOVED lines=44> */
[----:B--2---:R-:W-:-:S05]  /*1c690*/  F2FP.SATFINITE.E4M3.F32.PACK_AB_MERGE_C R8, R45, R44, RZ ;  /* 0x0000002c2d08723e */ /* 0x004fca00048070ff */
[----:B------:R0:W-:Y:S01]  /*1c6a0*/  STL [R1+0x294], R8 ;  /* 0x0002940801007387 */ /* 0x0001e20000100800 */
[----:B---3--:R-:W-:Y:S02]  /*1c6b0*/  F2FP.SATFINITE.E4M3.F32.PACK_AB_MERGE_C R10, R51, R50, RZ ;  /* 0x00000032330a723e */ /* 0x008fe400048070ff */
[----:B----4-:R-:W-:-:S03]  /*1c6c0*/  F2FP.SATFINITE.E4M3.F32.PACK_AB_MERGE_C R9, R49, R48, RZ ;  /* 0x000000303109723e */ /* 0x010fc600048070ff */
[----:B------:R2:W-:Y:S01]  /*1c6d0*/  STL [R1+0x290], R10 ;  /* 0x0002900a01007387 */ /* 0x0005e20000100800 */
[----:B0-----:R-:W-:-:S03]  /*1c6e0*/  F2FP.SATFINITE.E4M3.F32.PACK_AB_MERGE_C R8, R55, R54, RZ ;  /* 0x000000363708723e */ /* 0x001fc600048070ff */
[----:B------:R0:W-:Y:S04]  /*1c6f0*/  STL [R1+0x29c], R9 ;  /* 0x00029c0901007387 */ /* 0x0001e80000100800 */
[----:B------:R3:W-:Y:S01]  /*1c700*/  STL [R1+0x298], R8 ;  /* 0x0002980801007387 */ /* 0x0007e20000100800 */
[----:B--2---:R-:W-:Y:S02]  /*1c710*/  F2FP.SATFINITE.E4M3.F32.PACK_AB_MERGE_C R10, R52, R53, RZ ;  /* 0x00000035340a723e */ /* 0x004fe400048070ff */
[----:B0-----:R-:W-:-:S03]  /*1c720*/  F2FP.SATFINITE.E4M3.F32.PACK_AB_MERGE_C R9, R59, R58, RZ ;  /* 0x0000003a3b09723e */ /* 0x001fc600048070ff */
[----:B------:R-:W-:Y:S01]  /*1c730*/  STL [R1+0x2ac], R10 ;  /* 0x0002ac0a01007387 */ /* 0x000fe20000100800 */
[----:B---3--:R-:W-:-:S03]  /*1c740*/  F2FP.SATFINITE.E4M3.F32.PACK_AB_MERGE_C R8, R57, R56, RZ ;  /* 0x000000383908723e */ /* 0x008fc600048070ff */
[----:B------:R-:W-:Y:S04]  /*1c750*/  STL [R1+0x2a8], R9 ;  /* 0x0002a80901007387 */ /* 0x000fe80000100800 */
[----:B------:R-:W-:Y:S01]  /*1c760*/  STL [R1+0x284], R8 ;  /* 0x0002840801007387 */ /* 0x000fe20000100800 */
[----:B------:R-:W-:Y:S02]  /*1c770*/  F2FP.SATFINITE.E4M3.F32.PACK_AB_MERGE_C R0, R61, R0, RZ ;  /* 0x000000003d00723e */ /* 0x000fe400048070ff */
[----:B------:R-:W-:-:S05]  /*1c780*/  F2FP.SATFINITE.E4M3.F32.PACK_AB_MERGE_C R25, R25, R60, RZ ;  /* 0x0000003c1919723e */ /* 0x000fca00048070ff */
[----:B------:R-:W-:Y:S01]  /*1c790*/  STL [R1+0xd10], R25 ;  /* 0x000d101901007387 */ /* 0x000fe20000100800 */
[----:B------:R-:W-:-:S03]  /*1c7a0*/  F2FP.SATFINITE.E4M3.F32.PACK_AB_MERGE_C R24, R24, R39, RZ ;  /* 0x000000271818723e */ /* 0x000fc600048070ff */
[----:B------:R0:W-:Y:S01]  /*1c7b0*/  STL [R1+0x280], R0 ;  /* 0x0002800001007387 */ /* 0x0001e20000100800 */
[----:B------:R-:W-:-:S03]  /*1c7c0*/  F2FP.SATFINITE.E4M3.F32.PACK_AB_MERGE_C R27, R27, R37, RZ ;  /* 0x000000251b1b723e */ /* 0x000fc600048070ff */
[----:B------:R-:W-:Y:S01]  /*1c7d0*/  STL [R1+0xd14], R24 ;  /* 0x000d141801007387 */ /* 0x000fe20000100800 */
[----:B------:R-:W-:-:S03]  /*1c7e0*/  F2FP.SATFINITE.E4M3.F32.PACK_AB_MERGE_C R26, R26, R36, RZ ;  /* 0x000000241a1a723e */ /* 0x000fc600048070ff */
[----:B------:R-:W-:Y:S01]  /*1c7f0*/  STL [R1+0xd18], R27 ;  /* 0x000d181b01007387 */ /* 0x000fe20000100800 */
[----:B------:R-:W-:-:S03]  /*1c800*/  F2FP.SATFINITE.E4M3.F32.PACK_AB_MERGE_C R34, R34, R35, RZ ;  /* 0x000000232222723e */ /* 0x000fc600048070ff */
[----:B------:R-:W-:Y:S01]  /*1c810*/  STL [R1+0xd1c], R26 ;  /* 0x000d1c1a01007387 */ /* 0x000fe20000100800 */
[----:B------:R-:W-:-:S03]  /*1c820*/  F2FP.SATFINITE.E4M3.F32.PACK_AB_MERGE_C R29, R29, R32, RZ ;  /* 0x000000201d1d723e */ /* 0x000fc600048070ff */
[----:B------:R-:W-:Y:S04]  /*1c830*/  STL [R1+0xd20], R34 ;  /* 0x000d202201007387 */ /* 0x000fe80000100800 */
[----:B------:R-:W-:Y:S01]  /*1c840*/  STL [R1+0xd24], R29 ;  /* 0x000d241d01007387 */ /* 0x000fe20000100800 */
[----:B0-----:R-:W-:Y:S02]  /*1c850*/  F2FP.SATFINITE.E4M3.F32.PACK_AB_MERGE_C R0, R28, R30, RZ ;  /* 0x0000001e1c00723e */ /* 0x001fe400048070ff */
[----:B------:R-:W-:-:S05]  /*1c860*/  F2FP.SATFINITE.E4M3.F32.PACK_AB_MERGE_C R36, R22, R23, RZ ;  /* 0x000000171624723e */ /* 0x000fca00048070ff */
[----:B------:R-:W-:Y:S01]  /*1c870*/  STL [R1+0xd28], R36 ;  /* 0x000d282401007387 */ /* 0x000fe20000100800 */
[----:B------:R-:W-:-:S03]  /*1c880*/  F2FP.SATFINITE.E4M3.F32.PACK_AB_MERGE_C R8, R20, R21, RZ ;  /* 0x000000151408723e */ /* 0x000fc600048070ff */
[----:B------:R0:W-:Y:S04]  /*1c890*/  STL [R1+0x48], R0 ;  /* 0x0000480001007387 */ /* 0x0001e80000100800 */
[----:B------:R2:W-:Y:S01]  /*1c8a0*/  STL [R1+0x58], R8 ;  /* 0x0000580801007387 */ /* 0x0005e20000100800 */
[----:B0-----:R-:W-:Y:S02]  /*1c8b0*/  F2FP.SATFINITE.E4M3.F32.PACK_AB_MERGE_C R0, R18, R19, RZ ;  /* 0x000000131200723e */ /* 0x001fe400048070ff */
[----:B------:R-:W-:-:S03]  /*1c8c0*/  F2FP.SATFINITE.E4M3.F32.PACK_AB_MERGE_C R9, R16, R17, RZ ;  /* 0x000000111009723e */ /* 0x000fc600048070ff */
[----:B------:R0:W-:Y:S01]  /*1c8d0*/  STL [R1+0x54], R0 ;  /* 0x0000540001007387 */ /* 0x0001e20000100800 */
[----:B--2---:R-:W-:-:S03]  /*1c8e0*/  F2FP.SATFINITE.E4M3.F32.PACK_AB_MERGE_C R8, R14, R15, RZ ;  /* 0x0000000f0e08723e */ /* 0x004fc600048070ff */
[----:B------:R-:W-:Y:S01]  /*1c8f0*/  STL [R1+0x80], R9 ;  /* 0x0000800901007387 */ /* 0x000fe20000100800 */
[----:B0-----:R-:W-:-:S03]  /*1c900*/  F2FP.SATFINITE.E4M3.F32.PACK_AB_MERGE_C R0, R12, R13, RZ ;  /* 0x0000000d0c00723e */ /* 0x001fc600048070ff */
[----:B------:R-:W-:Y:S04]  /*1c910*/  STL [R1+0x7c], R8 ;  /* 0x00007c0801007387 */ /* 0x000fe80000100800 */
[----:B------:R0:W-:Y:S01]  /*1c920*/  STL [R1+0x230], R0 ;  /* 0x0002300001007387 */ /* 0x0001e20000100800 */
[----:B------:R-:W-:-:S05]  /*1c930*/  F2FP.SATFINITE.E4M3.F32.PACK_AB_MERGE_C R6, R6, R7, RZ ;  /* 0x000000070606723e */ /* 0x000fca00048070ff */
[----:B------:R-:W-:Y:S01]  /*1c940*/  STL [R1+0x84], R6 ;  /* 0x0000840601007387 */ /* 0x000fe20000100800 */
[----:B------:R-:W-:-:S03]  /*1c950*/  F2FP.SATFINITE.E4M3.F32.PACK_AB_MERGE_C R4, R4, R5, RZ ;  /* 0x000000050404723e */ /* 0x000fc600048070ff */
[----:B------:R-:W2:Y:S04]  /*1c960*/  LDL.LU R41, [R1+0x210] ;  /* 0x0002100001297983 */ /* 0x000ea80000300800 */
[----:B------:R-:W-:Y:S01]  /*1c970*/  STL [R1+0x224], R4 ;  /* 0x0002240401007387 */ /* 0x000fe20000100800 */
[----:B0-----:R-:W-:-:S03]  /*1c980*/  F2FP.SATFINITE.E4M3.F32.PACK_AB_MERGE_C R0, R2, R3, RZ ;  /* 0x000000030200723e */ /* 0x001fc600048070ff */
        /* <DEDUP_REMOVED lines=45> */
[----:B------:R-:W-:Y:S01]  /*1cc60*/  STL [R1+0xd2c], R43 ;  /* 0x000d2c2b01007387 */ /* 0x000fe20000100800 */
[----:B---3--:R-:W-:Y:S02]  /*1cc70*/  F2FP.SATFINITE.E4M3.F32.PACK_AB_MERGE_C R37, R37, R47, RZ ;  /* 0x0000002f2525723e */ /* 0x008fe400048070ff */
[----:B----4-:R-:W-:-:S03]  /*1cc80*/  F2FP.SATFINITE.E4M3.F32.PACK_AB_MERGE_C R39, R39, R44, RZ ;  /* 0x0000002c2727723e */ /* 0x010fc600048070ff */
[----:B------:R-:W-:Y:S01]  /*1cc90*/  STL [R1+0xd30], R37 ;  /* 0x000d302501007387 */ /* 0x000fe20000100800 */
[----:B------:R-:W-:-:S03]  /*1cca0*/  F2FP.SATFINITE.E4M3.F32.PACK_AB_MERGE_C R35, R35, R45, RZ ;  /* 0x0000002d2323723e */ /* 0x000fc600048070ff */
        /* <DEDUP_REMOVED lines=8> */
[----:B------:R0:W-:Y:S01]  /*1cd30*/  STL [R1+0x2c], R10 ;  /* 0x00002c0a01007387 */ /* 0x0001e20000100800 */
[----:B------:R-:W-:-:S03]  /*1cd40*/  F2FP.SATFINITE.E4M3.F32.PACK_AB_MERGE_C R8, R52, R53, RZ ;  /* 0x000000353408723e */ /* 0x000fc600048070ff */
[----:B------:R2:W-:Y:S04]  /*1cd50*/  STL [R1+0xc], R9 ;  /* 0x00000c0901007387 */ /* 0x0005e80000100800 */
[----:B------:R3:W-:Y:S01]  /*1cd60*/  STL [R1+0x44], R8 ;  /* 0x0000440801007387 */ /* 0x0007e20000100800 */
[----:B0-----:R-:W-:Y:S02]  /*1cd70*/  F2FP.SATFINITE.E4M3.F32.PACK_AB_MERGE_C R10, R59, R58, RZ ;  /* 0x0000003a3b0a723e */ /* 0x001fe400048070ff */
[----:B--2---:R-:W-:-:S03]  /*1cd80*/  F2FP.SATFINITE.E4M3.F32.PACK_AB_MERGE_C R9, R57, R56, RZ ;  /* 0x000000383909723e */ /* 0x004fc600048070ff */
[----:B------:R-:W-:Y:S01]  /*1cd90*/  STL [R1+0x40], R10 ;  /* 0x0000400a01007387 */ /* 0x000fe20000100800 */
[----:B---3--:R-:W-:-:S03]  /*1cda0*/  F2FP.SATFINITE.E4M3.F32.PACK_AB_MERGE_C R8, R61, R0, RZ ;  /* 0x000000003d08723e */ /* 0x008fc600048070ff */
[----:B------:R0:W-:Y:S01]  /*1cdb0*/  STL [R1+0x50], R9 ;  /* 0x0000500901007387 */ /* 0x0001e20000100800 */
[----:B------:R-:W-:-:S03]  /*1cdc0*/  F2FP.SATFINITE.E4M3.F32.PACK_AB_MERGE_C R0, R30, R60, RZ ;  /* 0x0000003c1e00723e */ /* 0x000fc600048070ff */
[----:B------:R2:W-:Y:S04]  /*1cdd0*/  STL [R1+0x4c], R8 ;  /* 0x00004c0801007387 */ /* 0x0005e80000100800 */
[----:B------:R3:W-:Y:S01]  /*1cde0*/  STL [R1+0x70], R0 ;  /* 0x0000700001007387 */ /* 0x0007e20000100800 */
[----:B0-----:R-:W-:Y:S02]  /*1cdf0*/  F2FP.SATFINITE.E4M3.F32.PACK_AB_MERGE_C R9, R22, R23, RZ ;  /* 0x000000171609723e */ /* 0x001fe400048070ff */
[----:B--2---:R-:W-:-:S03]  /*1ce00*/  F2FP.SATFINITE.E4M3.F32.PACK_AB_MERGE_C R8, R20, R21, RZ ;  /* 0x000000151408723e */ /* 0x004fc600048070ff */
[----:B------:R0:W-:Y:S01]  /*1ce10*/  STL [R1+0x5c], R9 ;  /* 0x00005c0901007387 */ /* 0x0001e20000100800 */
[----:B---3--:R-:W-:-:S03]  /*1ce20*/  F2FP.SATFINITE.E4M3.F32.PACK_AB_MERGE_C R0, R18, R19, RZ ;  /* 0x000000131200723e */ /* 0x008fc600048070ff */
[----:B------:R2:W-:Y:S01]  /*1ce30*/  STL [R1+0x78], R8 ;  /* 0x0000780801007387 */ /* 0x0005e20000100800 */
        /* <DEDUP_REMOVED lines=9> */
[----:B------:R4:W-:Y:S04]  /*1ced0*/  STL [R1+0xd50], R18 ;  /* 0x000d501201007387 */ /* 0x0009e80000100800 */
[----:B------:R-:W-:Y:S04]  /*1cee0*/  STL [R1+0xd54], R41 ;  /* 0x000d542901007387 */ /* 0x000fe80000100800 */
        /* <DEDUP_REMOVED lines=17> */
[----:B--2---:R-:W2:Y:S04]  /*1d000*/  LDL.LU R8, [R1+0x164] ;  /* 0x0001640001087983 */ /* 0x004ea80000300800 */
        /* <DEDUP_REMOVED lines=24> */
[----:B---3--:R-:W3:Y:S04]  /*1d190*/  LDL.LU R0, [R1+0x328] ;  /* 0x0003280001007983 */ /* 0x008ee80000300800 */
[----:B------:R-:W3:Y:S04]  /*1d1a0*/  LDL.LU R5, [R1+0x32c] ;  /* 0x00032c0001057983 */ /* 0x000ee80000300800 */
[----:B------:R-:W3:Y:S04]  /*1d1b0*/  LDL.LU R23, [R1+0x310] ;  /* 0x0003100001177983 */ /* 0x000ee80000300800 */
[----:B------:R-:W3:Y:S01]  /*1d1c0*/  LDL.LU R4, [R1+0x314] ;  /* 0x0003140001047983 */ /* 0x000ee20000300800 */
[----:B------:R-:W-:-:S03]  /*1d1d0*/  F2FP.SATFINITE.E4M3.F32.PACK_AB_MERGE_C R21, R2, R3, RZ ;  /* 0x000000030215723e */ /* 0x000fc600048070ff */
[----:B------:R-:W3:Y:S04]  /*1d1e0*/  LDL.LU R3, [R1+0x318] ;  /* 0x0003180001037983 */ /* 0x000ee80000300800 */
[----:B------:R-:W3:Y:S04]  /*1d1f0*/  LDL.LU R2, [R1+0x31c] ;  /* 0x00031c0001027983 */ /* 0x000ee80000300800 */
[----:B------:R-:W-:Y:S01]  /*1d200*/  STL [R1+0xd58], R21 ;  /* 0x000d581501007387 */ /* 0x000fe20000100800 */
[----:B----4-:R-:W-:Y:S02]  /*1d210*/  F2FP.SATFINITE.E4M3.F32.PACK_AB_MERGE_C R30, R30, R29, RZ ;  /* 0x0000001d1e1e723e */ /* 0x010fe400048070ff */
        /* <DEDUP_REMOVED lines=11> */
[----:B------:R-:W-:Y:S01]  /*1d2d0*/  STL [R1], R18 ;  /* 0x0000001201007387 */ /* 0x000fe20000100800 */
[----:B------:R-:W-:-:S03]  /*1d2e0*/  F2FP.SATFINITE.E4M3.F32.PACK_AB_MERGE_C R10, R10, R11, RZ ;  /* 0x0000000b0a0a723e */ /* 0x000fc600048070ff */
[----:B------:R-:W-:Y:S01]  /*1d2f0*/  STL [R1+0x8], R17 ;  /* 0x0000081101007387 */ /* 0x000fe20000100800 */
[----:B--2---:R-:W-:-:S03]  /*1d300*/  F2FP.SATFINITE.E4M3.F32.PACK_AB_MERGE_C R9, R8, R9, RZ ;  /* 0x000000090809723e */ /* 0x004fc600048070ff */
[----:B------:R-:W-:Y:S04]  /*1d310*/  STL [R1+0x20], R10 ;  /* 0x0000200a01007387 */ /* 0x000fe80000100800 */
[----:B------:R-:W-:Y:S01]  /*1d320*/  STL [R1+0x28], R9 ;  /* 0x0000280901007387 */ /* 0x000fe20000100800 */
[----:B------:R-:W-:Y:S02]  /*1d330*/  F2FP.SATFINITE.E4M3.F32.PACK_AB_MERGE_C R8, R46, R42, RZ ;  /* 0x0000002a2e08723e */ /* 0x000fe400048070ff */
[----:B------:R-:W-:-:S05]  /*1d340*/  F2FP.SATFINITE.E4M3.F32.PACK_AB_MERGE_C R16, R16, R47, RZ ;  /* 0x0000002f1010723e */ /* 0x000fca00048070ff */
[----:B------:R0:W-:Y:S04]  /*1d350*/  STL [R1+0xd6c], R16 ;  /* 0x000d6c1001007387 */ /* 0x0001e80000100800 */
[----:B------:R-:W-:Y:S01]  /*1d360*/  STL [R1+0x24], R8 ;  /* 0x0000240801007387 */ /* 0x000fe20000100800 */
[----:B---3--:R-:W-:-:S05]  /*1d370*/  F2FP.SATFINITE.E4M3.F32.PACK_AB_MERGE_C R4, R4, R23, RZ ;  /* 0x000000170404723e */ /* 0x008fca00048070ff */
[----:B------:R2:W-:Y:S01]  /*1d380*/  STL [R1+0xcac], R4 ;  /* 0x000cac0401007387 */ /* 0x0005e20000100800 */
[----:B------:R-:W-:-:S03]  /*1d390*/  F2FP.SATFINITE.E4M3.F32.PACK_AB_MERGE_C R3, R2, R3, RZ ;  /* 0x000000030203723e */ /* 0x000fc600048070ff */
[----:B0-----:R-:W3:Y:S01]  /*1d3a0*/  LDL.LU R16, [R1+0x100] ;  /* 0x0001000001107983 */ /* 0x001ee20000300800 */
[----:B------:R-:W-:-:S03]  /*1d3b0*/  F2FP.SATFINITE.E4M3.F32.PACK_AB_MERGE_C R5, R5, R0, RZ ;  /* 0x000000000505723e */ /* 0x000fc600048070ff */
        /* <DEDUP_REMOVED lines=28> */
[----:B------:R-:W-:-:S03]  /*1d580*/  F2FP.SATFINITE.E4M3.F32.PACK_AB_MERGE_C R6, R6, R57, RZ ;  /* 0x000000390606723e */ /* 0x000fc600048070ff */
[----:B------:R-:W2:Y:S01]  /*1d590*/  LDL.LU R31, [R1+0x2f4] ;  /* 0x0002f400011f7983 */ /* 0x000ea20000300800 */
[----:B------:R-:W-:-:S03]  /*1d5a0*/  F2FP.SATFINITE.E4M3.F32.PACK_AB_MERGE_C R7, R7, R56, RZ ;  /* 0x000000380707723e */ /* 0x000fc600048070ff */
[----:B------:R-:W2:Y:S01]  /*1d5b0*/  LDL.LU R33, [R1+0x2f8] ;  /* 0x0002f80001217983 */ /* 0x000ea20000300800 */
[----:B------:R-:W-:-:S03]  /*1d5c0*/  F2FP.SATFINITE.E4M3.F32.PACK_AB_MERGE_C R8, R59, R58, RZ ;  /* 0x0000003a3b08723e */ /* 0x000fc600048070ff */
[----:B------:R-:W2:Y:S04]  /*1d5d0*/  LDL.LU R42, [R1+0x2fc] ;  /* 0x0002fc00012a7983 */ /* 0x000ea80000300800 */
        /* <DEDUP_REMOVED lines=11> */
[----:B------:R-:W2:Y:S01]  /*1d690*/  LDL.LU R55, [R1+0x60] ;  /* 0x0000600001377983 */ /* 0x000ea20000300800 */
[----:B------:R-:W-:-:S03]  /*1d6a0*/  F2FP.SATFINITE.E4M3.F32.PACK_AB_MERGE_C R13, R13, R50, RZ ;  /* 0x000000320d0d723e */ /* 0x000fc600048070ff */
[----:B------:R-:W2:Y:S01]  /*1d6b0*/  LDL.LU R54, [R1+0x64] ;  /* 0x0000640001367983 */ /* 0x000ea20000300800 */
[----:B------:R-:W-:-:S03]  /*1d6c0*/  F2FP.SATFINITE.E4M3.F32.PACK_AB_MERGE_C R14, R14, R45, RZ ;  /* 0x0000002d0e0e723e */ /* 0x000fc600048070ff */
[----:B------:R-:W2:Y:S01]  /*1d6d0*/  LDL.LU R49, [R1+0x68] ;  /* 0x0000680001317983 */ /* 0x000ea20000300800 */
[----:B------:R-:W-:-:S03]  /*1d6e0*/  F2FP.SATFINITE.E4M3.F32.PACK_AB_MERGE_C R15, R15, R44, RZ ;  /* 0x0000002c0f0f723e */ /* 0x000fc600048070ff */
[----:B------:R-:W2:Y:S04]  /*1d6f0*/  LDL.LU R48, [R1+0x6c] ;  /* 0x00006c0001307983 */ /* 0x000ea80000300800 */
[----:B------:R-:W2:Y:S04]  /*1d700*/  LDL.LU R51, [R1+0x30] ;  /* 0x0000300001337983 */ /* 0x000ea80000300800 */
[----:B------:R-:W2:Y:S04]  /*1d710*/  LDL.LU R50, [R1+0x34] ;  /* 0x0000340001327983 */ /* 0x000ea80000300800 */
[----:B------:R-:W2:Y:S04]  /*1d720*/  LDL.LU R45, [R1+0x38] ;  /* 0x00003800012d7983 */ /* 0x000ea80000300800 */
[----:B------:R-:W2:Y:S04]  /*1d730*/  LDL.LU R44, [R1+0x10] ;  /* 0x00001000012c7983 */ /* 0x000ea80000300800 */
[----:B------:R-:W2:Y:S04]  /*1d740*/  LDL.LU R47, [R1+0x14] ;  /* 0x00001400012f7983 */ /* 0x000ea80000300800 */
[----:B------:R-:W2:Y:S04]  /*1d750*/  LDL.LU R23, [R1+0x1c] ;  /* 0x00001c0001177983 */ /* 0x000ea80000300800 */
[----:B------:R0:W-:Y:S04]  /*1d760*/  STL [R1+0xcb0], R3 ;  /* 0x000cb00301007387 */ /* 0x0001e80000100800 */
[----:B0-----:R-:W2:Y:S01]  /*1d770*/  LDL.LU R3, [R1+0x18] ;  /* 0x0000180001037983 */ /* 0x001ea20000300800 */
[----:B---3--:R-:W-:-:S03]  /*1d780*/  F2FP.SATFINITE.E4M3.F32.PACK_AB_MERGE_C R2, R2, R16, RZ ;  /* 0x000000100202723e */ /* 0x008fc600048070ff */
[----:B------:R-:W3:Y:S04]  /*1d790*/  LDL.LU R16, [R1+0xd6c] ;  /* 0x000d6c0001107983 */ /* 0x000ee80000300800 */
[----:B------:R0:W-:Y:S01]  /*1d7a0*/  STL [R1+0xc9c], R2 ;  /* 0x000c9c0201007387 */ /* 0x0001e20000100800 */
[----:B----4-:R-:W-:-:S03]  /*1d7b0*/  F2FP.SATFINITE.E4M3.F32.PACK_AB_MERGE_C R0, R0, R60, RZ ;  /* 0x0000003c0000723e */ /* 0x010fc600048070ff */
[----:B0-----:R-:W4:Y:S04]  /*1d7c0*/  LDL.LU R2, [R1+0x3c] ;  /* 0x00003c0001027983 */ /* 0x001f280000300800 */
[----:B------:R-:W3:Y:S04]  /*1d7d0*/  LDL.LU R60, [R1+0xd68] ;  /* 0x000d6800013c7983 */ /* 0x000ee80000300800 */
[----:B------:R0:W-:Y:S04]  /*1d7e0*/  STL [R1+0xca0], R0 ;  /* 0x000ca00001007387 */ /* 0x0001e80000100800 */
[----:B0-----:R-:W3:Y:S01]  /*1d7f0*/  LDL.LU R0, [R1+0xac] ;  /* 0x0000ac0001007983 */ /* 0x001ee20000300800 */
[----:B------:R-:W-:-:S02]  /*1d800*/  F2FP.SATFINITE.E4M3.F32.PACK_AB_MERGE_C R22, R22, R61, RZ ;  /* 0x0000003d1616723e */ /* 0x000fc400048070ff */
[----:B------:R-:W-:Y:S01]  /*1d810*/  F2FP.SATFINITE.E4M3.F32.PACK_AB_MERGE_C R21, R21, R30, RZ ;  /* 0x0000001e1515723e */ /* 0x000fe200048070ff */
[----:B------:R-:W3:Y:S01]  /*1d820*/  LDL.LU R61, [R1+0xd64] ;  /* 0x000d6400013d7983 */ /* 0x000ee20000300800 */
[----:B------:R-:W-:-:S03]  /*1d830*/  F2FP.SATFINITE.E4M3.F32.PACK_AB_MERGE_C R18, R18, R41, RZ ;  /* 0x000000291212723e */ /* 0x000fc600048070ff */
[----:B------:R0:W-:Y:S01]  /*1d840*/  STL [R1+0xf4], R22 ;  /* 0x0000f41601007387 */ /* 0x0001e20000100800 */
[----:B--2---:R-:W-:-:S03]  /*1d850*/  F2FP.SATFINITE.E4M3.F32.PACK_AB_MERGE_C R4, R4, R20, RZ ;  /* 0x000000140404723e */ /* 0x004fc600048070ff */
[----:B0-----:R-:W2:Y:S04]  /*1d860*/  LDL.LU R22, [R1+0xd60] ;  /* 0x000d600001167983 */ /* 0x001ea80000300800 */
[----:B------:R-:W2:Y:S04]  /*1d870*/  LDL.LU R30, [R1+0xd5c] ;  /* 0x000d5c00011e7983 */ /* 0x000ea80000300800 */
[----:B------:R0:W-:Y:S01]  /*1d880*/  STL [R1+0xf0], R21 ;  /* 0x0000f01501007387 */ /* 0x0001e20000100800 */
[----:B------:R-:W-:Y:S02]  /*1d890*/  F2FP.SATFINITE.E4M3.F32.PACK_AB_MERGE_C R19, R19, R17, RZ ;  /* 0x000000111313723e */ /* 0x000fe400048070ff */
[----:B------:R-:W-:Y:S01]  /*1d8a0*/  F2FP.SATFINITE.E4M3.F32.PACK_AB_MERGE_C R32, R32, R28, RZ ;  /* 0x0000001c2020723e */ /* 0x000fe200048070ff */
[----:B0-----:R-:W2:Y:S04]  /*1d8b0*/  LDL.LU R21, [R1+0xd58] ;  /* 0x000d580001157983 */ /* 0x001ea80000300800 */
[----:B------:R-:W2:Y:S04]  /*1d8c0*/  LDL.LU R41, [R1+0xd54] ;  /* 0x000d540001297983 */ /* 0x000ea80000300800 */
[----:B------:R0:W-:Y:S01]  /*1d8d0*/  STL [R1+0x104], R18 ;  /* 0x0001041201007387 */ /* 0x0001e20000100800 */
[----:B------:R-:W-:-:S03]  /*1d8e0*/  F2FP.SATFINITE.E4M3.F32.PACK_AB_MERGE_C R39, R39, R35, RZ ;  /* 0x000000232727723e */ /* 0x000fc600048070ff */
        /* <DEDUP_REMOVED lines=48> */
[----:B0-----:R-:W2:Y:S01]  /*1dbf0*/  LDL.LU R57, [R1+0xcf4] ;  /* 0x000cf40001397983 */ /* 0x001ea20000300800 */
[----:B------:R-:W-:Y:S02]  /*1dc00*/  F2FP.SATFINITE.E4M3.F32.PACK_AB_MERGE_C R50, R50, R51, RZ ;  /* 0x000000333232723e */ /* 0x000fe400048070ff */
[----:B------:R-:W-:Y:S02]  /*1dc10*/  F2FP.SATFINITE.E4M3.F32.PACK_AB_MERGE_C R47, R47, R44, RZ ;  /* 0x0000002c2f2f723e */ /* 0x000fe400048070ff */
[----:B----4-:R-:W-:Y:S02]  /*1dc20*/  F2FP.SATFINITE.E4M3.F32.PACK_AB_MERGE_C R2, R2, R45, RZ ;  /* 0x0000002d0202723e */ /* 0x010fe400048070ff */
[----:B---3--:R-:W-:Y:S02]  /*1dc30*/  F2FP.SATFINITE.E4M3.F32.PACK_AB_MERGE_C R0, R0, R56, RZ ;  /* 0x000000380000723e */ /* 0x008fe400048070ff */
[----:B------:R-:W2:Y:S04]  /*1dc40*/  LDL.LU R56, [R1+0xcf0] ;  /* 0x000cf00001387983 */ /* 0x000ea80000300800 */
[----:B------:R0:W-:Y:S04]  /*1dc50*/  STL [R1+0x1c8], R0 ;  /* 0x0001c80001007387 */ /* 0x0001e80000100800 */
[----:B0-----:R-:W3:Y:S04]  /*1dc60*/  LDL R0, [R1+0x3cc] ;  /* 0x0003cc0001007983 */ /* 0x001ee80000100800 */
[----:B------:R-:W4:Y:S04]  /*1dc70*/  LDL.LU R59, [R1+0xcec] ;  /* 0x000cec00013b7983 */ /* 0x000f280000300800 */
[----:B------:R0:W-:Y:S04]  /*1dc80*/  STL [R1+0xc8], R58 ;  /* 0x0000c83a01007387 */ /* 0x0001e80000100800 */
[----:B0-----:R-:W4:Y:S04]  /*1dc90*/  LDL.LU R58, [R1+0xce8] ;  /* 0x000ce800013a7983 */ /* 0x001f280000300800 */
[----:B------:R-:W3:Y:S04]  /*1dca0*/  LDL.LU R52, [R1+0xce4] ;  /* 0x000ce40001347983 */ /* 0x000ee80000300800 */
[----:B------:R0:W-:Y:S04]  /*1dcb0*/  STL [R1+0xc4], R53 ;  /* 0x0000c43501007387 */ /* 0x0001e80000100800 */
[----:B0-----:R-:W3:Y:S04]  /*1dcc0*/  LDL.LU R53, [R1+0xce0] ;  /* 0x000ce00001357983 */ /* 0x001ee80000300800 */
        /* <DEDUP_REMOVED lines=12> */
[----:B------:R-:W3:Y:S01]  /*1dd90*/  LDL.LU R44, [R1+0xcc0] ;  /* 0x000cc000012c7983 */ /* 0x000ee20000300800 */
[----:B------:R-:W-:-:S03]  /*1dda0*/  F2FP.SATFINITE.E4M3.F32.PACK_AB_MERGE_C R23, R23, R3, RZ ;  /* 0x000000031717723e */ /* 0x000fc600048070ff */
[----:B------:R0:W-:Y:S04]  /*1ddb0*/  STL [R1+0xec], R47 ;  /* 0x0000ec2f01007387 */ /* 0x0001e80000100800 */
[----:B0-----:R-:W3:Y:S04]  /*1ddc0*/  LDL.LU R47, [R1+0xcbc] ;  /* 0x000cbc00012f7983 */ /* 0x001ee80000300800 */
[----:B------:R4:W-:Y:S01]  /*1ddd0*/  STL [R1+0xe8], R23 ;  /* 0x0000e81701007387 */ /* 0x0009e20000100800 */
[----:B--2---:R-:W-:-:S05]  /*1dde0*/  F2FP.SATFINITE.E4M3.F32.PACK_AB_MERGE_C R3, R57, R56, RZ ;  /* 0x000000383903723e */ /* 0x004fca00048070ff */
[----:B------:R0:W-:Y:S01]  /*1ddf0*/  STL [R1+0x128], R3 ;  /* 0x0001280301007387 */ /* 0x0001e20000100800 */
[----:B----4-:R-:W-:-:S05]  /*1de00*/  F2FP.SATFINITE.E4M3.F32.PACK_AB_MERGE_C R23, R59, R58, RZ ;  /* 0x0000003a3b17723e */ /* 0x010fca00048070ff */
[----:B------:R2:W-:Y:S01]  /*1de10*/  STL [R1+0x120], R23 ;  /* 0x0001201701007387 */ /* 0x0005e20000100800 */
[----:B---3--:R-:W-:-:S05]  /*1de20*/  F2FP.SATFINITE.E4M3.F32.PACK_AB_MERGE_C R52, R53, R52, RZ ;  /* 0x000000343534723e */ /* 0x008fca00048070ff */
[----:B------:R-:W-:Y:S01]  /*1de30*/  STL [R1+0x154], R52 ;  /* 0x0001543401007387 */ /* 0x000fe20000100800 */
[----:B0-----:R-:W-:-:S05]  /*1de40*/  F2FP.SATFINITE.E4M3.F32.PACK_AB_MERGE_C R3, R55, R54, RZ ;  /* 0x000000363703723e */ /* 0x001fca00048070ff */
[----:B------:R-:W-:Y:S01]  /*1de50*/  STL [R1+0x150], R3 ;  /* 0x0001500301007387 */ /* 0x000fe20000100800 */
[----:B--2---:R-:W-:-:S05]  /*1de60*/  F2FP.SATFINITE.E4M3.F32.PACK_AB_MERGE_C R23, R49, R48, RZ ;  /* 0x000000303117723e */ /* 0x004fca00048070ff */
[----:B------:R0:W-:Y:S01]  /*1de70*/  STL [R1+0x18c], R23 ;  /* 0x00018c1701007387 */ /* 0x0001e20000100800 */
[----:B------:R-:W-:Y:S01]  /*1de80*/  F2FP.SATFINITE.E4M3.F32.PACK_AB_MERGE_C R48, R51, R50, RZ ;  /* 0x000000323330723e */ /* 0x000fe200048070ff */
[----:B0-----:R-:W-:Y:S01]  /*1de90*/  VIADD R23, R0, 0x3f ;  /* 0x0000003f00177836 */ /* 0x001fe20000000000 */
[----:B------:R-:W-:-:S03]  /*1dea0*/  LOP3.LUT R0, R46, 0xffff, RZ, 0xc0, !PT ;  /* 0x0000ffff2e007812 */ /* 0x000fc600078ec0ff */
[----:B------:R-:W-:Y:S01]  /*1deb0*/  STL [R1+0x188], R48 ;  /* 0x0001883001007387 */ /* 0x000fe20000100800 */
[----:B------:R-:W-:-:S05]  /*1dec0*/  F2FP.SATFINITE.E4M3.F32.PACK_AB_MERGE_C R3, R45, R44, RZ ;  /* 0x0000002c2d03723e */ /* 0x000fca00048070ff */
[----:B------:R0:W-:Y:S04]  /*1ded0*/  STL [R1+0x1b4], R3 ;  /* 0x0001b40301007387 */ /* 0x0001e80000100800 */
[----:B------:R-:W2:Y:S01]  /*1dee0*/  LDL.LU R46, [R1+0xcb8] ;  /* 0x000cb800012e7983 */ /* 0x000ea20000300800 */
[----:B------:R-:W-:Y:S02]  /*1def0*/  LOP3.LUT R56, R19, 0xffff, RZ, 0xc0, !PT ;  /* 0x0000ffff13387812 */ /* 0x000fe400078ec0ff */
[----:B------:R-:W-:Y:S02]  /*1df00*/  LOP3.LUT R57, R4, 0xffff, RZ, 0xc0, !PT ;  /* 0x0000ffff04397812 */ /* 0x000fe400078ec0ff */
[----:B0-----:R-:W-:Y:S01]  /*1df10*/  LOP3.LUT R3, R17, 0xffff, RZ, 0xc0, !PT ;  /* 0x0000ffff11037812 */ /* 0x001fe200078ec0ff */
[----:B------:R-:W-:Y:S01]  /*1df20*/  STL [R1+0x18], R0 ;  /* 0x0000180001007387 */ /* 0x000fe20000100800 */
[----:B------:R-:W-:-:S03]  /*1df30*/  LOP3.LUT R55, R25, 0xffff, RZ, 0xc0, !PT ;  /* 0x0000ffff19377812 */ /* 0x000fc600078ec0ff */
[----:B------:R0:W-:Y:S01]  /*1df40*/  STL [R1+0x14], R3 ;  /* 0x0000140301007387 */ /* 0x0001e20000100800 */
[----:B------:R-:W-:-:S03]  /*1df50*/  PRMT R19, R3, 0x3340, R1 ;  /* 0x0000334003137816 */ /* 0x000fc60000000001 */
[----:B------:R-:W-:Y:S04]  /*1df60*/  STL [R1+0xca4], R56 ;  /* 0x000ca43801007387 */ /* 0x000fe80000100800 */
[----:B------:R-:W-:Y:S04]  /*1df70*/  STL [R1+0xcb4], R57 ;  /* 0x000cb43901007387 */ /* 0x000fe80000100800 */
[----:B------:R-:W-:Y:S04]  /*1df80*/  STL [R1+0xca8], R55 ;  /* 0x000ca83701007387 */ /* 0x000fe80000100800 */
[----:B0-----:R-:W3:Y:S04]  /*1df90*/  LDL.LU R3, [R1+0x3d4] ;  /* 0x0003d40001037983 */ /* 0x001ee80000300800 */
[----:B------:R-:W4:Y:S01]  /*1dfa0*/  LDL.LU R4, [R1+0x3d0] ;  /* 0x0003d00001047983 */ /* 0x000f220000300800 */
[----:B------:R-:W-:-:S02]  /*1dfb0*/  LOP3.LUT R58, R24, 0xffff, RZ, 0xc0, !PT ;  /* 0x0000ffff183a7812 */ /* 0x000fc400078ec0ff */
[----:B------:R-:W-:Y:S02]  /*1dfc0*/  PRMT R17, R56, 0x3340, R1 ;  /* 0x0000334038117816 */ /* 0x000fe40000000001 */
[----:B------:R-:W-:Y:S02]  /*1dfd0*/  PRMT R24, R57, 0x3340, R55 ;  /* 0x0000334039187816 */ /* 0x000fe40000000037 */
[----:B------:R-:W-:Y:S02]  /*1dfe0*/  PRMT R25, R0, 0x3340, R58 ;  /* 0x0000334000197816 */ /* 0x000fe4000000003a */
[----:B------:R-:W-:Y:S02]  /*1dff0*/  PRMT R0, R24, 0x5410, R17 ;  /* 0x0000541018007816 */ /* 0x000fe40000000011 */
[----:B------:R-:W-:Y:S02]  /*1e000*/  ISETP.GE.AND P0, PT, R23, UR27, PT ;  /* 0x0000001b17007c0c */ /* 0x000fe4000bf06270 */
[----:B------:R-:W-:-:S02]  /*1e010*/  PRMT R17, R25, 0x5410, R19 ;  /* 0x0000541019117816 */ /* 0x000fc40000000013 */
[----:B------:R-:W-:Y:S02]  /*1e020*/  LOP3.LUT R43, R43, 0xffff, RZ, 0xc0, !PT ;  /* 0x0000ffff2b2b7812 */ /* 0x000fe400078ec0ff */
[----:B------:R-:W-:Y:S02]  /*1e030*/  LOP3.LUT R23, R2, 0xffff, RZ, 0xc0, !PT ;  /* 0x0000ffff02177812 */ /* 0x000fe400078ec0ff */
[----:B------:R-:W-:Y:S02]  /*1e040*/  LOP3.LUT R59, R31, 0xffff, RZ, 0xc0, !PT ;  /* 0x0000ffff1f3b7812 */ /* 0x000fe400078ec0ff */
[----:B------:R-:W-:Y:S02]  /*1e050*/  LOP3.LUT R37, R37, 0xffff, RZ, 0xc0, !PT ;  /* 0x0000ffff25257812 */ /* 0x000fe400078ec0ff */
[----:B------:R-:W-:Y:S02]  /*1e060*/  LOP3.LUT R45, R15, 0xffff, RZ, 0xc0, !PT ;  /* 0x0000ffff0f2d7812 */ /* 0x000fe400078ec0ff */
[----:B------:R-:W-:-:S02]  /*1e070*/  LOP3.LUT R2, R26, 0xffff, RZ, 0xc0, !PT ;  /* 0x0000ffff1a027812 */ /* 0x000fc400078ec0ff */
[----:B------:R-:W-:Y:S02]  /*1e080*/  LOP3.LUT R18, R18, 0xffff, RZ, 0xc0, !PT ;  /* 0x0000ffff12127812 */ /* 0x000fe400078ec0ff */
[----:B------:R-:W-:Y:S01]  /*1e090*/  LOP3.LUT R54, R27, 0xffff, RZ, 0xc0, !PT ;  /* 0x0000ffff1b367812 */ /* 0x000fe200078ec0ff */
[----:B------:R-:W-:Y:S01]  /*1e0a0*/  BAR.SYNC.DEFER_BLOCKING 0x0 ;  /* 0x0000000000007b1d */ /* 0x000fe20000010000 */
[----:B--2---:R-:W-:Y:S02]  /*1e0b0*/  F2FP.SATFINITE.E4M3.F32.PACK_AB_MERGE_C R44, R47, R46, RZ ;  /* 0x0000002e2f2c723e */ /* 0x004fe400048070ff */
[----:B------:R-:W-:-:S03]  /*1e0c0*/  LOP3.LUT R47, R16, 0xffff, RZ, 0xc0, !PT ;  /* 0x0000ffff102f7812 */ /* 0x000fc600078ec0ff */
[----:B------:R0:W-:Y:S01]  /*1e0d0*/  STL [R1+0x19c], R44 ;  /* 0x00019c2c01007387 */ /* 0x0001e20000100800 */
[----:B------:R-:W-:-:S03]  /*1e0e0*/  LOP3.LUT R46, R20, 0xffff, RZ, 0xc0, !PT ;  /* 0x0000ffff142e7812 */ /* 0x000fc600078ec0ff */
[----:B------:R2:W-:Y:S01]  /*1e0f0*/  STL [R1+0x140], R0 ;  /* 0x0001400001007387 */ /* 0x0005e20000100800 */
[----:B------:R-:W-:Y:S02]  /*1e100*/  PRMT R15, R47, 0x3340, R1 ;  /* 0x000033402f0f7816 */ /* 0x000fe40000000001 */
[----:B0-----:R-:W-:Y:S01]  /*1e110*/  LOP3.LUT R44, R33, 0xffff, RZ, 0xc0, !PT ;  /* 0x0000ffff212c7812 */ /* 0x001fe200078ec0ff */
[----:B------:R0:W-:Y:S01]  /*1e120*/  STL [R1+0x138], R17 ;  /* 0x0001381101007387 */ /* 0x0001e20000100800 */
[----:B--2---:R-:W-:Y:S02]  /*1e130*/  LOP3.LUT R0, R42, 0xffff, RZ, 0xc0, !PT ;  /* 0x0000ffff2a007812 */ /* 0x004fe400078ec0ff */
[----:B------:R-:W-:Y:S01]  /*1e140*/  PRMT R19, R44, 0x3340, R43 ;  /* 0x000033402c137816 */ /* 0x000fe2000000002b */
[----:B------:R2:W-:Y:S01]  /*1e150*/  STL [R1+0x1c], R23 ;  /* 0x00001c1701007387 */ /* 0x0005e20000100800 */
[----:B------:R-:W-:Y:S02]  /*1e160*/  PRMT R16, R45, 0x3340, R1 ;  /* 0x000033402d107816 */ /* 0x000fe40000000001 */
[----:B------:R-:W-:Y:S01]  /*1e170*/  PRMT R20, R59, 0x3340, R37 ;  /* 0x000033403b147816 */ /* 0x000fe20000000025 */
[----:B------:R1:W-:Y:S01]  /*1e180*/  STL [R1+0x68], R0 ;  /* 0x0000680001007387 */ /* 0x0003e20000100800 */
[----:B------:R-:W-:-:S02]  /*1e190*/  PRMT R24, R0, 0x3340, R2 ;  /* 0x0000334000187816 */ /* 0x000fc40000000002 */
[----:B------:R-:W-:Y:S01]  /*1e1a0*/  PRMT R15, R19, 0x5410, R15 ;  /* 0x00005410130f7816 */ /* 0x000fe2000000000f */
[----:B------:R3:W-:Y:S01]  /*1e1b0*/  STL [R1+0x60], R2 ;  /* 0x0000600201007387 */ /* 0x0007e20000100800 */
[----:B0-----:R-:W-:Y:S02]  /*1e1c0*/  PRMT R17, R46, 0x3340, R1 ;  /* 0x000033402e117816 */ /* 0x001fe40000000001 */
[----:B--2---:R-:W-:Y:S01]  /*1e1d0*/  PRMT R23, R23, 0x3340, R54 ;  /* 0x0000334017177816 */ /* 0x004fe20000000036 */
[----:B------:R0:W-:Y:S04]  /*1e1e0*/  STL [R1+0x38], R18 ;  /* 0x0000381201007387 */ /* 0x0001e80000100800 */
[----:B-1----:R-:W2:Y:S01]  /*1e1f0*/  LDL.LU R0, [R1+0x3dc] ;  /* 0x0003dc0001007983 */ /* 0x002ea20000300800 */
[----:B---3--:R-:W-:-:S03]  /*1e200*/  PRMT R2, R20, 0x5410, R16 ;  /* 0x0000541014027816 */ /* 0x008fc60000000010 */
[----:B------:R1:W-:Y:S01]  /*1e210*/  STL [R1+0x110], R15 ;  /* 0x0001100f01007387 */ /* 0x0003e20000100800 */
[----:B0-----:R-:W-:-:S03]  /*1e220*/  PRMT R18, R18, 0x3340, R1 ;  /* 0x0000334012127816 */ /* 0x001fc60000000001 */
[----:B------:R0:W-:Y:S01]  /*1e230*/  STL [R1+0x10c], R2 ;  /* 0x00010c0201007387 */ /* 0x0001e20000100800 */
[----:B-1----:R-:W-:Y:S02]  /*1e240*/  PRMT R15, R23, 0x5410, R17 ;  /* 0x00005410170f7816 */ /* 0x002fe40000000011 */
[----:B0-----:R-:W-:-:S03]  /*1e250*/  PRMT R2, R24, 0x5410, R18 ;  /* 0x0000541018027816 */ /* 0x001fc60000000012 */
[----:B------:R-:W-:Y:S04]  /*1e260*/  STL [R1+0x1bc], R15 ;  /* 0x0001bc0f01007387 */ /* 0x000fe80000100800 */
[----:B------:R0:W-:Y:S04]  /*1e270*/  STL [R1+0x1b8], R2 ;  /* 0x0001b80201007387 */ /* 0x0001e80000100800 */
[----:B------:R-:W3:Y:S01]  /*1e280*/  LDL.LU R48, [R1+0x3d8] ;  /* 0x0003d80001307983 */ /* 0x000ee20000300800 */
[----:B------:R-:W-:Y:S02]  /*1e290*/  LOP3.LUT R19, R3, 0xffff, RZ, 0xc0, !PT ;  /* 0x0000ffff03137812 */ /* 0x000fe400078ec0ff */
[----:B----4-:R-:W-:Y:S01]  /*1e2a0*/  LOP3.LUT R20, R4, 0xffff, RZ, 0xc0, !PT ;  /* 0x0000ffff04147812 */ /* 0x010fe200078ec0ff */
[----:B0-----:R-:W4:Y:S04]  /*1e2b0*/  LDL.LU R2, [R1+0x8c] ;  /* 0x00008c0001027983 */ /* 0x001f280000300800 */
[----:B------:R0:W-:Y:S04]  /*1e2c0*/  STL [R1+0x3c], R19 ;  /* 0x00003c1301007387 */ /* 0x0001e80000100800 */
[----:B------:R-:W4:Y:S04]  /*1e2d0*/  LDL.LU R3, [R1+0x88] ;  /* 0x0000880001037983 */ /* 0x000f280000300800 */
[----:B------:R1:W-:Y:S04]  /*1e2e0*/  STL [R1+0x94], R20 ;  /* 0x0000941401007387 */ /* 0x0003e80000100800 */
[----:B------:R-:W4:Y:S01]  /*1e2f0*/  LDL.LU R4, [R1+0x48] ;  /* 0x0000480001047983 */ /* 0x000f220000300800 */
[----:B------:R-:W-:-:S02]  /*1e300*/  LOP3.LUT R38, R38, 0xffff, RZ, 0xc0, !PT ;  /* 0x0000ffff26267812 */ /* 0x000fc400078ec0ff */
[----:B------:R-:W-:Y:S02]  /*1e310*/  LOP3.LUT R39, R39, 0xffff, RZ, 0xc0, !PT ;  /* 0x0000ffff27277812 */ /* 0x000fe400078ec0ff */
[----:B------:R-:W-:Y:S02]  /*1e320*/  LOP3.LUT R42, R14, 0xffff, RZ, 0xc0, !PT ;  /* 0x0000ffff0e2a7812 */ /* 0x000fe400078ec0ff */
[----:B------:R-:W-:Y:S02]  /*1e330*/  LOP3.LUT R33, R40, 0xffff, RZ, 0xc0, !PT ;  /* 0x0000ffff28217812 */ /* 0x000fe400078ec0ff */
[----:B------:R-:W-:Y:S02]  /*1e340*/  LOP3.LUT R23, R29, 0xffff, RZ, 0xc0, !PT ;  /* 0x0000ffff1d177812 */ /* 0x000fe400078ec0ff */
[----:B------:R-:W-:Y:S02]  /*1e350*/  LOP3.LUT R35, R35, 0xffff, RZ, 0xc0, !PT ;  /* 0x0000ffff23237812 */ /* 0x000fe400078ec0ff */
[----:B------:R-:W-:-:S02]  /*1e360*/  LOP3.LUT R40, R13, 0xffff, RZ, 0xc0, !PT ;  /* 0x0000ffff0d287812 */ /* 0x000fc400078ec0ff */
[----:B------:R-:W-:Y:S02]  /*1e370*/  LOP3.LUT R34, R34, 0xffff, RZ, 0xc0, !PT ;  /* 0x0000ffff22227812 */ /* 0x000fe400078ec0ff */
[----:B------:R-:W-:Y:S02]  /*1e380*/  LOP3.LUT R41, R41, 0xffff, RZ, 0xc0, !PT ;  /* 0x0000ffff29297812 */ /* 0x000fe400078ec0ff */
[----:B------:R-:W-:Y:S02]  /*1e390*/  LOP3.LUT R16, R21, 0xffff, RZ, 0xc0, !PT ;  /* 0x0000ffff15107812 */ /* 0x000fe400078ec0ff */
[----:B------:R-:W-:Y:S02]  /*1e3a0*/  PRMT R13, R42, 0x3340, R1 ;  /* 0x000033402a0d7816 */ /* 0x000fe40000000001 */
[----:B------:R-:W-:Y:S01]  /*1e3b0*/  PRMT R17, R38, 0x3340, R39 ;  /* 0x0000334026117816 */ /* 0x000fe20000000027 */
[----:B------:R-:W-:Y:S01]  /*1e3c0*/  STL [R1+0x90], R23 ;  /* 0x0000901701007387 */ /* 0x000fe20000100800 */
[----:B------:R-:W-:-:S02]  /*1e3d0*/  PRMT R14, R40, 0x3340, R1 ;  /* 0x00003340280e7816 */ /* 0x000fc40000000001 */
[----:B------:R-:W-:Y:S01]  /*1e3e0*/  PRMT R18, R33, 0x3340, R35 ;  /* 0x0000334021127816 */ /* 0x000fe20000000023 */
[----:B------:R1:W-:Y:S01]  /*1e3f0*/  STL [R1+0x64], R16 ;  /* 0x0000641001007387 */ /* 0x0003e20000100800 */
[----:B------:R-:W-:Y:S02]  /*1e400*/  PRMT R15, R41, 0x3340, R1 ;  /* 0x00003340290f7816 */ /* 0x000fe40000000001 */
[----:B0-----:R-:W-:Y:S02]  /*1e410*/  PRMT R19, R19, 0x3340, R34 ;  /* 0x0000334013137816 */ /* 0x001fe40000000022 */
[----:B------:R-:W-:Y:S02]  /*1e420*/  PRMT R13, R17, 0x5410, R13 ;  /* 0x00005410110d7816 */ /* 0x000fe4000000000d */
[----:B-1----:R-:W-:Y:S02]  /*1e430*/  PRMT R20, R20, 0x3340, R23 ;  /* 0x0000334014147816 */ /* 0x002fe40000000017 */
[----:B------:R-:W-:-:S02]  /*1e440*/  PRMT R17, R18, 0x5410, R14 ;  /* 0x0000541012117816 */ /* 0x000fc4000000000e */
[----:B------:R-:W-:Y:S01]  /*1e450*/  PRMT R16, R16, 0x3340, R1 ;  /* 0x0000334010107816 */ /* 0x000fe20000000001 */
[----:B------:R0:W-:Y:S01]  /*1e460*/  STL [R1+0x174], R13 ;  /* 0x0001740d01007387 */ /* 0x0001e20000100800 */
[----:B------:R-:W-:-:S03]  /*1e470*/  PRMT R14, R19, 0x5410, R15 ;  /* 0x00005410130e7816 */ /* 0x000fc6000000000f */
[----:B------:R2:W-:Y:S01]  /*1e480*/  STL [R1+0x170], R17 ;  /* 0x0001701101007387 */ /* 0x0005e20000100800 */
[----:B0-----:R-:W-:-:S03]  /*1e490*/  PRMT R13, R20, 0x5410, R16 ;  /* 0x00005410140d7816 */ /* 0x001fc60000000010 */
[----:B------:R0:W-:Y:S04]  /*1e4a0*/  STL [R1+0x1b0], R14 ;  /* 0x0001b00e01007387 */ /* 0x0001e80000100800 */
[----:B------:R-:W4:Y:S04]  /*1e4b0*/  LDL.LU R53, [R1+0x3e4] ;  /* 0x0003e40001357983 */ /* 0x000f280000300800 */
[----:B------:R1:W-:Y:S04]  /*1e4c0*/  STL [R1+0x1a4], R13 ;  /* 0x0001a40d01007387 */ /* 0x0003e80000100800 */
[----:B------:R-:W4:Y:S01]  /*1e4d0*/  LDL.LU R52, [R1+0x3e0] ;  /* 0x0003e00001347983 */ /* 0x000f220000300800 */
[----:B--2---:R-:W-:-:S03]  /*1e4e0*/  LOP3.LUT R17, R0, 0xffff, RZ, 0xc0, !PT ;  /* 0x0000ffff00117812 */ /* 0x004fc600078ec0ff */
[----:B------:R-:W2:Y:S04]  /*1e4f0*/  LDL.LU R0, [R1+0x2a4] ;  /* 0x0002a40001007983 */ /* 0x000ea80000300800 */
[----:B------:R1:W-:Y:S01]  /*1e500*/  STL [R1+0x6c], R17 ;  /* 0x00006c1101007387 */ /* 0x0003e20000100800 */
[----:B---3--:R-:W-:-:S05]  /*1e510*/  LOP3.LUT R18, R48, 0xffff, RZ, 0xc0, !PT ;  /* 0x0000ffff30127812 */ /* 0x008fca00078ec0ff */
[----:B------:R3:W-:Y:S01]  /*1e520*/  STL [R1+0x98], R18 ;  /* 0x0000981201007387 */ /* 0x0007e20000100800 */
[----:B----4-:R-:W-:-:S03]  /*1e530*/  LOP3.LUT R31, R2, 0xffff, RZ, 0xc0, !PT ;  /* 0x0000ffff021f7812 */ /* 0x010fc600078ec0ff */
[----:B------:R-:W4:Y:S04]  /*1e540*/  LDL.LU R49, [R1+0x2a0] ;  /* 0x0002a00001317983 */ /* 0x000f280000300800 */
[----:B------:R-:W4:Y:S01]  /*1e550*/  LDL.LU R48, [R1+0x58] ;  /* 0x0000580001307983 */ /* 0x000f220000300800 */
[----:B------:R-:W-:-:S03]  /*1e560*/  LOP3.LUT R26, R3, 0xffff, RZ, 0xc0, !PT ;  /* 0x0000ffff031a7812 */ /* 0x000fc600078ec0ff */
[----:B------:R-:W4:Y:S04]  /*1e570*/  LDL.LU R2, [R1+0x54] ;  /* 0x0000540001027983 */ /* 0x000f280000300800 */
[----:B------:R-:W4:Y:S01]  /*1e580*/  LDL.LU R3, [R1+0x2c] ;  /* 0x00002c0001037983 */ /* 0x000f220000300800 */
[----:B------:R-:W-:-:S03]  /*1e590*/  LOP3.LUT R27, R4, 0xffff, RZ, 0xc0, !PT ;  /* 0x0000ffff041b7812 */ /* 0x000fc600078ec0ff */
[----:B------:R-:W4:Y:S01]  /*1e5a0*/  LDL.LU R4, [R1+0xc] ;  /* 0x00000c0001047983 */ /* 0x000f220000300800 */
[----:B------:R-:W-:Y:S02]  /*1e5b0*/  LOP3.LUT R19, R36, 0xffff, RZ, 0xc0, !PT ;  /* 0x0000ffff24137812 */ /* 0x000fe400078ec0ff */
[----:B------:R-:W-:Y:S02]  /*1e5c0*/  LOP3.LUT R32, R32, 0xffff, RZ, 0xc0, !PT ;  /* 0x0000ffff20207812 */ /* 0x000fe400078ec0ff */
[----:B------:R-:W-:Y:S02]  /*1e5d0*/  LOP3.LUT R36, R12, 0xffff, RZ, 0xc0, !PT ;  /* 0x0000ffff0c247812 */ /* 0x000fe400078ec0ff */
[----:B------:R-:W-:Y:S02]  /*1e5e0*/  LOP3.LUT R28, R28, 0xffff, RZ, 0xc0, !PT ;  /* 0x0000ffff1c1c7812 */ /* 0x000fe400078ec0ff */
[----:B------:R-:W-:Y:S02]  /*1e5f0*/  LOP3.LUT R29, R11, 0xffff, RZ, 0xc0, !PT ;  /* 0x0000ffff0b1d7812 */ /* 0x000fe400078ec0ff */
[----:B0-----:R-:W-:-:S02]  /*1e600*/  LOP3.LUT R14, R22, 0xffff, RZ, 0xc0, !PT ;  /* 0x0000ffff160e7812 */ /* 0x001fc400078ec0ff */
[--C-:B------:R-:W-:Y:S02]  /*1e610*/  PRMT R11, R36, 0x3340, R1.reuse ;  /* 0x00003340240b7816 */ /* 0x100fe40000000001 */
[----:B------:R-:W-:Y:S02]  /*1e620*/  PRMT R15, R31, 0x3340, R32 ;  /* 0x000033401f0f7816 */ /* 0x000fe40000000020 */
[----:B------:R-:W-:Y:S02]  /*1e630*/  LOP3.LUT R30, R30, 0xffff, RZ, 0xc0, !PT ;  /* 0x0000ffff1e1e7812 */ /* 0x000fe400078ec0ff */
[----:B------:R-:W-:Y:S02]  /*1e640*/  PRMT R12, R29, 0x3340, R1 ;  /* 0x000033401d0c7816 */ /* 0x000fe40000000001 */
[----:B------:R-:W-:Y:S01]  /*1e650*/  PRMT R16, R26, 0x3340, R28 ;  /* 0x000033401a107816 */ /* 0x000fe2000000001c */
[----:B------:R-:W-:Y:S01]  /*1e660*/  STL [R1+0x8c], R19 ;  /* 0x00008c1301007387 */ /* 0x000fe20000100800 */
[----:B------:R-:W-:-:S02]  /*1e670*/  PRMT R11, R15, 0x5410, R11 ;  /* 0x000054100f0b7816 */ /* 0x000fc4000000000b */
[----:B-1----:R-:W-:Y:S01]  /*1e680*/  PRMT R13, R30, 0x3340, R1 ;  /* 0x000033401e0d7816 */ /* 0x002fe20000000001 */
[----:B------:R0:W-:Y:S01]  /*1e690*/  STL [R1+0x48], R14 ;  /* 0x0000480e01007387 */ /* 0x0001e20000100800 */
[----:B------:R-:W-:Y:S02]  /*1e6a0*/  PRMT R17, R17, 0x3340, R27 ;  /* 0x0000334011117816 */ /* 0x000fe4000000001b */
[----:B---3--:R-:W-:Y:S02]  /*1e6b0*/  PRMT R18, R18, 0x3340, R19 ;  /* 0x0000334012127816 */ /* 0x008fe40000000013 */
[----:B------:R-:W-:Y:S01]  /*1e6c0*/  PRMT R15, R16, 0x5410, R12 ;  /* 0x00005410100f7816 */ /* 0x000fe2000000000c */
[----:B------:R1:W-:Y:S01]  /*1e6d0*/  STL [R1+0x164], R11 ;  /* 0x0001640b01007387 */ /* 0x0003e20000100800 */
[----:B------:R-:W-:Y:S02]  /*1e6e0*/  PRMT R12, R17, 0x5410, R13 ;  /* 0x00005410110c7816 */ /* 0x000fe4000000000d */
[----:B0-----:R-:W-:Y:S01]  /*1e6f0*/  PRMT R14, R14, 0x3340, R1 ;  /* 0x000033400e0e7816 */ /* 0x001fe20000000001 */
[----:B------:R0:W-:Y:S03]  /*1e700*/  STL [R1+0x15c], R15 ;  /* 0x00015c0f01007387 */ /* 0x0001e60000100800 */
[----:B-1----:R-:W-:Y:S01]  /*1e710*/  PRMT R11, R18, 0x5410, R14 ;  /* 0x00005410120b7816 */ /* 0x002fe2000000000e */
[----:B------:R-:W-:Y:S04]  /*1e720*/  STL [R1+0x1a0], R12 ;  /* 0x0001a00c01007387 */ /* 0x000fe80000100800 */
[----:B------:R1:W-:Y:S01]  /*1e730*/  STL [R1+0x198], R11 ;  /* 0x0001980b01007387 */ /* 0x0003e20000100800 */
[----:B0-----:R-:W-:-:S03]  /*1e740*/  LOP3.LUT R15, R53, 0xffff, RZ, 0xc0, !PT ;  /* 0x0000ffff350f7812 */ /* 0x001fc600078ec0ff */
[----:B------:R-:W3:Y:S01]  /*1e750*/  LDL.LU R53, [R1+0x3ec] ;  /* 0x0003ec0001357983 */ /* 0x000ee20000300800 */
[----:B------:R-:W-:-:S03]  /*1e760*/  LOP3.LUT R16, R52, 0xffff, RZ, 0xc0, !PT ;  /* 0x0000ffff34107812 */ /* 0x000fc600078ec0ff */
[----:B------:R0:W-:Y:S04]  /*1e770*/  STL [R1+0x88], R15 ;  /* 0x0000880f01007387 */ /* 0x0001e80000100800 */
[----:B------:R-:W3:Y:S04]  /*1e780*/  LDL.LU R52, [R1+0x3e8] ;  /* 0x0003e80001347983 */ /* 0x000ee80000300800 */
[----:B------:R0:W-:Y:S01]  /*1e790*/  STL [R1+0x9c], R16 ;  /* 0x00009c1001007387 */ /* 0x0001e20000100800 */
[----:B--2---:R-:W-:-:S03]  /*1e7a0*/  LOP3.LUT R23, R0, 0xffff, RZ, 0xc0, !PT ;  /* 0x0000ffff00177812 */ /* 0x004fc600078ec0ff */
[----:B------:R-:W2:Y:S01]  /*1e7b0*/  LDL.LU R0, [R1+0x294] ;  /* 0x0002940001007983 */ /* 0x000ea20000300800 */
[----:B----4-:R-:W-:Y:S02]  /*1e7c0*/  LOP3.LUT R17, R2, 0xffff, RZ, 0xc0, !PT ;  /* 0x0000ffff02117812 */ /* 0x010fe400078ec0ff */
[----:B------:R-:W-:Y:S02]  /*1e7d0*/  LOP3.LUT R24, R3, 0xffff, RZ, 0xc0, !PT ;  /* 0x0000ffff03187812 */ /* 0x000fe400078ec0ff */
[----:B------:R-:W4:Y:S01]  /*1e7e0*/  LDL.LU R3, [R1+0x290] ;  /* 0x0002900001037983 */ /* 0x000f220000300800 */
[----:B------:R-:W-:-:S03]  /*1e7f0*/  LOP3.LUT R20, R4, 0xffff, RZ, 0xc0, !PT ;  /* 0x0000ffff04147812 */ /* 0x000fc600078ec0ff */
[----:B------:R-:W-:Y:S04]  /*1e800*/  STL [R1+0x58], R17 ;  /* 0x0000581101007387 */ /* 0x000fe80000100800 */
[----:B------:R-:W4:Y:S01]  /*1e810*/  LDL.LU R56, [R1+0x80] ;  /* 0x0000800001387983 */ /* 0x000f220000300800 */
[----:B------:R-:W-:-:S03]  /*1e820*/  LOP3.LUT R18, R49, 0xffff, RZ, 0xc0, !PT ;  /* 0x0000ffff31127812 */ /* 0x000fc600078ec0ff */
[----:B------:R-:W4:Y:S04]  /*1e830*/  LDL.LU R50, [R1+0x7c] ;  /* 0x00007c0001327983 */ /* 0x000f280000300800 */
[----:B------:R-:W4:Y:S01]  /*1e840*/  LDL.LU R4, [R1+0x44] ;  /* 0x0000440001047983 */ /* 0x000f220000300800 */
[----:B------:R-:W-:-:S03]  /*1e850*/  LOP3.LUT R19, R48, 0xffff, RZ, 0xc0, !PT ;  /* 0x0000ffff30137812 */ /* 0x000fc600078ec0ff */
[----:B------:R-:W4:Y:S04]  /*1e860*/  LDL.LU R2, [R1+0x40] ;  /* 0x0000400001027983 */ /* 0x000f280000300800 */
[----:B------:R-:W4:Y:S04]  /*1e870*/  LDL.LU R49, [R1+0x4] ;  /* 0x0000040001317983 */ /* 0x000f280000300800 */
[----:B------:R-:W4:Y:S01]  /*1e880*/  LDL.LU R48, [R1] ;  /* 0x0000000001307983 */ /* 0x000f220000300800 */
[----:B------:R-:W-:Y:S02]  /*1e890*/  LOP3.LUT R25, R10, 0xffff, RZ, 0xc0, !PT ;  /* 0x0000ffff0a197812 */ /* 0x000fe400078ec0ff */
[----:B------:R-:W-:-:S02]  /*1e8a0*/  LOP3.LUT R21, R9, 0xffff, RZ, 0xc0, !PT ;  /* 0x0000ffff09157812 */ /* 0x000fc400078ec0ff */
[--C-:B------:R-:W-:Y:S02]  /*1e8b0*/  PRMT R9, R25, 0x3340, R1.reuse ;  /* 0x0000334019097816 */ /* 0x100fe40000000001 */
[----:B------:R-:W-:Y:S02]  /*1e8c0*/  PRMT R13, R23, 0x3340, R24 ;  /* 0x00003340170d7816 */ /* 0x000fe40000000018 */
[----:B------:R-:W-:Y:S02]  /*1e8d0*/  LOP3.LUT R22, R61, 0xffff, RZ, 0xc0, !PT ;  /* 0x0000ffff3d167812 */ /* 0x000fe400078ec0ff */
[----:B------:R-:W-:Y:S02]  /*1e8e0*/  LOP3.LUT R61, R60, 0xffff, RZ, 0xc0, !PT ;  /* 0x0000ffff3c3d7812 */ /* 0x000fe400078ec0ff */
[----:B------:R-:W-:Y:S02]  /*1e8f0*/  PRMT R10, R21, 0x3340, R1 ;  /* 0x00003340150a7816 */ /* 0x000fe40000000001 */
[----:B------:R-:W-:-:S02]  /*1e900*/  PRMT R14, R18, 0x3340, R20 ;  /* 0x00003340120e7816 */ /* 0x000fc40000000014 */
[----:B------:R-:W-:Y:S02]  /*1e910*/  PRMT R9, R13, 0x5410, R9 ;  /* 0x000054100d097816 */ /* 0x000fe40000000009 */
[----:B-1----:R-:W-:Y:S02]  /*1e920*/  PRMT R11, R22, 0x3340, R1 ;  /* 0x00003340160b7816 */ /* 0x002fe40000000001 */
[----:B0-----:R-:W-:Y:S02]  /*1e930*/  PRMT R15, R15, 0x3340, R19 ;  /* 0x000033400f0f7816 */ /* 0x001fe40000000013 */
[----:B------:R-:W-:Y:S02]  /*1e940*/  PRMT R12, R61, 0x3340, R1 ;  /* 0x000033403d0c7816 */ /* 0x000fe40000000001 */
[----:B------:R-:W-:Y:S01]  /*1e950*/  PRMT R16, R16, 0x3340, R17 ;  /* 0x0000334010107816 */ /* 0x000fe20000000011 */
[----:B------:R0:W-:Y:S01]  /*1e960*/  STL [R1+0x144], R9 ;  /* 0x0001440901007387 */ /* 0x0001e20000100800 */
[----:B------:R-:W-:-:S02]  /*1e970*/  PRMT R13, R14, 0x5410, R10 ;  /* 0x000054100e0d7816 */ /* 0x000fc4000000000a */
[----:B------:R-:W-:Y:S02]  /*1e980*/  PRMT R10, R15, 0x5410, R11 ;  /* 0x000054100f0a7816 */ /* 0x000fe4000000000b */
[----:B---3--:R-:W-:Y:S01]  /*1e990*/  LOP3.LUT R51, R53, 0xffff, RZ, 0xc0, !PT ;  /* 0x0000ffff35337812 */ /* 0x008fe200078ec0ff */
[----:B------:R1:W-:Y:S01]  /*1e9a0*/  STL [R1+0x13c], R13 ;  /* 0x00013c0d01007387 */ /* 0x0003e20000100800 */
[----:B0-----:R-:W-:-:S03]  /*1e9b0*/  PRMT R9, R16, 0x5410, R12 ;  /* 0x0000541010097816 */ /* 0x001fc6000000000c */
[----:B------:R4:W-:Y:S01]  /*1e9c0*/  STL [R1+0x194], R10 ;  /* 0x0001940a01007387 */ /* 0x0009e20000100800 */
[----:B------:R-:W-:-:S03]  /*1e9d0*/  LOP3.LUT R52, R52, 0xffff, RZ, 0xc0, !PT ;  /* 0x0000ffff34347812 */ /* 0x000fc600078ec0ff */
[----:B------:R-:W-:Y:S01]  /*1e9e0*/  STL [R1+0x190], R9 ;  /* 0x0001900901007387 */ /* 0x000fe20000100800 */
[----:B------:R-:W-:-:S03]  /*1e9f0*/  LOP3.LUT R17, R8, 0xffff, RZ, 0xc0, !PT ;  /* 0x0000ffff08117812 */ /* 0x000fc600078ec0ff */
[----:B------:R-:W3:Y:S01]  /*1ea00*/  LDL.LU R55, [R1+0x3b4] ;  /* 0x0003b40001377983 */ /* 0x000ee20000300800 */
[----:B-1----:R-:W-:-:S03]  /*1ea10*/  LOP3.LUT R13, R7, 0xffff, RZ, 0xc0, !PT ;  /* 0x0000ffff070d7812 */ /* 0x002fc600078ec0ff */
[----:B------:R-:W-:Y:S01]  /*1ea20*/  STL [R1+0x54], R51 ;  /* 0x0000543301007387 */ /* 0x000fe20000100800 */
[----:B------:R-:W-:-:S03]  /*1ea30*/  PRMT R7, R17, 0x3340, R1 ;  /* 0x0000334011077816 */ /* 0x000fc60000000001 */
[----:B------:R-:W3:Y:S04]  /*1ea40*/  LDL.LU R53, [R1+0x3b0] ;  /* 0x0003b00001357983 */ /* 0x000ee80000300800 */
[----:B------:R0:W-:Y:S04]  /*1ea50*/  STL [R1+0xa8], R52 ;  /* 0x0000a83401007387 */ /* 0x0001e80000100800 */
[----:B------:R-:W3:Y:S01]  /*1ea60*/  LDL.LU R57, [R1+0x29c] ;  /* 0x00029c0001397983 */ /* 0x000ee20000300800 */
[----:B------:R-:W-:Y:S02]  /*1ea70*/  PRMT R8, R13, 0x3340, R1 ;  /* 0x000033400d087816 */ /* 0x000fe40000000001 */
[----:B--2---:R-:W-:-:S02]  /*1ea80*/  LOP3.LUT R15, R0, 0xffff, RZ, 0xc0, !PT ;  /* 0x0000ffff000f7812 */ /* 0x004fc400078ec0ff */
[----:B------:R-:W2:Y:S01]  /*1ea90*/  LDL.LU R0, [R1+0x298] ;  /* 0x0002980001007983 */ /* 0x000ea20000300800 */
[----:B----4-:R-:W-:-:S03]  /*1eaa0*/  LOP3.LUT R10, R3, 0xffff, RZ, 0xc0, !PT ;  /* 0x0000ffff030a7812 */ /* 0x010fc600078ec0ff */
[----:B------:R-:W4:Y:S01]  /*1eab0*/  LDL.LU R3, [R1+0x230] ;  /* 0x0002300001037983 */ /* 0x000f220000300800 */
[----:B------:R-:W-:Y:S02]  /*1eac0*/  LOP3.LUT R60, R50, 0xffff, RZ, 0xc0, !PT ;  /* 0x0000ffff323c7812 */ /* 0x000fe400078ec0ff */
[----:B------:R-:W-:Y:S02]  /*1ead0*/  LOP3.LUT R16, R4, 0xffff, RZ, 0xc0, !PT ;  /* 0x0000ffff04107812 */ /* 0x000fe400078ec0ff */
[----:B------:R-:W4:Y:S01]  /*1eae0*/  LDL.LU R4, [R1+0x84] ;  /* 0x0000840001047983 */ /* 0x000f220000300800 */
[----:B------:R-:W-:Y:S02]  /*1eaf0*/  LOP3.LUT R12, R2, 0xffff, RZ, 0xc0, !PT ;  /* 0x0000ffff020c7812 */ /* 0x000fe400078ec0ff */
[----:B------:R-:W-:Y:S02]  /*1eb00*/  LOP3.LUT R14, R49, 0xffff, RZ, 0xc0, !PT ;  /* 0x0000ffff310e7812 */ /* 0x000fe400078ec0ff */
[----:B------:R-:W-:Y:S01]  /*1eb10*/  PRMT R49, R15, 0x3340, R16 ;  /* 0x000033400f317816 */ /* 0x000fe20000000010 */
[----:B------:R1:W-:Y:S01]  /*1eb20*/  STL [R1+0xa0], R60 ;  /* 0x0000a03c01007387 */ /* 0x0003e20000100800 */
[----:B------:R-:W-:-:S02]  /*1eb30*/  LOP3.LUT R48, R48, 0xffff, RZ, 0xc0, !PT ;  /* 0x0000ffff30307812 */ /* 0x000fc400078ec0ff */
[----:B0-----:R-:W-:Y:S02]  /*1eb40*/  PRMT R52, R52, 0x3340, R60 ;  /* 0x0000334034347816 */ /* 0x001fe4000000003c */
[----:B------:R-:W-:Y:S02]  /*1eb50*/  LOP3.LUT R11, R56, 0xffff, RZ, 0xc0, !PT ;  /* 0x0000ffff380b7812 */ /* 0x000fe400078ec0ff */
[----:B------:R-:W4:Y:S01]  /*1eb60*/  LDL.LU R56, [R1+0x50] ;  /* 0x0000500001387983 */ /* 0x000f220000300800 */
[----:B------:R-:W-:Y:S02]  /*1eb70*/  PRMT R50, R10, 0x3340, R12 ;  /* 0x000033400a327816 */ /* 0x000fe4000000000c */
[----:B-1----:R-:W-:Y:S01]  /*1eb80*/  PRMT R60, R49, 0x5410, R7 ;  /* 0x00005410313c7816 */ /* 0x002fe20000000007 */
[----:B------:R-:W4:Y:S01]  /*1eb90*/  LDL.LU R2, [R1+0x4c] ;  /* 0x00004c0001027983 */ /* 0x000f220000300800 */
[----:B------:R-:W-:-:S03]  /*1eba0*/  PRMT R7, R50, 0x5410, R8 ;  /* 0x0000541032077816 */ /* 0x000fc60000000008 */
[----:B------:R0:W-:Y:S04]  /*1ebb0*/  STL [R1+0x44], R48 ;  /* 0x0000443001007387 */ /* 0x0001e80000100800 */
[----:B------:R-:W4:Y:S04]  /*1ebc0*/  LDL.LU R49, [R1+0x20] ;  /* 0x0000200001317983 */ /* 0x000f280000300800 */
[----:B------:R-:W-:Y:S04]  /*1ebd0*/  STL [R1+0x134], R60 ;  /* 0x0001343c01007387 */ /* 0x000fe80000100800 */
[----:B------:R-:W4:Y:S01]  /*1ebe0*/  LDL.LU R8, [R1+0x8] ;  /* 0x0000080001087983 */ /* 0x000f220000300800 */
[----:B------:R-:W-:-:S02]  /*1ebf0*/  PRMT R9, R14, 0x3340, R1 ;  /* 0x000033400e097816 */ /* 0x000fc40000000001 */
[----:B------:R-:W-:Y:S02]  /*1ec00*/  PRMT R51, R51, 0x3340, R11 ;  /* 0x0000334033337816 */ /* 0x000fe4000000000b */
[----:B0-----:R-:W-:Y:S01]  /*1ec10*/  PRMT R48, R48, 0x3340, R1 ;  /* 0x0000334030307816 */ /* 0x001fe20000000001 */
[----:B------:R0:W-:Y:S01]  /*1ec20*/  STL [R1+0x130], R7 ;  /* 0x0001300701007387 */ /* 0x0001e20000100800 */
[----:B------:R-:W-:-:S05]  /*1ec30*/  PRMT R9, R51, 0x5410, R9 ;  /* 0x0000541033097816 */ /* 0x000fca0000000009 */
[----:B------:R1:W-:Y:S01]  /*1ec40*/  STL [R1+0x17c], R9 ;  /* 0x00017c0901007387 */ /* 0x0003e20000100800 */
[----:B0-----:R-:W-:Y:S02]  /*1ec50*/  PRMT R7, R52, 0x5410, R48 ;  /* 0x0000541034077816 */ /* 0x001fe40000000030 */
[----:B---3--:R-:W-:-:S03]  /*1ec60*/  LOP3.LUT R52, R55, 0xffff, RZ, 0xc0, !PT ;  /* 0x0000ffff37347812 */ /* 0x008fc600078ec0ff */
[----:B------:R-:W-:Y:S01]  /*1ec70*/  STL [R1+0x178], R7 ;  /* 0x0001780701007387 */ /* 0x000fe20000100800 */
[----:B------:R-:W-:-:S03]  /*1ec80*/  LOP3.LUT R53, R53, 0xffff, RZ, 0xc0, !PT ;  /* 0x0000ffff35357812 */ /* 0x000fc600078ec0ff */
[----:B------:R0:W-:Y:S01]  /*1ec90*/  STL [R1+0x80], R52 ;  /* 0x0000803401007387 */ /* 0x0001e20000100800 */
[----:B------:R-:W-:-:S03]  /*1eca0*/  LOP3.LUT R6, R6, 0xffff, RZ, 0xc0, !PT ;  /* 0x0000ffff06067812 */ /* 0x000fc600078ec0ff */
[----:B------:R3:W-:Y:S01]  /*1ecb0*/  STL [R1+0xbc], R53 ;  /* 0x0000bc3501007387 */ /* 0x0007e20000100800 */
[----:B------:R-:W-:Y:S02]  /*1ecc0*/  LOP3.LUT R60, R57, 0xffff, RZ, 0xc0, !PT ;  /* 0x0000ffff393c7812 */ /* 0x000fe400078ec0ff */
[----:B------:R-:W-:-:S04]  /*1ecd0*/  LOP3.LUT R5, R5, 0xffff, RZ, 0xc0, !PT ;  /* 0x0000ffff05057812 */ /* 0x000fc800078ec0ff */
[----:B-1----:R-:W-:Y:S02]  /*1ece0*/  PRMT R9, R5, 0x3340, R1 ;  /* 0x0000334005097816 */ /* 0x002fe40000000001 */
[----:B--2---:R-:W-:-:S05]  /*1ecf0*/  LOP3.LUT R51, R0, 0xffff, RZ, 0xc0, !PT ;  /* 0x0000ffff00337812 */ /* 0x004fca00078ec0ff */
[----:B------:R1:W-:Y:S04]  /*1ed00*/  STL [R1+0x40], R51 ;  /* 0x0000403301007387 */ /* 0x0003e80000100800 */
[----:B------:R-:W2:Y:S01]  /*1ed10*/  LDL.LU R0, [R1+0x224] ;  /* 0x0002240001007983 */ /* 0x000ea20000300800 */
[----:B----4-:R-:W-:-:S05]  /*1ed20*/  LOP3.LUT R3, R3, 0xffff, RZ, 0xc0, !PT ;  /* 0x0000ffff03037812 */ /* 0x010fca00078ec0ff */
[----:B------:R-:W-:Y:S01]  /*1ed30*/  STL [R1+0x7c], R3 ;  /* 0x00007c0301007387 */ /* 0x000fe20000100800 */
[----:B------:R-:W-:Y:S02]  /*1ed40*/  LOP3.LUT R4, R4, 0xffff, RZ, 0xc0, !PT ;  /* 0x0000ffff04047812 */ /* 0x000fe400078ec0ff */
[----:B0-----:R-:W-:Y:S02]  /*1ed50*/  PRMT R52, R52, 0x3340, R3 ;  /* 0x0000334034347816 */ /* 0x001fe40000000003 */
[----:B---3--:R-:W-:Y:S02]  /*1ed60*/  PRMT R53, R53, 0x3340, R4 ;  /* 0x0000334035357816 */ /* 0x008fe40000000004 */
[----:B------:R-:W-:Y:S02]  /*1ed70*/  LOP3.LUT R7, R56, 0xffff, RZ, 0xc0, !PT ;  /* 0x0000ffff38077812 */ /* 0x000fe400078ec0ff */
[----:B------:R-:W-:Y:S02]  /*1ed80*/  LOP3.LUT R57, R2, 0xffff, RZ, 0xc0, !PT ;  /* 0x0000ffff02397812 */ /* 0x000fe400078ec0ff */
[----:B------:R-:W3:Y:S01]  /*1ed90*/  LDL.LU R2, [R1+0x220] ;  /* 0x0002200001027983 */ /* 0x000ee20000300800 */
[----:B------:R-:W-:-:S03]  /*1eda0*/  PRMT R50, R60, 0x3340, R7 ;  /* 0x000033403c327816 */ /* 0x000fc60000000007 */
[----:B------:R-:W-:Y:S01]  /*1edb0*/  STL [R1+0xb4], R4 ;  /* 0x0000b40401007387 */ /* 0x000fe20000100800 */
[----:B------:R-:W-:-:S03]  /*1edc0*/  LOP3.LUT R49, R49, 0xffff, RZ, 0xc0, !PT ;  /* 0x0000ffff31317812 */ /* 0x000fc600078ec0ff */
[----:B------:R-:W4:Y:S01]  /*1edd0*/  LDL.LU R55, [R1+0x70] ;  /* 0x0000700001377983 */ /* 0x000f220000300800 */
[----:B-1----:R-:W-:Y:S02]  /*1ede0*/  PRMT R51, R51, 0x3340, R57 ;  /* 0x0000334033337816 */ /* 0x002fe40000000039 */
[----:B------:R-:W-:Y:S01]  /*1edf0*/  LOP3.LUT R48, R8, 0xffff, RZ, 0xc0, !PT ;  /* 0x0000ffff08307812 */ /* 0x000fe200078ec0ff */
[----:B------:R0:W-:Y:S01]  /*1ee00*/  STL [R1+0xc], R57 ;  /* 0x00000c3901007387 */ /* 0x0001e20000100800 */
[----:B------:R-:W-:-:S03]  /*1ee10*/  PRMT R8, R6, 0x3340, R1 ;  /* 0x0000334006087816 */ /* 0x000fc60000000001 */
[----:B------:R-:W4:Y:S01]  /*1ee20*/  LDL.LU R56, [R1+0x5c] ;  /* 0x00005c0001387983 */ /* 0x000f220000300800 */
[----:B------:R-:W-:-:S03]  /*1ee30*/  PRMT R8, R50, 0x5410, R8 ;  /* 0x0000541032087816 */ /* 0x000fc60000000008 */
[----:B------:R1:W-:Y:S01]  /*1ee40*/  STL [R1+0x8], R48 ;  /* 0x0000083001007387 */ /* 0x0003e20000100800 */
[----:B------:R-:W-:-:S03]  /*1ee50*/  PRMT R9, R51, 0x5410, R9 ;  /* 0x0000541033097816 */ /* 0x000fc60000000009 */
[----:B------:R-:W-:Y:S04]  /*1ee60*/  STL [R1+0xa4], R49 ;  /* 0x0000a43101007387 */ /* 0x000fe80000100800 */
[----:B0-----:R-:W4:Y:S04]  /*1ee70*/  LDL.LU R57, [R1+0xcb4] ;  /* 0x000cb40001397983 */ /* 0x001f280000300800 */
[----:B------:R-:W4:Y:S01]  /*1ee80*/  LDL.LU R3, [R1+0xcb0] ;  /* 0x000cb00001037983 */ /* 0x000f220000300800 */
[----:B-1----:R-:W-:-:S03]  /*1ee90*/  PRMT R48, R48, 0x3340, R1 ;  /* 0x0000334030307816 */ /* 0x002fc60000000001 */
[----:B------:R-:W4:Y:S04]  /*1eea0*/  LDL.LU R4, [R1+0xcac] ;  /* 0x000cac0001047983 */ /* 0x000f280000300800 */
[----:B------:R-:W4:Y:S04]  /*1eeb0*/  LDL.LU R50, [R1+0x2ac] ;  /* 0x0002ac0001327983 */ /* 0x000f280000300800 */
[----:B------:R0:W-:Y:S01]  /*1eec0*/  STL [R1+0x12c], R8 ;  /* 0x00012c0801007387 */ /* 0x0001e20000100800 */
[----:B------:R-:W-:-:S03]  /*1eed0*/  PRMT R48, R52, 0x5410, R48 ;  /* 0x0000541034307816 */ /* 0x000fc60000000030 */
[----:B0-----:R-:W4:Y:S04]  /*1eee0*/  LDL.LU R8, [R1+0x2a8] ;  /* 0x0002a80001087983 */ /* 0x001f280000300800 */
[----:B------:R-:W4:Y:S04]  /*1eef0*/  LDL.LU R51, [R1+0x2e4] ;  /* 0x0002e40001337983 */ /* 0x000f280000300800 */
[----:B------:R0:W-:Y:S04]  /*1ef00*/  STL [R1+0x124], R9 ;  /* 0x0001240901007387 */ /* 0x0001e80000100800 */
[----:B0-----:R-:W4:Y:S04]  /*1ef10*/  LDL.LU R9, [R1+0x28] ;  /* 0x0000280001097983 */ /* 0x001f280000300800 */
[----:B------:R-:W4:Y:S04]  /*1ef20*/  LDL.LU R52, [R1+0x2e0] ;  /* 0x0002e00001347983 */ /* 0x000f280000300800 */
[----:B------:R0:W-:Y:S04]  /*1ef30*/  STL [R1+0x16c], R48 ;  /* 0x00016c3001007387 */ /* 0x0001e80000100800 */
[----:B0-----:R-:W4:Y:S01]  /*1ef40*/  LDL.LU R48, [R1+0x24] ;  /* 0x0000240001307983 */ /* 0x001f220000300800 */
[----:B------:R-:W-:-:S04]  /*1ef50*/  PRMT R49, R49, 0x3340, R1 ;  /* 0x0000334031317816 */ /* 0x000fc80000000001 */
[----:B------:R-:W-:Y:S02]  /*1ef60*/  PRMT R49, R53, 0x5410, R49 ;  /* 0x0000541035317816 */ /* 0x000fe40000000031 */
[----:B------:R-:W4:Y:S04]  /*1ef70*/  LDL.LU R53, [R1+0x74] ;  /* 0x0000740001357983 */ /* 0x000f280000300800 */
[----:B------:R0:W-:Y:S01]  /*1ef80*/  STL [R1+0x168], R49 ;  /* 0x0001683101007387 */ /* 0x0001e20000100800 */
[----:B--2---:R-:W-:Y:S02]  /*1ef90*/  LOP3.LUT R0, R0, 0xffff, RZ, 0xc0, !PT ;  /* 0x0000ffff00007812 */ /* 0x004fe400078ec0ff */
[----:B---3--:R-:W-:Y:S02]  /*1efa0*/  LOP3.LUT R2, R2, 0xffff, RZ, 0xc0, !PT ;  /* 0x0000ffff02027812 */ /* 0x008fe400078ec0ff */
[----:B----4-:R-:W-:-:S02]  /*1efb0*/  LOP3.LUT R55, R55, 0xffff, RZ, 0xc0, !PT ;  /* 0x0000ffff37377812 */ /* 0x010fc400078ec0ff */
[----:B------:R-:W-:Y:S02]  /*1efc0*/  LOP3.LUT R56, R56, 0xffff, RZ, 0xc0, !PT ;  /* 0x0000ffff38387812 */ /* 0x000fe400078ec0ff */
[----:B0-----:R-:W-:Y:S02]  /*1efd0*/  LOP3.LUT R49, R50, 0xffff, RZ, 0xc0, !PT ;  /* 0x0000ffff32317812 */ /* 0x001fe400078ec0ff */
[----:B------:R-:W-:Y:S02]  /*1efe0*/  LOP3.LUT R4, R4, 0xffff, RZ, 0xc0, !PT ;  /* 0x0000ffff04047812 */ /* 0x000fe400078ec0ff */
[----:B------:R-:W-:Y:S02]  /*1eff0*/  LOP3.LUT R50, R8, 0xffff, RZ, 0xc0, !PT ;  /* 0x0000ffff08327812 */ /* 0x000fe400078ec0ff */
[----:B------:R-:W-:Y:S02]  /*1f000*/  LOP3.LUT R51, R51, 0xffff, RZ, 0xc0, !PT ;  /* 0x0000ffff33337812 */ /* 0x000fe400078ec0ff */
[----:B------:R-:W-:-:S03]  /*1f010*/  LOP3.LUT R8, R3, 0xffff, RZ, 0xc0, !PT ;  /* 0x0000ffff03087812 */ /* 0x000fc600078ec0ff */
[----:B------:R-:W-:Y:S04]  /*1f020*/  STL [R1+0xb0], R51 ;  /* 0x0000b03301007387 */ /* 0x000fe80000100800 */
[----:B------:R0:W-:Y:S01]  /*1f030*/  STL [R1+0x10], R49 ;  /* 0x0000103101007387 */ /* 0x0001e20000100800 */
[----:B------:R-:W-:Y:S02]  /*1f040*/  LOP3.LUT R52, R52, 0xffff, RZ, 0xc0, !PT ;  /* 0x0000ffff34347812 */ /* 0x000fe400078ec0ff */
[----:B------:R-:W-:-:S03]  /*1f050*/  LOP3.LUT R9, R9, 0xffff, RZ, 0xc0, !PT ;  /* 0x0000ffff09097812 */ /* 0x000fc600078ec0ff */
[----:B------:R-:W-:Y:S04]  /*1f060*/  STL [R1+0xd4], R52 ;  /* 0x0000d43401007387 */ /* 0x000fe80000100800 */
[----:B------:R1:W-:Y:S01]  /*1f070*/  STL [R1+0x84], R50 ;  /* 0x0000843201007387 */ /* 0x0003e20000100800 */
[----:B------:R-:W-:-:S03]  /*1f080*/  PRMT R3, R4, 0x3340, R1 ;  /* 0x0000334004037816 */ /* 0x000fc60000000001 */
[----:B------:R-:W-:Y:S01]  /*1f090*/  STL [R1+0xac], R0 ;  /* 0x0000ac0001007387 */ /* 0x000fe20000100800 */
[----:B------:R-:W-:-:S03]  /*1f0a0*/  LOP3.LUT R48, R48, 0xffff, RZ, 0xc0, !PT ;  /* 0x0000ffff30307812 */ /* 0x000fc600078ec0ff */
[----:B------:R-:W-:Y:S01]  /*1f0b0*/  STL [R1+0x34], R55 ;  /* 0x0000343701007387 */ /* 0x000fe20000100800 */
[----:B0-----:R-:W-:-:S03]  /*1f0c0*/  PRMT R49, R49, 0x3340, R55 ;  /* 0x0000334031317816 */ /* 0x001fc60000000037 */
[----:B------:R-:W-:Y:S01]  /*1f0d0*/  STL [R1+0xd0], R2 ;  /* 0x0000d00201007387 */ /* 0x000fe20000100800 */
[----:B-1----:R-:W-:-:S03]  /*1f0e0*/  PRMT R50, R50, 0x3340, R56 ;  /* 0x0000334032327816 */ /* 0x002fc60000000038 */
[----:B------:R-:W-:Y:S01]  /*1f0f0*/  STL [R1+0x50], R56 ;  /* 0x0000503801007387 */ /* 0x000fe20000100800 */
[----:B------:R-:W-:-:S03]  /*1f100*/  PRMT R49, R49, 0x5410, R3 ;  /* 0x0000541031317816 */ /* 0x000fc60000000003 */
[----:B------:R0:W-:Y:S01]  /*1f110*/  STL [R1+0x4c], R8 ;  /* 0x00004c0801007387 */ /* 0x0001e20000100800 */
[----:B------:R-:W-:-:S03]  /*1f120*/  PRMT R51, R51, 0x3340, R0 ;  /* 0x0000334033337816 */ /* 0x000fc60000000000 */
[----:B------:R1:W-:Y:S01]  /*1f130*/  STL [R1+0x5c], R9 ;  /* 0x00005c0901007387 */ /* 0x0003e20000100800 */
[----:B------:R-:W-:-:S03]  /*1f140*/  PRMT R52, R52, 0x3340, R2 ;  /* 0x0000334034347816 */ /* 0x000fc60000000002 */
[----:B------:R-:W-:Y:S01]  /*1f150*/  STL [R1+0xb8], R48 ;  /* 0x0000b83001007387 */ /* 0x000fe20000100800 */
[----:B0-----:R-:W-:-:S03]  /*1f160*/  PRMT R8, R8, 0x3340, R1 ;  /* 0x0000334008087816 */ /* 0x001fc60000000001 */
[----:B------:R-:W2:Y:S01]  /*1f170*/  LDL.LU R55, [R1+0xca8] ;  /* 0x000ca80001377983 */ /* 0x000ea20000300800 */
[----:B------:R-:W-:-:S03]  /*1f180*/  PRMT R50, R50, 0x5410, R8 ;  /* 0x0000541032327816 */ /* 0x000fc60000000008 */
[----:B------:R-:W3:Y:S01]  /*1f190*/  LDL.LU R56, [R1+0xca4] ;  /* 0x000ca40001387983 */ /* 0x000ee20000300800 */
[----:B-1----:R-:W-:-:S03]  /*1f1a0*/  PRMT R9, R9, 0x3340, R1 ;  /* 0x0000334009097816 */ /* 0x002fc60000000001 */
[----:B------:R-:W4:Y:S04]  /*1f1b0*/  LDL.LU R0, [R1+0xca0] ;  /* 0x000ca00001007983 */ /* 0x000f280000300800 */
        /* <DEDUP_REMOVED lines=8> */
[----:B------:R-:W4:Y:S01]  /*1f240*/  LDL.LU R9, [R1+0x78] ;  /* 0x0000780001097983 */ /* 0x000f220000300800 */
[----:B------:R-:W-:-:S04]  /*1f250*/  PRMT R48, R48, 0x3340, R1 ;  /* 0x0000334030307816 */ /* 0x000fc80000000001 */
[----:B------:R-:W-:Y:S01]  /*1f260*/  PRMT R48, R52, 0x5410, R48 ;  /* 0x0000541034307816 */ /* 0x000fe20000000030 */
[----:B------:R0:W-:Y:S04]  /*1f270*/  STL [R1+0x160], R51 ;  /* 0x0001603301007387 */ /* 0x0001e80000100800 */
[----:B------:R1:W-:Y:S01]  /*1f280*/  STL [R1+0x158], R48 ;  /* 0x0001583001007387 */ /* 0x0003e20000100800 */
[----:B------:R-:W-:-:S04]  /*1f290*/  SHF.R.U32.HI R57, RZ, 0x8, R57 ;  /* 0x00000008ff397819 */ /* 0x000fc80000011639 */
[----:B------:R-:W-:Y:S02]  /*1f2a0*/  LOP3.LUT R57, R57, 0xffff, RZ, 0xc0, !PT ;  /* 0x0000ffff39397812 */ /* 0x000fe400078ec0ff */
[----:B--2---:R-:W-:Y:S02]  /*1f2b0*/  SHF.R.U32.HI R55, RZ, 0x8, R55 ;  /* 0x00000008ff377819 */ /* 0x004fe40000011637 */
[----:B---3--:R-:W-:Y:S02]  /*1f2c0*/  SHF.R.U32.HI R56, RZ, 0x8, R56 ;  /* 0x00000008ff387819 */ /* 0x008fe40000011638 */
[----:B----4-:R-:W-:Y:S02]  /*1f2d0*/  LOP3.LUT R0, R0, 0xffff, RZ, 0xc0, !PT ;  /* 0x0000ffff00007812 */ /* 0x010fe400078ec0ff */
[----:B------:R-:W-:Y:S02]  /*1f2e0*/  LOP3.LUT R2, R2, 0xffff, RZ, 0xc0, !PT ;  /* 0x0000ffff02027812 */ /* 0x000fe400078ec0ff */
[----:B------:R-:W-:-:S02]  /*1f2f0*/  LOP3.LUT R3, R3, 0xffff, RZ, 0xc0, !PT ;  /* 0x0000ffff03037812 */ /* 0x000fc400078ec0ff */
[----:B0-----:R-:W-:Y:S02]  /*1f300*/  LOP3.LUT R51, R56, 0xffff, RZ, 0xc0, !PT ;  /* 0x0000ffff38337812 */ /* 0x001fe400078ec0ff */
[----:B------:R-:W-:Y:S02]  /*1f310*/  LOP3.LUT R55, R55, 0xffff, RZ, 0xc0, !PT ;  /* 0x0000ffff37377812 */ /* 0x000fe400078ec0ff */
[----:B------:R-:W-:-:S05]  /*1f320*/  LOP3.LUT R8, R8, 0xffff, RZ, 0xc0, !PT ;  /* 0x0000ffff08087812 */ /* 0x000fca00078ec0ff */
[----:B------:R0:W-:Y:S01]  /*1f330*/  STL [R1+0x70], R8 ;  /* 0x0000700801007387 */ /* 0x0001e20000100800 */
[----:B-1----:R-:W-:Y:S02]  /*1f340*/  LOP3.LUT R48, R9, 0xffff, RZ, 0xc0, !PT ;  /* 0x0000ffff09307812 */ /* 0x002fe400078ec0ff */
[----:B------:R-:W-:-:S03]  /*1f350*/  LOP3.LUT R9, R53, 0xffff, RZ, 0xc0, !PT ;  /* 0x0000ffff35097812 */ /* 0x000fc600078ec0ff */
[----:B------:R-:W-:Y:S01]  /*1f360*/  STL [R1+0x24], R48 ;  /* 0x0000243001007387 */ /* 0x000fe20000100800 */
[----:B0-----:R-:W-:-:S03]  /*1f370*/  PRMT R8, R8, 0x3340, R48 ;  /* 0x0000334008087816 */ /* 0x001fc60000000030 */
[----:B------:R0:W-:Y:S04]  /*1f380*/  STL [R1+0xcc], R3 ;  /* 0x0000cc0301007387 */ /* 0x0001e80000100800 */
[----:B------:R1:W-:Y:S04]  /*1f390*/  STL [R1+0x74], R2 ;  /* 0x0000740201007387 */ /* 0x0003e80000100800 */
[----:B------:R-:W-:Y:S01]  /*1f3a0*/  STL [R1+0xc0], R9 ;  /* 0x0000c00901007387 */ /* 0x000fe20000100800 */
[----:B0-----:R-:W-:-:S03]  /*1f3b0*/  PRMT R3, R3, 0x3340, R9 ;  /* 0x0000334003037816 */ /* 0x001fc60000000009 */
[----:B------:R0:W-:Y:S01]  /*1f3c0*/  STL [R1+0x78], R0 ;  /* 0x0000780001007387 */ /* 0x0001e20000100800 */
[----:B-1----:R-:W-:-:S03]  /*1f3d0*/  PRMT R2, R2, 0x3340, R1 ;  /* 0x0000334002027816 */ /* 0x002fc60000000001 */
[----:B------:R-:W2:Y:S01]  /*1f3e0*/  LDL.LU R53, [R1+0x1c] ;  /* 0x00001c0001357983 */ /* 0x000ea20000300800 */
[----:B------:R-:W-:Y:S02]  /*1f3f0*/  PRMT R8, R8, 0x5410, R2 ;  /* 0x0000541008087816 */ /* 0x000fe40000000002 */
[--C-:B0-----:R-:W-:Y:S02]  /*1f400*/  PRMT R0, R0, 0x3340, R1.reuse ;  /* 0x0000334000007816 */ /* 0x101fe40000000001 */
[----:B------:R-:W-:Y:S02]  /*1f410*/  PRMT R51, R51, 0x3340, R1 ;  /* 0x0000334033337816 */ /* 0x000fe40000000001 */
[----:B------:R-:W-:Y:S02]  /*1f420*/  PRMT R2, R3, 0x5410, R0 ;  /* 0x0000541003027816 */ /* 0x000fe40000000000 */
[----:B------:R-:W-:Y:S01]  /*1f430*/  PRMT R0, R57, 0x3340, R55 ;  /* 0x0000334039007816 */ /* 0x000fe20000000037 */
[----:B------:R-:W-:Y:S04]  /*1f440*/  STL [R1+0x108], R8 ;  /* 0x0001080801007387 */ /* 0x000fe80000100800 */
[----:B------:R0:W-:Y:S04]  /*1f450*/  STL [R1+0xf8], R2 ;  /* 0x0000f80201007387 */ /* 0x0001e80000100800 */
[----:B------:R-:W-:Y:S04]  /*1f460*/  STL [R1+0xc8c], R51 ;  /* 0x000c8c3301007387 */ /* 0x000fe80000100800 */
[----:B------:R1:W-:Y:S01]  /*1f470*/  STL [R1+0x30], R0 ;  /* 0x0000300001007387 */ /* 0x0003e20000100800 */
[----:B0-----:R-:W-:-:S03]  /*1f480*/  SHF.R.U32.HI R2, RZ, 0x8, R49 ;  /* 0x00000008ff027819 */ /* 0x001fc60000011631 */
[----:B------:R-:W3:Y:S04]  /*1f490*/  LDL.LU R52, [R1+0x68] ;  /* 0x0000680001347983 */ /* 0x000ee80000300800 */
[----:B------:R-:W4:Y:S04]  /*1f4a0*/  LDL.LU R9, [R1+0x60] ;  /* 0x0000600001097983 */ /* 0x000f280000300800 */
[----:B------:R-:W4:Y:S01]  /*1f4b0*/  LDL.LU R49, [R1+0x38] ;  /* 0x0000380001317983 */ /* 0x000f220000300800 */
[----:B-1----:R-:W-:Y:S02]  /*1f4c0*/  SHF.R.U32.HI R0, RZ, 0x8, R50 ;  /* 0x00000008ff007819 */ /* 0x002fe40000011632 */
[----:B------:R-:W-:-:S02]  /*1f4d0*/  SHF.R.U32.HI R58, RZ, 0x8, R58 ;  /* 0x00000008ff3a7819 */ /* 0x000fc4000001163a */
[----:B------:R-:W-:Y:S02]  /*1f4e0*/  LOP3.LUT R2, R2, 0xffff, RZ, 0xc0, !PT ;  /* 0x0000ffff02027812 */ /* 0x000fe400078ec0ff */
[----:B------:R-:W-:Y:S02]  /*1f4f0*/  LOP3.LUT R58, R58, 0xffff, RZ, 0xc0, !PT ;  /* 0x0000ffff3a3a7812 */ /* 0x000fe400078ec0ff */
[----:B------:R-:W-:Y:S02]  /*1f500*/  LOP3.LUT R0, R0, 0xffff, RZ, 0xc0, !PT ;  /* 0x0000ffff00007812 */ /* 0x000fe400078ec0ff */
[----:B------:R-:W-:Y:S02]  /*1f510*/  SHF.R.U32.HI R47, RZ, 0x8, R47 ;  /* 0x00000008ff2f7819 */ /* 0x000fe4000001162f */
[----:B------:R-:W-:Y:S02]  /*1f520*/  SHF.R.U32.HI R44, RZ, 0x8, R44 ;  /* 0x00000008ff2c7819 */ /* 0x000fe4000001162c */
[----:B------:R-:W-:-:S02]  /*1f530*/  SHF.R.U32.HI R43, RZ, 0x8, R43 ;  /* 0x00000008ff2b7819 */ /* 0x000fc4000001162b */
[--C-:B------:R-:W-:Y:S02]  /*1f540*/  PRMT R50, R2, 0x3340, R1.reuse ;  /* 0x0000334002327816 */ /* 0x100fe40000000001 */
[----:B------:R-:W-:Y:S02]  /*1f550*/  PRMT R0, R0, 0x3340, R58 ;  /* 0x0000334000007816 */ /* 0x000fe4000000003a */
[----:B------:R-:W-:Y:S02]  /*1f560*/  LOP3.LUT R47, R47, 0xffff, RZ, 0xc0, !PT ;  /* 0x0000ffff2f2f7812 */ /* 0x000fe400078ec0ff */
[----:B------:R-:W-:Y:S02]  /*1f570*/  LOP3.LUT R43, R43, 0xffff, RZ, 0xc0, !PT ;  /* 0x0000ffff2b2b7812 */ /* 0x000fe400078ec0ff */
[----:B------:R-:W-:Y:S01]  /*1f580*/  LOP3.LUT R44, R44, 0xffff, RZ, 0xc0, !PT ;  /* 0x0000ffff2c2c7812 */ /* 0x000fe200078ec0ff */
[----:B------:R-:W-:Y:S01]  /*1f590*/  STL [R1+0xc88], R50 ;  /* 0x000c883201007387 */ /* 0x000fe20000100800 */
[----:B------:R-:W-:-:S03]  /*1f5a0*/  PRMT R48, R47, 0x3340, R1 ;  /* 0x000033402f307816 */ /* 0x000fc60000000001 */
[----:B------:R0:W-:Y:S01]  /*1f5b0*/  STL [R1+0x28], R0 ;  /* 0x0000280001007387 */ /* 0x0001e20000100800 */
[----:B------:R-:W-:Y:S02]  /*1f5c0*/  SHF.R.U32.HI R45, RZ, 0x8, R45 ;  /* 0x00000008ff2d7819 */ /* 0x000fe4000001162d */
[----:B------:R-:W-:Y:S01]  /*1f5d0*/  SHF.R.U32.HI R59, RZ, 0x8, R59 ;  /* 0x00000008ff3b7819 */ /* 0x000fe2000001163b */
[----:B------:R-:W-:Y:S01]  /*1f5e0*/  STL [R1+0xc84], R48 ;  /* 0x000c843001007387 */ /* 0x000fe20000100800 */
[----:B------:R-:W-:Y:S02]  /*1f5f0*/  SHF.R.U32.HI R37, RZ, 0x8, R37 ;  /* 0x00000008ff257819 */ /* 0x000fe40000011625 */
[----:B0-----:R-:W-:Y:S02]  /*1f600*/  PRMT R0, R44, 0x3340, R43 ;  /* 0x000033402c007816 */ /* 0x001fe4000000002b */
[----:B------:R-:W-:Y:S02]  /*1f610*/  SHF.R.U32.HI R46, RZ, 0x8, R46 ;  /* 0x00000008ff2e7819 */ /* 0x000fe4000001162e */
[----:B------:R-:W-:Y:S01]  /*1f620*/  SHF.R.U32.HI R54, RZ, 0x8, R54 ;  /* 0x00000008ff367819 */ /* 0x000fe20000011636 */
[----:B------:R2:W-:Y:S01]  /*1f630*/  STL [R1+0x2c], R0 ;  /* 0x00002c0001007387 */ /* 0x0005e20000100800 */
[----:B------:R-:W-:-:S02]  /*1f640*/  LOP3.LUT R45, R45, 0xffff, RZ, 0xc0, !PT ;  /* 0x0000ffff2d2d7812 */ /* 0x000fc400078ec0ff */
[----:B------:R-:W-:Y:S02]  /*1f650*/  LOP3.LUT R37, R37, 0xffff, RZ, 0xc0, !PT ;  /* 0x0000ffff25257812 */ /* 0x000fe400078ec0ff */
[----:B------:R-:W-:Y:S02]  /*1f660*/  LOP3.LUT R59, R59, 0xffff, RZ, 0xc0, !PT ;  /* 0x0000ffff3b3b7812 */ /* 0x000fe400078ec0ff */
[----:B------:R-:W-:Y:S02]  /*1f670*/  LOP3.LUT R56, R46, 0xffff, RZ, 0xc0, !PT ;  /* 0x0000ffff2e387812 */ /* 0x000fe400078ec0ff */
[----:B------:R-:W-:Y:S02]  /*1f680*/  LOP3.LUT R54, R54, 0xffff, RZ, 0xc0, !PT ;  /* 0x0000ffff36367812 */ /* 0x000fe400078ec0ff */
[----:B------:R-:W-:Y:S02]  /*1f690*/  PRMT R46, R45, 0x3340, R1 ;  /* 0x000033402d2e7816 */ /* 0x000fe40000000001 */
[----:B------:R-:W-:-:S02]  /*1f6a0*/  PRMT R2, R59, 0x3340, R37 ;  /* 0x000033403b027816 */ /* 0x000fc40000000025 */
[----:B------:R-:W-:Y:S02]  /*1f6b0*/  PRMT R56, R56, 0x3340, R1 ;  /* 0x0000334038387816 */ /* 0x000fe40000000001 */
[----:B------:R-:W-:Y:S02]  /*1f6c0*/  SHF.R.U32.HI R42, RZ, 0x8, R42 ;  /* 0x00000008ff2a7819 */ /* 0x000fe4000001162a */
[----:B------:R-:W-:Y:S02]  /*1f6d0*/  SHF.R.U32.HI R38, RZ, 0x8, R38 ;  /* 0x00000008ff267819 */ /* 0x000fe40000011626 */
[----:B------:R-:W-:Y:S02]  /*1f6e0*/  SHF.R.U32.HI R39, RZ, 0x8, R39 ;  /* 0x00000008ff277819 */ /* 0x000fe40000011627 */
[----:B------:R-:W-:Y:S02]  /*1f6f0*/  LOP3.LUT R42, R42, 0xffff, RZ, 0xc0, !PT ;  /* 0x0000ffff2a2a7812 */ /* 0x000fe400078ec0ff */
[----:B------:R-:W-:-:S02]  /*1f700*/  LOP3.LUT R39, R39, 0xffff, RZ, 0xc0, !PT ;  /* 0x0000ffff27277812 */ /* 0x000fc400078ec0ff */
[----:B------:R-:W-:Y:S02]  /*1f710*/  LOP3.LUT R38, R38, 0xffff, RZ, 0xc0, !PT ;  /* 0x0000ffff26267812 */ /* 0x000fe400078ec0ff */
[----:B--2---:R-:W-:Y:S02]  /*1f720*/  SHF.R.U32.HI R0, RZ, 0x8, R53 ;  /* 0x00000008ff007819 */ /* 0x004fe40000011635 */
[----:B------:R-:W2:Y:S02]  /*1f730*/  LDL.LU R53, [R1+0x3c] ;  /* 0x00003c0001357983 */ /* 0x000ea40000300800 */
[----:B------:R-:W-:Y:S02]  /*1f740*/  LOP3.LUT R0, R0, 0xffff, RZ, 0xc0, !PT ;  /* 0x0000ffff00007812 */ /* 0x000fe400078ec0ff */
[----:B------:R-:W-:Y:S02]  /*1f750*/  STL [R1+0xc80], R46 ;  /* 0x000c802e01007387 */ /* 0x000fe40000100800 */
[----:B------:R-:W-:-:S02]  /*1f760*/  PRMT R0, R0, 0x3340, R54 ;  /* 0x0000334000007816 */ /* 0x000fc40000000036 */
[----:B------:R3:W-:Y:S04]  /*1f770*/  STL [R1+0x1c], R2 ;  /* 0x00001c0201007387 */ /* 0x0007e80000100800 */
[----:B------:R-:W-:Y:S04]  /*1f780*/  STL [R1+0xc90], R56 ;  /* 0x000c903801007387 */ /* 0x000fe80000100800 */
[----:B------:R0:W-:Y:S04]  /*1f790*/  STL [R1+0x20], R0 ;  /* 0x0000200001007387 */ /* 0x0001e80000100800 */
[----:B------:R-:W2:Y:S01]  /*1f7a0*/  LDL.LU R57, [R1+0x94] ;  /* 0x0000940001397983 */ /* 0x000ea20000300800 */
[----:B---3--:R-:W-:-:S02]  /*1f7b0*/  SHF.R.U32.HI R2, RZ, 0x8, R52 ;  /* 0x00000008ff027819 */ /* 0x008fc40000011634 */
[----:B----4-:R-:W-:Y:S02]  /*1f7c0*/  SHF.R.U32.HI R3, RZ, 0x8, R9 ;  /* 0x00000008ff037819 */ /* 0x010fe40000011609 */
[----:B0-----:R-:W-:Y:S01]  /*1f7d0*/  SHF.R.U32.HI R0, RZ, 0x8, R49 ;  /* 0x00000008ff007819 */ /* 0x001fe20000011631 */
[----:B------:R-:W3:Y:S01]  /*1f7e0*/  LDL.LU R9, [R1+0x90] ;  /* 0x0000900001097983 */ /* 0x000ee20000300800 */
[----:B------:R-:W-:Y:S02]  /*1f7f0*/  LOP3.LUT R3, R3, 0xffff, RZ, 0xc0, !PT ;  /* 0x0000ffff03037812 */ /* 0x000fe400078ec0ff */
[----:B------:R-:W-:Y:S01]  /*1f800*/  LOP3.LUT R0, R0, 0xffff, RZ, 0xc0, !PT ;  /* 0x0000ffff00007812 */ /* 0x000fe200078ec0ff */
[----:B------:R-:W4:Y:S01]  /*1f810*/  LDL.LU R49, [R1+0x64] ;  /* 0x0000640001317983 */ /* 0x000f220000300800 */
[----:B------:R-:W-:Y:S02]  /*1f820*/  LOP3.LUT R2, R2, 0xffff, RZ, 0xc0, !PT ;  /* 0x0000ffff02027812 */ /* 0x000fe400078ec0ff */
[----:B------:R-:W-:-:S02]  /*1f830*/  PRMT R55, R0, 0x3340, R1 ;  /* 0x0000334000377816 */ /* 0x000fc40000000001 */
[----:B------:R-:W-:Y:S02]  /*1f840*/  PRMT R2, R2, 0x3340, R3 ;  /* 0x0000334002027816 */ /* 0x000fe40000000003 */
[----:B------:R-:W-:Y:S02]  /*1f850*/  PRMT R54, R42, 0x3340, R1 ;  /* 0x000033402a367816 */ /* 0x000fe40000000001 */
[----:B------:R-:W-:Y:S01]  /*1f860*/  PRMT R0, R38, 0x3340, R39 ;  /* 0x0000334026007816 */ /* 0x000fe20000000027 */
[----:B------:R-:W-:Y:S04]  /*1f870*/  STL [R1+0xc94], R55 ;  /* 0x000c943701007387 */ /* 0x000fe80000100800 */
[----:B------:R-:W-:Y:S04]  /*1f880*/  STL [R1+0x14], R2 ;  /* 0x0000140201007387 */ /* 0x000fe80000100800 */
[----:B------:R-:W-:Y:S04]  /*1f890*/  STL [R1+0xc98], R54 ;  /* 0x000c983601007387 */ /* 0x000fe80000100800 */
[----:B------:R2:W-:Y:S04]  /*1f8a0*/  STL [R1+0x18], R0 ;  /* 0x0000180001007387 */ /* 0x0005e80000100800 */
[----:B------:R-:W3:Y:S01]  /*1f8b0*/  LDL.LU R51, [R1+0x6c] ;  /* 0x00006c0001337983 */ /* 0x000ee20000300800 */
[----:B------:R-:W-:-:S04]  /*1f8c0*/  SHF.R.U32.HI R34, RZ, 0x8, R34 ;  /* 0x00000008ff227819 */ /* 0x000fc80000011622 */
[----:B------:R-:W-:Y:S02]  /*1f8d0*/  LOP3.LUT R34, R34, 0xffff, RZ, 0xc0, !PT ;  /* 0x0000ffff22227812 */ /* 0x000fe400078ec0ff */
[----:B--2---:R-:W-:-:S04]  /*1f8e0*/  SHF.R.U32.HI R0, RZ, 0x8, R53 ;  /* 0x00000008ff007819 */ /* 0x004fc80000011635 */
[----:B------:R-:W-:-:S04]  /*1f8f0*/  LOP3.LUT R0, R0, 0xffff, RZ, 0xc0, !PT ;  /* 0x0000ffff00007812 */ /* 0x000fc800078ec0ff */
[----:B------:R-:W-:-:S05]  /*1f900*/  PRMT R0, R0, 0x3340, R34 ;  /* 0x0000334000007816 */ /* 0x000fca0000000022 */
[----:B------:R4:W-:Y:S04]  /*1f910*/  STL [R1+0x4], R0 ;  /* 0x0000040001007387 */ /* 0x0009e80000100800 */
[----:B------:R-:W2:Y:S01]  /*1f920*/  LDL.LU R50, [R1+0x98] ;  /* 0x0000980001327983 */ /* 0x000ea20000300800 */
[----:B------:R-:W-:-:S03]  /*1f930*/  SHF.R.U32.HI R2, RZ, 0x8, R57 ;  /* 0x00000008ff027819 */ /* 0x000fc60000011639 */
[----:B------:R-:W2:Y:S04]  /*1f940*/  LDL.LU R58, [R1+0x8c] ;  /* 0x00008c00013a7983 */ /* 0x000ea80000300800 */
[----:B------:R-:W2:Y:S01]  /*1f950*/  LDL.LU R57, [R1+0x48] ;  /* 0x0000480001397983 */ /* 0x000ea20000300800 */
[----:B----4-:R-:W-:-:S04]  /*1f960*/  SHF.R.U32.HI R0, RZ, 0x8, R49 ;  /* 0x00000008ff007819 */ /* 0x010fc80000011631 */
[----:B------:R-:W-:-:S04]  /*1f970*/  LOP3.LUT R0, R0, 0xffff, RZ, 0xc0, !PT ;  /* 0x0000ffff00007812 */ /* 0x000fc800078ec0ff */
[----:B------:R-:W-:Y:S02]  /*1f980*/  PRMT R49, R0, 0x3340, R1 ;  /* 0x0000334000317816 */ /* 0x000fe40000000001 */
[----:B---3--:R-:W-:Y:S02]  /*1f990*/  SHF.R.U32.HI R0, RZ, 0x8, R51 ;  /* 0x00000008ff007819 */ /* 0x008fe40000011633 */
[----:B------:R-:W3:Y:S01]  /*1f9a0*/  LDL.LU R51, [R1+0x88] ;  /* 0x0000880001337983 */ /* 0x000ee20000300800 */
[----:B------:R-:W-:Y:S02]  /*1f9b0*/  SHF.R.U32.HI R26, RZ, 0x8, R26 ;  /* 0x00000008ff1a7819 */ /* 0x000fe4000001161a */
[----:B------:R-:W-:Y:S01]  /*1f9c0*/  SHF.R.U32.HI R28, RZ, 0x8, R28 ;  /* 0x00000008ff1c7819 */ /* 0x000fe2000001161c */
[----:B------:R-:W4:Y:S01]  /*1f9d0*/  LDL.LU R43, [R1+0x9c] ;  /* 0x00009c00012b7983 */ /* 0x000f220000300800 */
[----:B------:R-:W-:Y:S02]  /*1f9e0*/  SHF.R.U32.HI R3, RZ, 0x8, R9 ;  /* 0x00000008ff037819 */ /* 0x000fe40000011609 */
[----:B------:R-:W-:-:S02]  /*1f9f0*/  LOP3.LUT R28, R28, 0xffff, RZ, 0xc0, !PT ;  /* 0x0000ffff1c1c7812 */ /* 0x000fc400078ec0ff */
[----:B------:R-:W-:Y:S02]  /*1fa00*/  LOP3.LUT R26, R26, 0xffff, RZ, 0xc0, !PT ;  /* 0x0000ffff1a1a7812 */ /* 0x000fe400078ec0ff */
[----:B------:R-:W-:Y:S02]  /*1fa10*/  LOP3.LUT R3, R3, 0xffff, RZ, 0xc0, !PT ;  /* 0x0000ffff03037812 */ /* 0x000fe400078ec0ff */
[----:B------:R-:W-:Y:S02]  /*1fa20*/  LOP3.LUT R2, R2, 0xffff, RZ, 0xc0, !PT ;  /* 0x0000ffff02027812 */ /* 0x000fe400078ec0ff */
[----:B------:R-:W-:Y:S02]  /*1fa30*/  LOP3.LUT R59, R0, 0xffff, RZ, 0xc0, !PT ;  /* 0x0000ffff003b7812 */ /* 0x000fe400078ec0ff */
[----:B------:R-:W-:Y:S02]  /*1fa40*/  PRMT R0, R26, 0x3340, R28 ;  /* 0x000033401a007816 */ /* 0x000fe4000000001c */
[----:B------:R-:W-:-:S02]  /*1fa50*/  PRMT R9, R2, 0x3340, R3 ;  /* 0x0000334002097816 */ /* 0x000fc40000000003 */
[----:B--2---:R-:W-:Y:S02]  /*1fa60*/  SHF.R.U32.HI R26, RZ, 0x8, R50 ;  /* 0x00000008ff1a7819 */ /* 0x004fe40000011632 */
[----:B------:R-:W2:Y:S01]  /*1fa70*/  LDL.LU R50, [R1+0x58] ;  /* 0x0000580001327983 */ /* 0x000ea20000300800 */
[----:B------:R-:W-:-:S04]  /*1fa80*/  SHF.R.U32.HI R2, RZ, 0x8, R57 ;  /* 0x00000008ff027819 */ /* 0x000fc80000011639 */
[----:B------:R-:W-:-:S04]  /*1fa90*/  LOP3.LUT R2, R2, 0xffff, RZ, 0xc0, !PT ;  /* 0x0000ffff02027812 */ /* 0x000fc800078ec0ff */
[----:B------:R-:W-:Y:S02]  /*1faa0*/  PRMT R28, R2, 0x3340, R1 ;  /* 0x00003340021c7816 */ /* 0x000fe40000000001 */
[----:B---3--:R-:W-:Y:S02]  /*1fab0*/  SHF.R.U32.HI R2, RZ, 0x8, R51 ;  /* 0x00000008ff027819 */ /* 0x008fe40000011633 */
[----:B------:R-:W3:Y:S01]  /*1fac0*/  LDL.LU R51, [R1+0x54] ;  /* 0x0000540001337983 */ /* 0x000ee20000300800 */
[----:B------:R-:W-:Y:S02]  /*1fad0*/  SHF.R.U32.HI R19, RZ, 0x8, R19 ;  /* 0x00000008ff137819 */ /* 0x000fe40000011613 */
[----:B------:R-:W-:Y:S02]  /*1fae0*/  LOP3.LUT R2, R2, 0xffff, RZ, 0xc0, !PT ;  /* 0x0000ffff02027812 */ /* 0x000fe400078ec0ff */
[----:B------:R-:W-:-:S04]  /*1faf0*/  LOP3.LUT R19, R19, 0xffff, RZ, 0xc0, !PT ;  /* 0x0000ffff13137812 */ /* 0x000fc800078ec0ff */
[----:B------:R-:W-:Y:S02]  /*1fb00*/  PRMT R2, R2, 0x3340, R19 ;  /* 0x0000334002027816 */ /* 0x000fe40000000013 */
[----:B------:R-:W-:-:S03]  /*1fb10*/  SHF.R.U32.HI R23, RZ, 0x8, R23 ;  /* 0x00000008ff177819 */ /* 0x000fc60000011617 */
[----:B------:R0:W-:Y:S01]  /*1fb20*/  STL [R1], R2 ;  /* 0x0000000201007387 */ /* 0x0001e20000100800 */
[----:B------:R-:W-:-:S03]  /*1fb30*/  SHF.R.U32.HI R24, RZ, 0x8, R24 ;  /* 0x00000008ff187819 */ /* 0x000fc60000011618 */
[----:B------:R-:W4:Y:S04]  /*1fb40*/  LDL.LU R46, [R1+0xa8] ;  /* 0x0000a800012e7983 */ /* 0x000f280000300800 */
[----:B------:R-:W4:Y:S01]  /*1fb50*/  LDL.LU R48, [R1+0xa0] ;  /* 0x0000a00001307983 */ /* 0x000f220000300800 */
[----:B0-----:R-:W-:Y:S02]  /*1fb60*/  SHF.R.U32.HI R2, RZ, 0x8, R61 ;  /* 0x00000008ff027819 */ /* 0x001fe4000001163d */
[----:B------:R-:W-:Y:S02]  /*1fb70*/  LOP3.LUT R24, R24, 0xffff, RZ, 0xc0, !PT ;  /* 0x0000ffff18187812 */ /* 0x000fe400078ec0ff */
[----:B------:R-:W-:Y:S02]  /*1fb80*/  LOP3.LUT R23, R23, 0xffff, RZ, 0xc0, !PT ;  /* 0x0000ffff17177812 */ /* 0x000fe400078ec0ff */
[----:B------:R-:W-:-:S02]  /*1fb90*/  LOP3.LUT R2, R2, 0xffff, RZ, 0xc0, !PT ;  /* 0x0000ffff02027812 */ /* 0x000fc400078ec0ff */
[----:B------:R-:W-:Y:S02]  /*1fba0*/  PRMT R57, R23, 0x3340, R24 ;  /* 0x0000334017397816 */ /* 0x000fe40000000018 */
[----:B------:R-:W-:Y:S02]  /*1fbb0*/  PRMT R24, R2, 0x3340, R1 ;  /* 0x0000334002187816 */ /* 0x000fe40000000001 */
[----:B--2---:R-:W-:Y:S02]  /*1fbc0*/  SHF.R.U32.HI R19, RZ, 0x8, R50 ;  /* 0x00000008ff137819 */ /* 0x004fe40000011632 */
[----:B------:R-:W2:Y:S04]  /*1fbd0*/  LDL.LU R50, [R1+0x44] ;  /* 0x0000440001327983 */ /* 0x000ea80000300800 */
[----:B------:R-:W2:Y:S04]  /*1fbe0*/  LDL.LU R38, [R1+0x40] ;  /* 0x0000400001267983 */ /* 0x000ea80000300800 */
[----:B------:R-:W2:Y:S04]  /*1fbf0*/  LDL.LU R55, [R1+0xc] ;  /* 0x00000c0001377983 */ /* 0x000ea80000300800 */
[----:B------:R-:W2:Y:S04]  /*1fc00*/  LDL.LU R56, [R1+0x80] ;  /* 0x0000800001387983 */ /* 0x000ea80000300800 */
[----:B------:R-:W2:Y:S01]  /*1fc10*/  LDL.LU R37, [R1+0x7c] ;  /* 0x00007c0001257983 */ /* 0x000ea20000300800 */
[----:B---3--:R-:W-:-:S03]  /*1fc20*/  SHF.R.U32.HI R2, RZ, 0x8, R51 ;  /* 0x00000008ff027819 */ /* 0x008fc60000011633 */
[----:B------:R-:W3:Y:S01]  /*1fc30*/  LDL.LU R51, [R1+0x8] ;  /* 0x0000080001337983 */ /* 0x000ee20000300800 */
[----:B------:R-:W-:Y:S02]  /*1fc40*/  SHF.R.U32.HI R32, RZ, 0x8, R32 ;  /* 0x00000008ff207819 */ /* 0x000fe40000011620 */
[----:B------:R-:W-:Y:S02]  /*1fc50*/  SHF.R.U32.HI R35, RZ, 0x8, R35 ;  /* 0x00000008ff237819 */ /* 0x000fe40000011623 */
[----:B------:R-:W-:Y:S02]  /*1fc60*/  SHF.R.U32.HI R31, RZ, 0x8, R31 ;  /* 0x00000008ff1f7819 */ /* 0x000fe4000001161f */
[----:B------:R-:W-:Y:S02]  /*1fc70*/  SHF.R.U32.HI R33, RZ, 0x8, R33 ;  /* 0x00000008ff217819 */ /* 0x000fe40000011621 */
[----:B------:R-:W-:Y:S02]  /*1fc80*/  SHF.R.U32.HI R18, RZ, 0x8, R18 ;  /* 0x00000008ff127819 */ /* 0x000fe40000011612 */
[----:B------:R-:W-:-:S02]  /*1fc90*/  SHF.R.U32.HI R20, RZ, 0x8, R20 ;  /* 0x00000008ff147819 */ /* 0x000fc40000011614 */
[----:B------:R-:W-:Y:S02]  /*1fca0*/  SHF.R.U32.HI R10, RZ, 0x8, R10 ;  /* 0x00000008ff0a7819 */ /* 0x000fe4000001160a */
[----:B------:R-:W-:Y:S02]  /*1fcb0*/  SHF.R.U32.HI R12, RZ, 0x8, R12 ;  /* 0x00000008ff0c7819 */ /* 0x000fe4000001160c */
[----:B------:R-:W-:Y:S02]  /*1fcc0*/  SHF.R.U32.HI R11, RZ, 0x8, R11 ;  /* 0x00000008ff0b7819 */ /* 0x000fe4000001160b */
[----:B------:R-:W-:Y:S02]  /*1fcd0*/  LOP3.LUT R32, R32, 0xffff, RZ, 0xc0, !PT ;  /* 0x0000ffff20207812 */ /* 0x000fe400078ec0ff */
[----:B------:R-:W-:Y:S02]  /*1fce0*/  LOP3.LUT R35, R35, 0xffff, RZ, 0xc0, !PT ;  /* 0x0000ffff23237812 */ /* 0x000fe400078ec0ff */
[----:B------:R-:W-:-:S02]  /*1fcf0*/  LOP3.LUT R31, R31, 0xffff, RZ, 0xc0, !PT ;  /* 0x0000ffff1f1f7812 */ /* 0x000fc400078ec0ff */
[----:B------:R-:W-:Y:S02]  /*1fd00*/  SHF.R.U32.HI R41, RZ, 0x8, R41 ;  /* 0x00000008ff297819 */ /* 0x000fe40000011629 */
[----:B------:R-:W-:Y:S02]  /*1fd10*/  LOP3.LUT R33, R33, 0xffff, RZ, 0xc0, !PT ;  /* 0x0000ffff21217812 */ /* 0x000fe400078ec0ff */
[----:B------:R-:W-:Y:S02]  /*1fd20*/  LOP3.LUT R20, R20, 0xffff, RZ, 0xc0, !PT ;  /* 0x0000ffff14147812 */ /* 0x000fe400078ec0ff */
[----:B------:R-:W-:Y:S02]  /*1fd30*/  LOP3.LUT R18, R18, 0xffff, RZ, 0xc0, !PT ;  /* 0x0000ffff12127812 */ /* 0x000fe400078ec0ff */
[----:B------:R-:W-:Y:S02]  /*1fd40*/  LOP3.LUT R12, R12, 0xffff, RZ, 0xc0, !PT ;  /* 0x0000ffff0c0c7812 */ /* 0x000fe400078ec0ff */
[----:B------:R-:W-:-:S02]  /*1fd50*/  LOP3.LUT R10, R10, 0xffff, RZ, 0xc0, !PT ;  /* 0x0000ffff0a0a7812 */ /* 0x000fc400078ec0ff */
[----:B------:R-:W-:Y:S02]  /*1fd60*/  LOP3.LUT R11, R11, 0xffff, RZ, 0xc0, !PT ;  /* 0x0000ffff0b0b7812 */ /* 0x000fe400078ec0ff */
[----:B------:R-:W-:Y:S02]  /*1fd70*/  LOP3.LUT R2, R2, 0xffff, RZ, 0xc0, !PT ;  /* 0x0000ffff02027812 */ /* 0x000fe400078ec0ff */
[----:B------:R-:W-:Y:S02]  /*1fd80*/  PRMT R47, R31, 0x3340, R32 ;  /* 0x000033401f2f7816 */ /* 0x000fe40000000020 */
[----:B------:R-:W-:Y:S01]  /*1fd90*/  LOP3.LUT R8, R41, 0xffff, RZ, 0xc0, !PT ;  /* 0x0000ffff29087812 */ /* 0x000fe200078ec0ff */
[----:B------:R-:W3:Y:S01]  /*1fda0*/  LDL.LU R32, [R1+0xbc] ;  /* 0x0000bc0001207983 */ /* 0x000ee20000300800 */
[----:B------:R-:W-:Y:S02]  /*1fdb0*/  PRMT R52, R33, 0x3340, R35 ;  /* 0x0000334021347816 */ /* 0x000fe40000000023 */
[----:B------:R-:W-:Y:S01]  /*1fdc0*/  PRMT R44, R18, 0x3340, R20 ;  /* 0x00003340122c7816 */ /* 0x000fe20000000014 */
[----:B------:R-:W3:Y:S01]  /*1fdd0*/  LDL.LU R35, [R1+0xb4] ;  /* 0x0000b40001237983 */ /* 0x000ee20000300800 */
[----:B------:R-:W-:-:S02]  /*1fde0*/  PRMT R42, R10, 0x3340, R12 ;  /* 0x000033400a2a7816 */ /* 0x000fc4000000000c */
[----:B----4-:R-:W-:Y:S02]  /*1fdf0*/  SHF.R.U32.HI R18, RZ, 0x8, R43 ;  /* 0x00000008ff127819 */ /* 0x010fe4000001162b */
[----:B------:R-:W-:Y:S02]  /*1fe00*/  PRMT R41, R2, 0x3340, R11 ;  /* 0x0000334002297816 */ /* 0x000fe4000000000b */
[----:B------:R-:W-:Y:S02]  /*1fe10*/  SHF.R.U32.HI R10, RZ, 0x8, R46 ;  /* 0x00000008ff0a7819 */ /* 0x000fe4000001162e */
[----:B------:R-:W-:Y:S01]  /*1fe20*/  SHF.R.U32.HI R11, RZ, 0x8, R48 ;  /* 0x00000008ff0b7819 */ /* 0x000fe20000011630 */
[----:B------:R-:W4:Y:S01]  /*1fe30*/  LDL.LU R46, [R1+0xa4] ;  /* 0x0000a400012e7983 */ /* 0x000f220000300800 */
[----:B------:R-:W-:-:S03]  /*1fe40*/  SHF.R.U32.HI R6, RZ, 0x8, R6 ;  /* 0x00000008ff067819 */ /* 0x000fc60000011606 */
[----:B------:R-:W4:Y:S01]  /*1fe50*/  LDL.LU R48, [R1+0x10] ;  /* 0x0000100001307983 */ /* 0x000f220000300800 */
[----:B------:R-:W-:Y:S02]  /*1fe60*/  SHF.R.U32.HI R17, RZ, 0x8, R17 ;  /* 0x00000008ff117819 */ /* 0x000fe40000011611 */
[----:B------:R-:W-:Y:S02]  /*1fe70*/  LOP3.LUT R19, R19, 0xffff, RZ, 0xc0, !PT ;  /* 0x0000ffff13137812 */ /* 0x000fe400078ec0ff */
[----:B------:R-:W-:Y:S02]  /*1fe80*/  LOP3.LUT R18, R18, 0xffff, RZ, 0xc0, !PT ;  /* 0x0000ffff12127812 */ /* 0x000fe400078ec0ff */
[----:B------:R-:W-:Y:S02]  /*1fe90*/  LOP3.LUT R6, R6, 0xffff, RZ, 0xc0, !PT ;  /* 0x0000ffff06067812 */ /* 0x000fe400078ec0ff */
[----:B------:R-:W-:Y:S02]  /*1fea0*/  LOP3.LUT R17, R17, 0xffff, RZ, 0xc0, !PT ;  /* 0x0000ffff11117812 */ /* 0x000fe400078ec0ff */
[----:B------:R-:W-:-:S02]  /*1feb0*/  PRMT R61, R18, 0x3340, R19 ;  /* 0x00003340123d7816 */ /* 0x000fc40000000013 */
[--C-:B------:R-:W-:Y:S02]  /*1fec0*/  PRMT R19, R6, 0x3340, R1.reuse ;  /* 0x0000334006137816 */ /* 0x100fe40000000001 */
[----:B------:R-:W-:Y:S02]  /*1fed0*/  PRMT R23, R17, 0x3340, R1 ;  /* 0x0000334011177816 */ /* 0x000fe40000000001 */
[----:B--2---:R-:W-:Y:S02]  /*1fee0*/  SHF.R.U32.HI R2, RZ, 0x8, R50 ;  /* 0x00000008ff027819 */ /* 0x004fe40000011632 */
[----:B------:R-:W2:Y:S02]  /*1fef0*/  LDL.LU R50, [R1+0x34] ;  /* 0x0000340001327983 */ /* 0x000ea40000300800 */
[----:B------:R-:W-:Y:S02]  /*1ff00*/  LOP3.LUT R2, R2, 0xffff, RZ, 0xc0, !PT ;  /* 0x0000ffff02027812 */ /* 0x000fe400078ec0ff */
[----:B------:R-:W2:Y:S01]  /*1ff10*/  LDL.LU R34, [R1+0x84] ;  /* 0x0000840001227983 */ /* 0x000ea20000300800 */
[----:B------:R-:W-:-:S02]  /*1ff20*/  SHF.R.U32.HI R6, RZ, 0x8, R38 ;  /* 0x00000008ff067819 */ /* 0x000fc40000011626 */
[----:B------:R-:W-:Y:S01]  /*1ff30*/  PRMT R20, R2, 0x3340, R1 ;  /* 0x0000334002147816 */ /* 0x000fe20000000001 */
[----:B------:R-:W2:Y:S01]  /*1ff40*/  LDL.LU R33, [R1+0x50] ;  /* 0x0000500001217983 */ /* 0x000ea20000300800 */
[----:B------:R-:W-:Y:S02]  /*1ff50*/  SHF.R.U32.HI R38, RZ, 0x8, R55 ;  /* 0x00000008ff267819 */ /* 0x000fe40000011637 */
[----:B------:R-:W-:Y:S01]  /*1ff60*/  SHF.R.U32.HI R2, RZ, 0x8, R56 ;  /* 0x00000008ff027819 */ /* 0x000fe20000011638 */
[----:B------:R-:W2:Y:S04]  /*1ff70*/  LDL.LU R54, [R1+0x4c] ;  /* 0x00004c0001367983 */ /* 0x000ea80000300800 */
[----:B------:R-:W2:Y:S04]  /*1ff80*/  LDL.LU R55, [R1+0xb0] ;  /* 0x0000b00001377983 */ /* 0x000ea80000300800 */
[----:B------:R-:W2:Y:S01]  /*1ff90*/  LDL.LU R56, [R1+0xac] ;  /* 0x0000ac0001387983 */ /* 0x000ea20000300800 */
[----:B---3--:R-:W-:-:S03]  /*1ffa0*/  SHF.R.U32.HI R17, RZ, 0x8, R51 ;  /* 0x00000008ff117819 */ /* 0x008fc60000011633 */
[----:B------:R-:W3:Y:S01]  /*1ffb0*/  LDL.LU R51, [R1+0x5c] ;  /* 0x00005c0001337983 */ /* 0x000ee20000300800 */
[----:B------:R-:W-:Y:S02]  /*1ffc0*/  SHF.R.U32.HI R36, RZ, 0x8, R36 ;  /* 0x00000008ff247819 */ /* 0x000fe40000011624 */
[----:B------:R-:W-:Y:S01]  /*1ffd0*/  SHF.R.U32.HI R15, RZ, 0x8, R15 ;  /* 0x00000008ff0f7819 */ /* 0x000fe2000001160f */
[----:B------:R-:W3:Y:S01]  /*1ffe0*/  LDL.LU R31, [R1+0xd4] ;  /* 0x0000d400011f7983 */ /* 0x000ee20000300800 */
[----:B------:R-:W-:Y:S02]  /*1fff0*/  SHF.R.U32.HI R16, RZ, 0x8, R16 ;  /* 0x00000008ff107819 */ /* 0x000fe40000011610 */
[----:B------:R-:W-:Y:S02]  /*20000*/  SHF.R.U32.HI R18, RZ, 0x8, R5 ;  /* 0x00000008ff127819 */ /* 0x000fe40000011605 */
[----:B------:R-:W-:Y:S02]  /*20010*/  SHF.R.U32.HI R37, RZ, 0x8, R37 ;  /* 0x00000008ff257819 */ /* 0x000fe40000011625 */
[----:B------:R-:W-:-:S02]  /*20020*/  SHF.R.U32.HI R40, RZ, 0x8, R40 ;  /* 0x00000008ff287819 */ /* 0x000fc40000011628 */
        /* <DEDUP_REMOVED lines=9> */
[----:B------:R-:W-:Y:S02]  /*200c0*/  SHF.R.U32.HI R27, RZ, 0x8, R27 ;  /* 0x00000008ff1b7819 */ /* 0x000fe4000001161b */
[----:B------:R-:W-:Y:S02]  /*200d0*/  LOP3.LUT R11, R11, 0xffff, RZ, 0xc0, !PT ;  /* 0x0000ffff0b0b7812 */ /* 0x000fe400078ec0ff */
[----:B------:R-:W-:-:S02]  /*200e0*/  LOP3.LUT R10, R10, 0xffff, RZ, 0xc0, !PT ;  /* 0x0000ffff0a0a7812 */ /* 0x000fc400078ec0ff */
[----:B------:R-:W-:Y:S02]  /*200f0*/  PRMT R3, R36, 0x3340, R1 ;  /* 0x0000334024037816 */ /* 0x000fe40000000001 */
[----:B------:R-:W-:Y:S02]  /*20100*/  PRMT R43, R15, 0x3340, R16 ;  /* 0x000033400f2b7816 */ /* 0x000fe40000000010 */
[----:B------:R-:W-:Y:S02]  /*20110*/  SHF.R.U32.HI R5, RZ, 0x8, R32 ;  /* 0x00000008ff057819 */ /* 0x000fe40000011620 */
[----:B------:R-:W3:Y:S01]  /*20120*/  LDL.LU R32, [R1+0xd0] ;  /* 0x0000d00001207983 */ /* 0x000ee20000300800 */
[----:B------:R-:W-:Y:S02]  /*20130*/  PRMT R37, R2, 0x3340, R37 ;  /* 0x0000334002257816 */ /* 0x000fe40000000025 */
[----:B------:R-:W-:Y:S02]  /*20140*/  SHF.R.U32.HI R36, RZ, 0x8, R35 ;  /* 0x00000008ff247819 */ /* 0x000fe40000011623 */
[----:B------:R-:W-:-:S02]  /*20150*/  PRMT R53, R40, 0x3340, R1 ;  /* 0x0000334028357816 */ /* 0x000fc40000000001 */
[----:B------:R-:W-:Y:S02]  /*20160*/  LOP3.LUT R27, R27, 0xffff, RZ, 0xc0, !PT ;  /* 0x0000ffff1b1b7812 */ /* 0x000fe400078ec0ff */
[----:B------:R-:W-:Y:S02]  /*20170*/  PRMT R40, R10, 0x3340, R11 ;  /* 0x000033400a287816 */ /* 0x000fe4000000000b */
[----:B----4-:R-:W-:Y:S02]  /*20180*/  SHF.R.U32.HI R16, RZ, 0x8, R46 ;  /* 0x00000008ff107819 */ /* 0x010fe4000001162e */
[----:B------:R-:W4:Y:S01]  /*20190*/  LDL.LU R46, [R1+0xb8] ;  /* 0x0000b800012e7983 */ /* 0x000f220000300800 */
[----:B------:R-:W-:Y:S02]  /*201a0*/  SHF.R.U32.HI R2, RZ, 0x8, R48 ;  /* 0x00000008ff027819 */ /* 0x000fe40000011630 */
[----:B------:R-:W-:Y:S01]  /*201b0*/  SHF.R.U32.HI R60, RZ, 0x8, R60 ;  /* 0x00000008ff3c7819 */ /* 0x000fe2000001163c */
[----:B------:R-:W4:Y:S01]  /*201c0*/  LDL.LU R48, [R1+0x70] ;  /* 0x0000700001307983 */ /* 0x000f220000300800 */
[----:B------:R-:W-:-:S02]  /*201d0*/  SHF.R.U32.HI R7, RZ, 0x8, R7 ;  /* 0x00000008ff077819 */ /* 0x000fc40000011607 */
[----:B------:R-:W-:Y:S02]  /*201e0*/  SHF.R.U32.HI R11, RZ, 0x8, R4 ;  /* 0x00000008ff0b7819 */ /* 0x000fe40000011604 */
[----:B------:R-:W-:Y:S02]  /*201f0*/  LOP3.LUT R36, R36, 0xffff, RZ, 0xc0, !PT ;  /* 0x0000ffff24247812 */ /* 0x000fe400078ec0ff */
[----:B------:R-:W-:Y:S02]  /*20200*/  LOP3.LUT R4, R5, 0xffff, RZ, 0xc0, !PT ;  /* 0x0000ffff05047812 */ /* 0x000fe400078ec0ff */
[----:B------:R-:W-:Y:S02]  /*20210*/  LOP3.LUT R2, R2, 0xffff, RZ, 0xc0, !PT ;  /* 0x0000ffff02027812 */ /* 0x000fe400078ec0ff */
[----:B------:R-:W-:Y:S02]  /*20220*/  SHF.R.U32.HI R29, RZ, 0x8, R29 ;  /* 0x00000008ff1d7819 */ /* 0x000fe4000001161d */
[----:B------:R-:W-:-:S02]  /*20230*/  SHF.R.U32.HI R30, RZ, 0x8, R30 ;  /* 0x00000008ff1e7819 */ /* 0x000fc4000001161e */
[----:B------:R-:W-:Y:S02]  /*20240*/  PRMT R59, R59, 0x3340, R27 ;  /* 0x000033403b3b7816 */ /* 0x000fe4000000001b */
[----:B------:R-:W-:Y:S02]  /*20250*/  SHF.R.U32.HI R27, RZ, 0x8, R58 ;  /* 0x00000008ff1b7819 */ /* 0x000fe4000001163a */
[----:B------:R-:W-:Y:S02]  /*20260*/  LOP3.LUT R7, R7, 0xffff, RZ, 0xc0, !PT ;  /* 0x0000ffff07077812 */ /* 0x000fe400078ec0ff */
[----:B------:R-:W-:Y:S02]  /*20270*/  LOP3.LUT R39, R60, 0xffff, RZ, 0xc0, !PT ;  /* 0x0000ffff3c277812 */ /* 0x000fe400078ec0ff */
[----:B------:R-:W-:Y:S02]  /*20280*/  SHF.R.U32.HI R25, RZ, 0x8, R25 ;  /* 0x00000008ff197819 */ /* 0x000fe40000011619 */
[----:B------:R-:W-:-:S02]  /*20290*/  PRMT R36, R4, 0x3340, R36 ;  /* 0x0000334004247816 */ /* 0x000fc40000000024 */
[----:B------:R-:W-:Y:S02]  /*202a0*/  SHF.R.U32.HI R22, RZ, 0x8, R22 ;  /* 0x00000008ff167819 */ /* 0x000fe40000011616 */
[----:B------:R-:W-:Y:S02]  /*202b0*/  SHF.R.U32.HI R13, RZ, 0x8, R13 ;  /* 0x00000008ff0d7819 */ /* 0x000fe4000001160d */
[----:B------:R-:W-:Y:S02]  /*202c0*/  LOP3.LUT R29, R29, 0xffff, RZ, 0xc0, !PT ;  /* 0x0000ffff1d1d7812 */ /* 0x000fe400078ec0ff */
[----:B------:R-:W-:Y:S02]  /*202d0*/  LOP3.LUT R30, R30, 0xffff, RZ, 0xc0, !PT ;  /* 0x0000ffff1e1e7812 */ /* 0x000fe400078ec0ff */
[----:B------:R-:W-:Y:S02]  /*202e0*/  SHF.R.U32.HI R21, RZ, 0x8, R21 ;  /* 0x00000008ff157819 */ /* 0x000fe40000011615 */
[----:B------:R-:W-:-:S02]  /*202f0*/  SHF.R.U32.HI R14, RZ, 0x8, R14 ;  /* 0x00000008ff0e7819 */ /* 0x000fc4000001160e */
[----:B------:R-:W-:Y:S02]  /*20300*/  LOP3.LUT R27, R27, 0xffff, RZ, 0xc0, !PT ;  /* 0x0000ffff1b1b7812 */ /* 0x000fe400078ec0ff */
[----:B------:R-:W-:Y:S02]  /*20310*/  LOP3.LUT R26, R26, 0xffff, RZ, 0xc0, !PT ;  /* 0x0000ffff1a1a7812 */ /* 0x000fe400078ec0ff */
[----:B------:R-:W-:Y:S02]  /*20320*/  PRMT R39, R39, 0x3340, R7 ;  /* 0x0000334027277816 */ /* 0x000fe40000000007 */
[----:B------:R-:W-:Y:S02]  /*20330*/  LOP3.LUT R25, R25, 0xffff, RZ, 0xc0, !PT ;  /* 0x0000ffff19197812 */ /* 0x000fe400078ec0ff */
[----:B------:R-:W-:Y:S02]  /*20340*/  LOP3.LUT R22, R22, 0xffff, RZ, 0xc0, !PT ;  /* 0x0000ffff16167812 */ /* 0x000fe400078ec0ff */
[----:B------:R-:W-:-:S02]  /*20350*/  LOP3.LUT R13, R13, 0xffff, RZ, 0xc0, !PT ;  /* 0x0000ffff0d0d7812 */ /* 0x000fc400078ec0ff */
[--C-:B------:R-:W-:Y:S02]  /*20360*/  PRMT R45, R29, 0x3340, R1.reuse ;  /* 0x000033401d2d7816 */ /* 0x100fe40000000001 */
[----:B------:R-:W-:Y:S02]  /*20370*/  LOP3.LUT R21, R21, 0xffff, RZ, 0xc0, !PT ;  /* 0x0000ffff15157812 */ /* 0x000fe400078ec0ff */
[----:B------:R-:W-:Y:S02]  /*20380*/  LOP3.LUT R14, R14, 0xffff, RZ, 0xc0, !PT ;  /* 0x0000ffff0e0e7812 */ /* 0x000fe400078ec0ff */
[----:B------:R-:W-:Y:S02]  /*20390*/  PRMT R29, R30, 0x3340, R1 ;  /* 0x000033401e1d7816 */ /* 0x000fe40000000001 */
[----:B------:R-:W-:Y:S02]  /*203a0*/  PRMT R58, R26, 0x3340, R27 ;  /* 0x000033401a3a7816 */ /* 0x000fe4000000001b */
[----:B------:R-:W-:-:S02]  /*203b0*/  PRMT R27, R25, 0x3340, R1 ;  /* 0x00003340191b7816 */ /* 0x000fc40000000001 */
[--C-:B------:R-:W-:Y:S02]  /*203c0*/  PRMT R25, R22, 0x3340, R1.reuse ;  /* 0x0000334016197816 */ /* 0x100fe40000000001 */
[--C-:B------:R-:W-:Y:S02]  /*203d0*/  PRMT R26, R21, 0x3340, R1.reuse ;  /* 0x00003340151a7816 */ /* 0x100fe40000000001 */
[--C-:B------:R-:W-:Y:S02]  /*203e0*/  PRMT R22, R13, 0x3340, R1.reuse ;  /* 0x000033400d167816 */ /* 0x100fe40000000001 */
[----:B------:R-:W-:Y:S02]  /*203f0*/  PRMT R21, R14, 0x3340, R1 ;  /* 0x000033400e157816 */ /* 0x000fe40000000001 */
[----:B--2---:R-:W-:Y:S02]  /*20400*/  SHF.R.U32.HI R35, RZ, 0x8, R50 ;  /* 0x00000008ff237819 */ /* 0x004fe40000011632 */
[----:B------:R-:W2:Y:S02]  /*20410*/  LDL.LU R50, [R1+0x24] ;  /* 0x0000240001327983 */ /* 0x000ea40000300800 */
[----:B------:R-:W-:-:S02]  /*20420*/  LOP3.LUT R35, R35, 0xffff, RZ, 0xc0, !PT ;  /* 0x0000ffff23237812 */ /* 0x000fc400078ec0ff */
[----:B------:R-:W-:Y:S02]  /*20430*/  SHF.R.U32.HI R4, RZ, 0x8, R34 ;  /* 0x00000008ff047819 */ /* 0x000fe40000011622 */
[----:B------:R-:W-:Y:S02]  /*20440*/  PRMT R35, R2, 0x3340, R35 ;  /* 0x0000334002237816 */ /* 0x000fe40000000023 */
[----:B------:R-:W-:Y:S02]  /*20450*/  SHF.R.U32.HI R34, RZ, 0x8, R33 ;  /* 0x00000008ff227819 */ /* 0x000fe40000011621 */
[----:B------:R-:W-:Y:S02]  /*20460*/  SHF.R.U32.HI R10, RZ, 0x8, R54 ;  /* 0x00000008ff0a7819 */ /* 0x000fe40000011636 */
[----:B------:R-:W2:Y:S01]  /*20470*/  LDL.LU R54, [R1+0xf4] ;  /* 0x0000f40001367983 */ /* 0x000ea20000300800 */
[----:B------:R-:W-:-:S03]  /*20480*/  SHF.R.U32.HI R2, RZ, 0x8, R55 ;  /* 0x00000008ff027819 */ /* 0x000fc60000011637 */
[----:B------:R-:W2:Y:S01]  /*20490*/  LDL.LU R55, [R1+0xf0] ;  /* 0x0000f00001377983 */ /* 0x000ea20000300800 */
[----:B------:R-:W-:-:S03]  /*204a0*/  SHF.R.U32.HI R33, RZ, 0x8, R56 ;  /* 0x00000008ff217819 */ /* 0x000fc60000011638 */
[----:B------:R-:W2:Y:S01]  /*204b0*/  LDL.LU R56, [R1+0xc8] ;  /* 0x0000c80001387983 */ /* 0x000ea20000300800 */
[----:B---3--:R-:W-:-:S03]  /*204c0*/  SHF.R.U32.HI R7, RZ, 0x8, R51 ;  /* 0x00000008ff077819 */ /* 0x008fc60000011633 */
[----:B------:R-:W3:Y:S04]  /*204d0*/  LDL.LU R51, [R1+0xc4] ;  /* 0x0000c40001337983 */ /* 0x000ee80000300800 */
[----:B------:R-:W3:Y:S04]  /*204e0*/  LDL.LU R30, [R1+0xcc] ;  /* 0x0000cc00011e7983 */ /* 0x000ee80000300800 */
[----:B------:R-:W3:Y:S04]  /*204f0*/  LDL.LU R60, [R1+0x78] ;  /* 0x00007800013c7983 */ /* 0x000ee80000300800 */
[----:B------:R-:W3:Y:S04]  /*20500*/  LDL.LU R12, [R1+0x140] ;  /* 0x00014000010c7983 */ /* 0x000ee80000300800 */
[----:B------:R-:W3:Y:S04]  /*20510*/  LDL.LU R13, [R1+0x138] ;  /* 0x00013800010d7983 */ /* 0x000ee80000300800 */
[----:B------:R-:W3:Y:S04]  /*20520*/  LDL.LU R14, [R1+0x110] ;  /* 0x00011000010e7983 */ /* 0x000ee80000300800 */
[----:B------:R-:W3:Y:S01]  /*20530*/  LDL.LU R15, [R1+0x10c] ;  /* 0x00010c00010f7983 */ /* 0x000ee20000300800 */
[----:B------:R-:W0:Y:S01]  /*20540*/  S2R R6, SR_TID.X ;  /* 0x0000000000067919 */ /* 0x000e220000002100 */
[----:B------:R-:W-:-:S02]  /*20550*/  SHF.R.U32.HI R5, RZ, 0x8, R31 ;  /* 0x00000008ff057819 */ /* 0x000fc4000001161f */
[----:B------:R-:W-:Y:S02]  /*20560*/  LOP3.LUT R33, R33, 0xffff, RZ, 0xc0, !PT ;  /* 0x0000ffff21217812 */ /* 0x000fe400078ec0ff */
[----:B------:R-:W-:Y:S02]  /*20570*/  LOP3.LUT R2, R2, 0xffff, RZ, 0xc0, !PT ;  /* 0x0000ffff02027812 */ /* 0x000fe400078ec0ff */
[----:B------:R-:W-:Y:S02]  /*20580*/  LOP3.LUT R34, R34, 0xffff, RZ, 0xc0, !PT ;  /* 0x0000ffff22227812 */ /* 0x000fe400078ec0ff */
[----:B------:R-:W-:Y:S02]  /*20590*/  LOP3.LUT R4, R4, 0xffff, RZ, 0xc0, !PT ;  /* 0x0000ffff04047812 */ /* 0x000fe400078ec0ff */
[----:B------:R-:W-:Y:S02]  /*205a0*/  LOP3.LUT R5, R5, 0xffff, RZ, 0xc0, !PT ;  /* 0x0000ffff05057812 */ /* 0x000fe400078ec0ff */
[----:B------:R-:W-:-:S02]  /*205b0*/  SHF.R.U32.HI R32, RZ, 0x8, R32 ;  /* 0x00000008ff207819 */ /* 0x000fc40000011620 */
[----:B------:R-:W-:Y:S02]  /*205c0*/  PRMT R33, R2, 0x3340, R33 ;  /* 0x0000334002217816 */ /* 0x000fe40000000021 */
[----:B------:R-:W-:Y:S02]  /*205d0*/  LOP3.LUT R32, R32, 0xffff, RZ, 0xc0, !PT ;  /* 0x0000ffff20207812 */ /* 0x000fe400078ec0ff */
[----:B------:R-:W-:Y:S02]  /*205e0*/  PRMT R34, R4, 0x3340, R34 ;  /* 0x0000334004227816 */ /* 0x000fe40000000022 */
[----:B------:R-:W-:Y:S02]  /*205f0*/  PRMT R32, R5, 0x3340, R32 ;  /* 0x0000334005207816 */ /* 0x000fe40000000020 */
[----:B----4-:R-:W-:Y:S02]  /*20600*/  SHF.R.U32.HI R4, RZ, 0x8, R46 ;  /* 0x00000008ff047819 */ /* 0x010fe4000001162e */
[----:B------:R-:W-:-:S04]  /*20610*/  SHF.R.U32.HI R2, RZ, 0x8, R48 ;  /* 0x00000008ff027819 */ /* 0x000fc80000011630 */
[----:B------:R-:W-:Y:S02]  /*20620*/  LOP3.LUT R2, R2, 0xffff, RZ, 0xc0, !PT ;  /* 0x0000ffff02027812 */ /* 0x000fe400078ec0ff */
[----:B--2---:R-:W-:Y:S02]  /*20630*/  SHF.R.U32.HI R31, RZ, 0x8, R50 ;  /* 0x00000008ff1f7819 */ /* 0x004fe40000011632 */
[----:B------:R-:W2:Y:S02]  /*20640*/  LDL.LU R50, [R1+0x30] ;  /* 0x0000300001327983 */ /* 0x000ea40000300800 */
[----:B------:R-:W-:Y:S02]  /*20650*/  LOP3.LUT R31, R31, 0xffff, RZ, 0xc0, !PT ;  /* 0x0000ffff1f1f7812 */ /* 0x000fe400078ec0ff */
[----:B------:R-:W4:Y:S04]  /*20660*/  LDL.LU R48, [R1+0x28] ;  /* 0x0000280001307983 */ /* 0x000f280000300800 */
[----:B------:R-:W4:Y:S01]  /*20670*/  LDL.LU R46, [R1+0x2c] ;  /* 0x00002c00012e7983 */ /* 0x000f220000300800 */
[----:B------:R-:W-:-:S03]  /*20680*/  LOP3.LUT R54, R54, 0xffff, RZ, 0xc0, !PT ;  /* 0x0000ffff36367812 */ /* 0x000fc600078ec0ff */
[----:B------:R-:W2:Y:S01]  /*20690*/  LDL.LU R5, [R1+0xc0] ;  /* 0x0000c00001057983 */ /* 0x000ea20000300800 */
[----:B------:R-:W-:Y:S02]  /*206a0*/  PRMT R31, R2, 0x3340, R31 ;  /* 0x00003340021f7816 */ /* 0x000fe4000000001f */
[----:B------:R-:W-:Y:S02]  /*206b0*/  LOP3.LUT R55, R55, 0xffff, RZ, 0xc0, !PT ;  /* 0x0000ffff37377812 */ /* 0x000fe400078ec0ff */
[----:B0-----:R-:W-:Y:S02]  /*206c0*/  LOP3.LUT R2, R6, 0x1f, RZ, 0xc0, !PT ;  /* 0x0000001f06027812 */ /* 0x001fe400078ec0ff */
[----:B------:R-:W-:Y:S01]  /*206d0*/  LOP3.LUT R56, R56, 0xffff, RZ, 0xc0, !PT ;  /* 0x0000ffff38387812 */ /* 0x000fe200078ec0ff */
[----:B------:R-:W4:Y:S04]  /*206e0*/  LDL.LU R6, [R1+0x74] ;  /* 0x0000740001067983 */ /* 0x000f280000300800 */
[----:B------:R0:W-:Y:S04]  /*206f0*/  STL [R1+0x8], R54 ;  /* 0x0000083601007387 */ /* 0x0001e80000100800 */
[----:B------:R1:W-:Y:S04]  /*20700*/  STL [R1+0xc], R55 ;  /* 0x00000c3701007387 */ /* 0x0003e80000100800 */
[----:B------:R1:W-:Y:S01]  /*20710*/  STL [R1+0x10], R56 ;  /* 0x0000103801007387 */ /* 0x0003e20000100800 */
[----:B---3--:R-:W-:-:S05]  /*20720*/  LOP3.LUT R51, R51, 0xffff, RZ, 0xc0, !PT ;  /* 0x0000ffff33337812 */ /* 0x008fca00078ec0ff */
[----:B------:R3:W-:Y:S01]  /*20730*/  STL [R1+0x24], R51 ;  /* 0x0000243301007387 */ /* 0x0007e20000100800 */
[----:B------:R-:W-:-:S03]  /*20740*/  PRMT R12, R12, 0x4210, R54 ;  /* 0x000042100c0c7816 */ /* 0x000fc60000000036 */
[----:B0-----:R-:W4:Y:S01]  /*20750*/  LDL.LU R54, [R1+0xc98] ;  /* 0x000c980001367983 */ /* 0x001f220000300800 */
[----:B------:R-:W-:-:S03]  /*20760*/  PRMT R13, R13, 0x4210, R55 ;  /* 0x000042100d0d7816 */ /* 0x000fc60000000037 */
[----:B-1----:R-:W4:Y:S01]  /*20770*/  LDL.LU R55, [R1+0xc94] ;  /* 0x000c940001377983 */ /* 0x002f220000300800 */
[----:B------:R-:W-:-:S03]  /*20780*/  PRMT R14, R14, 0x4210, R56 ;  /* 0x000042100e0e7816 */ /* 0x000fc60000000038 */
[----:B------:R-:W4:Y:S01]  /*20790*/  LDL.LU R56, [R1+0xc90] ;  /* 0x000c900001387983 */ /* 0x000f220000300800 */
[----:B------:R-:W-:-:S03]  /*207a0*/  PRMT R15, R15, 0x4210, R51 ;  /* 0x000042100f0f7816 */ /* 0x000fc60000000033 */
[----:B---3--:R-:W3:Y:S01]  /*207b0*/  LDL.LU R51, [R1+0xc8c] ;  /* 0x000c8c0001337983 */ /* 0x008ee20000300800 */
[----:B------:R-:W-:Y:S01]  /*207c0*/  ULEA UR4, UR5, UR4, 0x18 ;  /* 0x0000000405047291 */ /* 0x000fe2000f8ec03f */
[----:B------:R-:W-:Y:S02]  /*207d0*/  SHF.R.U32.HI R30, RZ, 0x8, R30 ;  /* 0x00000008ff1e7819 */ /* 0x000fe4000001161e */
[----:B------:R-:W-:Y:S02]  /*207e0*/  SHF.R.U32.HI R60, RZ, 0x8, R60 ;  /* 0x00000008ff3c7819 */ /* 0x000fe4000001163c */
[----:B------:R-:W-:Y:S02]  /*207f0*/  LOP3.LUT R30, R30, 0xffff, RZ, 0xc0, !PT ;  /* 0x0000ffff1e1e7812 */ /* 0x000fe400078ec0ff */
[----:B------:R-:W-:Y:S02]  /*20800*/  LOP3.LUT R60, R60, 0xffff, RZ, 0xc0, !PT ;  /* 0x0000ffff3c3c7812 */ /* 0x000fe400078ec0ff */
[----:B------:R-:W-:Y:S01]  /*20810*/  LEA R2, R2, UR4, 0x4 ;  /* 0x0000000402027c11 */ /* 0x000fe2000f8e20ff */
[----:B------:R-:W-:-:S04]  /*20820*/  ULDC UR4, c[0x0][0x244] ;  /* 0x0000910000047ab9 */ /* 0x000fc80000000800 */
[----:B------:R0:W-:Y:S01]  /*20830*/  STSM.16.M88.4 [R2], R12 ;  /* 0x0000000c02007844 */ /* 0x0001e20000000200 */
[----:B------:R-:W-:Y:S02]  /*20840*/  PRMT R9, R9, 0x5410, R49 ;  /* 0x0000541009097816 */ /* 0x000fe40000000031 */
[----:B------:R-:W-:Y:S02]  /*20850*/  PRMT R26, R44, 0x5410, R26 ;  /* 0x000054102c1a7816 */ /* 0x000fe4000000001a */
[----:B------:R-:W-:Y:S02]  /*20860*/  PRMT R28, R58, 0x5410, R28 ;  /* 0x000054103a1c7816 */ /* 0x000fe4000000001c */
[----:B------:R-:W-:Y:S02]  /*20870*/  PRMT R29, R59, 0x5410, R29 ;  /* 0x000054103b1d7816 */ /* 0x000fe4000000001d */
[----:B------:R-:W-:Y:S02]  /*20880*/  PRMT R0, R0, 0x5410, R45 ;  /* 0x0000541000007816 */ /* 0x000fe4000000002d */
[----:B------:R-:W-:-:S02]  /*20890*/  PRMT R3, R47, 0x5410, R3 ;  /* 0x000054102f037816 */ /* 0x000fc40000000003 */
[----:B------:R-:W-:Y:S02]  /*208a0*/  PRMT R23, R43, 0x5410, R23 ;  /* 0x000054102b177816 */ /* 0x000fe40000000017 */
[----:B------:R-:W-:Y:S02]  /*208b0*/  PRMT R22, R42, 0x5410, R22 ;  /* 0x000054102a167816 */ /* 0x000fe40000000016 */
[----:B------:R-:W-:Y:S02]  /*208c0*/  LOP3.LUT R7, R7, 0xffff, RZ, 0xc0, !PT ;  /* 0x0000ffff07077812 */ /* 0x000fe400078ec0ff */
[----:B--2---:R-:W-:-:S04]  /*208d0*/  SHF.R.U32.HI R5, RZ, 0x8, R5 ;  /* 0x00000008ff057819 */ /* 0x004fc80000011605 */
[----:B------:R-:W-:-:S04]  /*208e0*/  LOP3.LUT R5, R5, 0xffff, RZ, 0xc0, !PT ;  /* 0x0000ffff05057812 */ /* 0x000fc800078ec0ff */
[----:B------:R-:W-:Y:S02]  /*208f0*/  PRMT R30, R30, 0x3340, R5 ;  /* 0x000033401e1e7816 */ /* 0x000fe40000000005 */
[----:B------:R-:W-:Y:S02]  /*20900*/  PRMT R5, R60, 0x3340, R1 ;  /* 0x000033403c057816 */ /* 0x000fe40000000001 */
[----:B------:R-:W2:Y:S04]  /*20910*/  LDL.LU R60, [R1] ;  /* 0x00000000013c7983 */ /* 0x000ea80000300800 */
[----:B0-----:R-:W2:Y:S04]  /*20920*/  LDL.LU R12, [R1+0x1c] ;  /* 0x00001c00010c7983 */ /* 0x001ea80000300800 */
[----:B------:R-:W2:Y:S04]  /*20930*/  LDL.LU R13, [R1+0x20] ;  /* 0x00002000010d7983 */ /* 0x000ea80000300800 */
[----:B------:R-:W2:Y:S04]  /*20940*/  LDL.LU R14, [R1+0x14] ;  /* 0x00001400010e7983 */ /* 0x000ea80000300800 */
[----:B------:R-:W2:Y:S01]  /*20950*/  LDL.LU R15, [R1+0x18] ;  /* 0x00001800010f7983 */ /* 0x000ea20000300800 */
[----:B---3--:R-:W-:-:S03]  /*20960*/  PRMT R51, R50, 0x5410, R51 ;  /* 0x0000541032337816 */ /* 0x008fc60000000033 */
[----:B------:R-:W3:Y:S01]  /*20970*/  LDL.LU R50, [R1+0xc88] ;  /* 0x000c880001327983 */ /* 0x000ee20000300800 */
[----:B------:R-:W-:Y:S02]  /*20980*/  LOP3.LUT R4, R4, 0xffff, RZ, 0xc0, !PT ;  /* 0x0000ffff04047812 */ /* 0x000fe400078ec0ff */
[----:B------:R-:W-:Y:S02]  /*20990*/  LOP3.LUT R17, R17, 0xffff, RZ, 0xc0, !PT ;  /* 0x0000ffff11117812 */ /* 0x000fe400078ec0ff */
[----:B------:R-:W-:Y:S02]  /*209a0*/  LOP3.LUT R18, R18, 0xffff, RZ, 0xc0, !PT ;  /* 0x0000ffff12127812 */ /* 0x000fe400078ec0ff */
[----:B------:R-:W-:Y:S02]  /*209b0*/  LOP3.LUT R10, R10, 0xffff, RZ, 0xc0, !PT ;  /* 0x0000ffff0a0a7812 */ /* 0x000fe400078ec0ff */
[----:B------:R-:W-:Y:S02]  /*209c0*/  LOP3.LUT R11, R11, 0xffff, RZ, 0xc0, !PT ;  /* 0x0000ffff0b0b7812 */ /* 0x000fe400078ec0ff */
[----:B------:R-:W-:-:S02]  /*209d0*/  PRMT R27, R57, 0x5410, R27 ;  /* 0x00005410391b7816 */ /* 0x000fc4000000001b */
[----:B----4-:R-:W-:Y:S02]  /*209e0*/  SHF.R.U32.HI R6, RZ, 0x8, R6 ;  /* 0x00000008ff067819 */ /* 0x010fe40000011606 */
[----:B------:R-:W-:Y:S02]  /*209f0*/  LOP3.LUT R16, R16, 0xffff, RZ, 0xc0, !PT ;  /* 0x0000ffff10107812 */ /* 0x000fe400078ec0ff */
[----:B------:R-:W-:Y:S02]  /*20a00*/  PRMT R8, R8, 0x3340, R1 ;  /* 0x0000334008087816 */ /* 0x000fe40000000001 */
[----:B------:R-:W-:Y:S01]  /*20a10*/  PRMT R24, R61, 0x5410, R24 ;  /* 0x000054103d187816 */ /* 0x000fe20000000018 */
[----:B------:R-:W-:Y:S01]  /*20a20*/  NOP ;  /* 0x0000000000007918 */ /* 0x000fe20000000000 */
[----:B---3--:R-:W-:Y:S02]  /*20a30*/  PRMT R50, R48, 0x5410, R50 ;  /* 0x0000541030327816 */ /* 0x008fe40000000032 */
[----:B------:R-:W3:Y:S02]  /*20a40*/  LDL.LU R48, [R1+0xc84] ;  /* 0x000c840001307983 */ /* 0x000ee40000300800 */
[----:B---3--:R-:W-:-:S02]  /*20a50*/  PRMT R48, R46, 0x5410, R48 ;  /* 0x000054102e307816 */ /* 0x008fc40000000030 */
[----:B------:R-:W2:Y:S02]  /*20a60*/  LDL.LU R46, [R1+0xc80] ;  /* 0x000c8000012e7983 */ /* 0x000ea40000300800 */
[----:B--2---:R-:W-:Y:S02]  /*20a70*/  PRMT R46, R12, 0x5410, R46 ;  /* 0x000054100c2e7816 */ /* 0x004fe4000000002e */
[----:B------:R-:W-:Y:S02]  /*20a80*/  PRMT R12, R13, 0x5410, R56 ;  /* 0x000054100d0c7816 */ /* 0x000fe40000000038 */
[----:B------:R-:W2:Y:S04]  /*20a90*/  LDL.LU R56, [R1+0x4] ;  /* 0x0000040001387983 */ /* 0x000ea80000300800 */
[----:B------:R-:W3:Y:S01]  /*20aa0*/  LDL.LU R49, [R1+0x24] ;  /* 0x0000240001317983 */ /* 0x000ee20000300800 */
[----:B------:R-:W-:-:S03]  /*20ab0*/  PRMT R13, R14, 0x5410, R55 ;  /* 0x000054100e0d7816 */ /* 0x000fc60000000037 */
[----:B------:R-:W4:Y:S01]  /*20ac0*/  LDL.LU R44, [R1+0x104] ;  /* 0x00010400012c7983 */ /* 0x000f220000300800 */
[----:B------:R-:W-:-:S03]  /*20ad0*/  PRMT R14, R15, 0x5410, R54 ;  /* 0x000054100f0e7816 */ /* 0x000fc60000000036 */
[----:B------:R-:W2:Y:S01]  /*20ae0*/  LDL.LU R58, [R1+0xfc] ;  /* 0x0000fc00013a7983 */ /* 0x000ea20000300800 */
[----:B------:R-:W-:-:S03]  /*20af0*/  PRMT R15, R52, 0x5410, R53 ;  /* 0x00005410340f7816 */ /* 0x000fc60000000035 */
[----:B------:R-:W3:Y:S01]  /*20b00*/  LDL.LU R59, [R1+0xdc] ;  /* 0x0000dc00013b7983 */ /* 0x000ee20000300800 */
[----:B------:R-:W-:-:S03]  /*20b10*/  PRMT R53, R41, 0x5410, R21 ;  /* 0x0000541029357816 */ /* 0x000fc60000000015 */
[----:B------:R-:W3:Y:S01]  /*20b20*/  LDL.LU R45, [R1+0xd8] ;  /* 0x0000d800012d7983 */ /* 0x000ee20000300800 */
[----:B------:R-:W-:-:S03]  /*20b30*/  PRMT R52, R40, 0x5410, R20 ;  /* 0x0000541028347816 */ /* 0x000fc60000000014 */
[----:B------:R-:W3:Y:S01]  /*20b40*/  LDL.LU R47, [R1+0x174] ;  /* 0x00017400012f7983 */ /* 0x000ee20000300800 */
[----:B------:R-:W-:-:S03]  /*20b50*/  PRMT R21, R39, 0x5410, R19 ;  /* 0x0000541027157816 */ /* 0x000fc60000000013 */
[----:B------:R-:W3:Y:S04]  /*20b60*/  LDL.LU R43, [R1+0x170] ;  /* 0x00017000012b7983 */ /* 0x000ee80000300800 */
[----:B------:R-:W3:Y:S04]  /*20b70*/  LDL.LU R42, [R1+0x1b8] ;  /* 0x0001b800012a7983 */ /* 0x000ee80000300800 */
[----:B------:R-:W3:Y:S04]  /*20b80*/  LDL.LU R41, [R1+0x1bc] ;  /* 0x0001bc0001297983 */ /* 0x000ee80000300800 */
[----:B------:R-:W3:Y:S04]  /*20b90*/  LDL.LU R40, [R1+0x10] ;  /* 0x0000100001287983 */ /* 0x000ee80000300800 */
[----:B------:R-:W3:Y:S04]  /*20ba0*/  LDL.LU R39, [R1+0x8] ;  /* 0x0000080001277983 */ /* 0x000ee80000300800 */
[----:B------:R-:W3:Y:S01]  /*20bb0*/  LDL.LU R19, [R1+0xc] ;  /* 0x00000c0001137983 */ /* 0x000ee20000300800 */
[----:B------:R-:W-:-:S02]  /*20bc0*/  PRMT R7, R7, 0x3340, R1 ;  /* 0x0000334007077816 */ /* 0x000fc40000000001 */
[----:B------:R-:W-:Y:S02]  /*20bd0*/  PRMT R4, R4, 0x3340, R1 ;  /* 0x0000334004047816 */ /* 0x000fe40000000001 */
[----:B------:R-:W-:Y:S02]  /*20be0*/  PRMT R7, R33, 0x5410, R7 ;  /* 0x0000541021077816 */ /* 0x000fe40000000007 */
[----:B------:R-:W-:Y:S02]  /*20bf0*/  PRMT R4, R32, 0x5410, R4 ;  /* 0x0000541020047816 */ /* 0x000fe40000000004 */
[--C-:B------:R-:W-:Y:S02]  /*20c00*/  PRMT R17, R17, 0x3340, R1.reuse ;  /* 0x0000334011117816 */ /* 0x100fe40000000001 */
[--C-:B------:R-:W-:Y:S01]  /*20c10*/  PRMT R18, R18, 0x3340, R1.reuse ;  /* 0x0000334012127816 */ /* 0x100fe20000000001 */
[----:B------:R-:W-:Y:S01]  /*20c20*/  STL [R1+0x20], R7 ;  /* 0x0000200701007387 */ /* 0x000fe20000100800 */
[----:B------:R-:W-:-:S02]  /*20c30*/  PRMT R10, R10, 0x3340, R1 ;  /* 0x000033400a0a7816 */ /* 0x000fc40000000001 */
[----:B------:R-:W-:Y:S01]  /*20c40*/  PRMT R11, R11, 0x3340, R1 ;  /* 0x000033400b0b7816 */ /* 0x000fe20000000001 */
[----:B------:R0:W-:Y:S01]  /*20c50*/  STL [R1+0x4], R4 ;  /* 0x0000040401007387 */ /* 0x0001e20000100800 */
[----:B------:R-:W-:Y:S02]  /*20c60*/  PRMT R57, R37, 0x5410, R17 ;  /* 0x0000541025397816 */ /* 0x000fe40000000011 */
[----:B------:R-:W-:Y:S01]  /*20c70*/  PRMT R20, R38, 0x5410, R18 ;  /* 0x0000541026147816 */ /* 0x000fe20000000012 */
[----:B------:R-:W3:Y:S01]  /*20c80*/  LDL.LU R37, [R1+0x11c] ;  /* 0x00011c0001257983 */ /* 0x000ee20000300800 */
[----:B------:R-:W-:Y:S02]  /*20c90*/  PRMT R54, R34, 0x5410, R10 ;  /* 0x0000541022367816 */ /* 0x000fe4000000000a */
[----:B------:R-:W-:Y:S01]  /*20ca0*/  PRMT R25, R60, 0x5410, R25 ;  /* 0x000054103c197816 */ /* 0x000fe20000000019 */
[----:B------:R-:W3:Y:S01]  /*20cb0*/  LDL.LU R38, [R1+0x118] ;  /* 0x0001180001267983 */ /* 0x000ee20000300800 */
[----:B------:R-:W-:-:S02]  /*20cc0*/  PRMT R55, R35, 0x5410, R11 ;  /* 0x0000541023377816 */ /* 0x000fc4000000000b */
[----:B------:R-:W-:Y:S02]  /*20cd0*/  PRMT R60, R30, 0x5410, R5 ;  /* 0x000054101e3c7816 */ /* 0x000fe40000000005 */
[----:B----4-:R-:W-:Y:S02]  /*20ce0*/  LOP3.LUT R10, R44, 0xffff, RZ, 0xc0, !PT ;  /* 0x0000ffff2c0a7812 */ /* 0x010fe400078ec0ff */
[----:B--2---:R-:W-:Y:S02]  /*20cf0*/  LOP3.LUT R11, R58, 0xffff, RZ, 0xc0, !PT ;  /* 0x0000ffff3a0b7812 */ /* 0x004fe400078ec0ff */
[----:B---3--:R-:W-:Y:S02]  /*20d00*/  LOP3.LUT R30, R59, 0xffff, RZ, 0xc0, !PT ;  /* 0x0000ffff3b1e7812 */ /* 0x008fe400078ec0ff */
[----:B0-----:R-:W-:Y:S02]  /*20d10*/  PRMT R4, R51, 0x5210, R39 ;  /* 0x0000521033047816 */ /* 0x001fe40000000027 */
[----:B------:R-:W2:Y:S04]  /*20d20*/  LDL.LU R39, [R1+0xe4] ;  /* 0x0000e40001277983 */ /* 0x000ea80000300800 */
[----:B------:R-:W3:Y:S04]  /*20d30*/  LDL.LU R44, [R1+0xe0] ;  /* 0x0000e000012c7983 */ /* 0x000ee80000300800 */
[----:B------:R-:W4:Y:S04]  /*20d40*/  LDL.LU R58, [R1+0x1b0] ;  /* 0x0001b000013a7983 */ /* 0x000f280000300800 */
[----:B------:R-:W2:Y:S01]  /*20d50*/  LDL.LU R59, [R1+0x1a4] ;  /* 0x0001a400013b7983 */ /* 0x000ea20000300800 */
[----:B------:R-:W-:-:S04]  /*20d60*/  LOP3.LUT R6, R6, 0xffff, RZ, 0xc0, !PT ;  /* 0x0000ffff06067812 */ /* 0x000fc800078ec0ff */
[--C-:B------:R-:W-:Y:S02]  /*20d70*/  PRMT R6, R6, 0x3340, R1.reuse ;  /* 0x0000334006067816 */ /* 0x100fe40000000001 */
[----:B------:R-:W-:Y:S02]  /*20d80*/  PRMT R16, R16, 0x3340, R1 ;  /* 0x0000334010107816 */ /* 0x000fe40000000001 */
[----:B------:R-:W-:Y:S02]  /*20d90*/  PRMT R61, R31, 0x5410, R6 ;  /* 0x000054101f3d7816 */ /* 0x000fe40000000006 */
[----:B------:R-:W-:Y:S02]  /*20da0*/  PRMT R5, R50, 0x5210, R19 ;  /* 0x0000521032057816 */ /* 0x000fe40000000013 */
[----:B------:R-:W-:Y:S02]  /*20db0*/  PRMT R6, R48, 0x5210, R40 ;  /* 0x0000521030067816 */ /* 0x000fe40000000028 */
[----:B------:R-:W-:-:S02]  /*20dc0*/  PRMT R7, R46, 0x5210, R49 ;  /* 0x000052102e077816 */ /* 0x000fc40000000031 */
[----:B------:R-:W-:Y:S01]  /*20dd0*/  LOP3.LUT R31, R45, 0xffff, RZ, 0xc0, !PT ;  /* 0x0000ffff2d1f7812 */ /* 0x000fe200078ec0ff */
[----:B------:R-:W-:Y:S01]  /*20de0*/  LDS.128 R48, [R2] ;  /* 0x0000000002307984 */ /* 0x000fe20000000c00 */
[----:B------:R-:W-:Y:S01]  /*20df0*/  PRMT R8, R56, 0x5410, R8 ;  /* 0x0000541038087816 */ /* 0x000fe20000000008 */
[----:B------:R-:W-:Y:S01]  /*20e00*/  NOP ;  /* 0x0000000000007918 */ /* 0x000fe20000000000 */
[----:B------:R-:W-:Y:S01]  /*20e10*/  PRMT R56, R36, 0x5410, R16 ;  /* 0x0000541024387816 */ /* 0x000fe20000000010 */
[----:B------:R-:W-:Y:S01]  /*20e20*/  STSM.16.M88.4 [R2], R4 ;  /* 0x0000000402007844 */ /* 0x000fe20000000200 */
[----:B------:R-:W-:Y:S01]  /*20e30*/  PRMT R16, R41, 0x4210, R10 ;  /* 0x0000421029107816 */ /* 0x000fe2000000000a */
[----:B------:R-:W-:Y:S01]  /*20e40*/  NOP ;  /* 0x0000000000007918 */ /* 0x000fe20000000000 */
[----:B------:R-:W-:Y:S01]  /*20e50*/  PRMT R17, R42, 0x4210, R11 ;  /* 0x000042102a117816 */ /* 0x000fe2000000000b */
[----:B------:R-:W3:Y:S01]  /*20e60*/  LDL.LU R45, [R1+0x164] ;  /* 0x00016400012d7983 */ /* 0x000ee20000300800 */
[----:B------:R-:W-:-:S02]  /*20e70*/  PRMT R18, R47, 0x4210, R30 ;  /* 0x000042102f127816 */ /* 0x000fc4000000001e */
[----:B------:R-:W-:Y:S01]  /*20e80*/  PRMT R19, R43, 0x4210, R31 ;  /* 0x000042102b137816 */ /* 0x000fe2000000001f */
[----:B------:R-:W0:Y:S01]  /*20e90*/  LDS.128 R4, [R2] ;  /* 0x0000000002047984 */ /* 0x000e220000000c00 */
[----:B------:R-:W-:-:S03]  /*20ea0*/  NOP ;  /* 0x0000000000007918 */ /* 0x000fc60000000000 */
[----:B------:R-:W3:Y:S04]  /*20eb0*/  LDL.LU R47, [R1+0x15c] ;  /* 0x00015c00012f7983 */ /* 0x000ee80000300800 */
[----:B------:R1:W-:Y:S01]  /*20ec0*/  STSM.16.M88.4 [R2], R16 ;  /* 0x0000001002007844 */ /* 0x0003e20000000200 */
[----:B------:R-:W-:-:S03]  /*20ed0*/  NOP ;  /* 0x0000000000007918 */ /* 0x000fc60000000000 */
[----:B------:R-:W0:Y:S01]  /*20ee0*/  LDS.128 R40, [R2] ;  /* 0x0000000002287984 */ /* 0x000e220000000c00 */
[----:B------:R-:W-:Y:S02]  /*20ef0*/  PRMT R12, R12, 0x5210, R10 ;  /* 0x000052100c0c7816 */ /* 0x000fe4000000000a */
[----:B------:R-:W-:Y:S02]  /*20f00*/  PRMT R13, R13, 0x5210, R11 ;  /* 0x000052100d0d7816 */ /* 0x000fe4000000000b */
[----:B------:R-:W-:Y:S02]  /*20f10*/  PRMT R14, R14, 0x5210, R30 ;  /* 0x000052100e0e7816 */ /* 0x000fe4000000001e */
[----:B------:R-:W-:Y:S01]  /*20f20*/  PRMT R15, R15, 0x5210, R31 ;  /* 0x000052100f0f7816 */ /* 0x000fe2000000001f */
[----:B------:R-:W-:Y:S01]  /*20f30*/  NOP ;  /* 0x0000000000007918 */ /* 0x000fe20000000000 */
[----:B-1----:R-:W-:Y:S02]  /*20f40*/  LOP3.LUT R17, R37, 0xffff, RZ, 0xc0, !PT ;  /* 0x0000ffff25117812 */ /* 0x002fe400078ec0ff */
[----:B------:R-:W-:Y:S01]  /*20f50*/  LOP3.LUT R10, R38, 0xffff, RZ, 0xc0, !PT ;  /* 0x0000ffff260a7812 */ /* 0x000fe200078ec0ff */
[----:B0-----:R-:W-:Y:S04]  /*20f60*/  STL.64 [R1+0xc78], R6 ;  /* 0x000c780601007387 */ /* 0x001fe80000100a00 */
[----:B------:R4:W-:Y:S04]  /*20f70*/  STSM.16.M88.4 [R2], R12 ;  /* 0x0000000c02007844 */ /* 0x0009e80000000200 */
[----:B------:R-:W-:Y:S04]  /*20f80*/  STL [R1+0xc60], R41 ;  /* 0x000c602901007387 */ /* 0x000fe80000100800 */
[----:B------:R-:W-:Y:S04]  /*20f90*/  STL [R1+0xc70], R40 ;  /* 0x000c702801007387 */ /* 0x000fe80000100800 */
[----:B------:R-:W-:Y:S04]  /*20fa0*/  STL [R1+0xc58], R42 ;  /* 0x000c582a01007387 */ /* 0x000fe80000100800 */
[----:B------:R-:W-:Y:S04]  /*20fb0*/  STL [R1+0xc50], R43 ;  /* 0x000c502b01007387 */ /* 0x000fe80000100800 */
[----:B------:R-:W3:Y:S04]  /*20fc0*/  LDL.LU R30, [R1+0x14c] ;  /* 0x00014c00011e7983 */ /* 0x000ee80000300800 */
[----:B------:R-:W3:Y:S04]  /*20fd0*/  LDL.LU R18, [R1+0x148] ;  /* 0x0001480001127983 */ /* 0x000ee80000300800 */
[----:B------:R-:W3:Y:S01]  /*20fe0*/  LDL.LU R32, [R1+0xec] ;  /* 0x0000ec0001207983 */ /* 0x000ee20000300800 */
[----:B----4-:R-:W-:-:S03]  /*20ff0*/  PRMT R12, R58, 0x4210, R17 ;  /* 0x000042103a0c7816 */ /* 0x010fc60000000011 */
[----:B------:R-:W4:Y:S01]  /*21000*/  LDL.LU R58, [R1+0xe8] ;  /* 0x0000e800013a7983 */ /* 0x000f220000300800 */
[----:B--2---:R-:W-:-:S03]  /*21010*/  PRMT R13, R59, 0x4210, R10 ;  /* 0x000042103b0d7816 */ /* 0x004fc6000000000a */
[----:B------:R-:W2:Y:S04]  /*21020*/  LDL.LU R59, [R1+0x1a0] ;  /* 0x0001a000013b7983 */ /* 0x000ea80000300800 */
[----:B------:R-:W2:Y:S04]  /*21030*/  LDL.LU R33, [R1+0x198] ;  /* 0x0001980001217983 */ /* 0x000ea80000300800 */
[----:B------:R-:W2:Y:S04]  /*21040*/  LDL.LU R34, [R1+0x144] ;  /* 0x0001440001227983 */ /* 0x000ea80000300800 */
[----:B------:R-:W2:Y:S01]  /*21050*/  LDL.LU R35, [R1+0x13c] ;  /* 0x00013c0001237983 */ /* 0x000ea20000300800 */
[----:B------:R-:W-:Y:S01]  /*21060*/  LOP3.LUT R11, R39, 0xffff, RZ, 0xc0, !PT ;  /* 0x0000ffff270b7812 */ /* 0x000fe200078ec0ff */
[----:B------:R-:W-:Y:S01]  /*21070*/  NOP ;  /* 0x0000000000007918 */ /* 0x000fe20000000000 */
[----:B---3--:R-:W-:Y:S01]  /*21080*/  LOP3.LUT R16, R44, 0xffff, RZ, 0xc0, !PT ;  /* 0x0000ffff2c107812 */ /* 0x008fe200078ec0ff */
[----:B------:R-:W3:Y:S04]  /*21090*/  LDL.LU R19, [R1+0x184] ;  /* 0x0001840001137983 */ /* 0x000ee80000300800 */
[----:B------:R-:W3:Y:S04]  /*210a0*/  LDL.LU R6, [R1+0x180] ;  /* 0x0001800001067983 */ /* 0x000ee80000300800 */
[----:B------:R-:W3:Y:S01]  /*210b0*/  LDL.LU R7, [R1+0x128] ;  /* 0x0001280001077983 */ /* 0x000ee20000300800 */
[----:B------:R-:W-:-:S02]  /*210c0*/  PRMT R14, R45, 0x4210, R11 ;  /* 0x000042102d0e7816 */ /* 0x000fc4000000000b */
[----:B------:R-:W-:Y:S02]  /*210d0*/  PRMT R15, R47, 0x4210, R16 ;  /* 0x000042102f0f7816 */ /* 0x000fe40000000010 */
[----:B------:R-:W0:Y:S01]  /*210e0*/  LDS.128 R44, [R2] ;  /* 0x00000000022c7984 */ /* 0x000e220000000c00 */
[----:B------:R-:W-:-:S03]  /*210f0*/  NOP ;  /* 0x0000000000007918 */ /* 0x000fc60000000000 */
[----:B------:R-:W-:Y:S01]  /*21100*/  STSM.16.M88.4 [R2], R12 ;  /* 0x0000000c02007844 */ /* 0x000fe20000000200 */
[----:B------:R-:W-:-:S03]  /*21110*/  NOP ;  /* 0x0000000000007918 */ /* 0x000fc60000000000 */
[----:B------:R-:W1:Y:S01]  /*21120*/  LDS.128 R36, [R2] ;  /* 0x0000000002247984 */ /* 0x000e620000000c00 */
[----:B------:R-:W-:Y:S02]  /*21130*/  PRMT R9, R9, 0x5210, R10 ;  /* 0x0000521009097816 */ /* 0x000fe4000000000a */
[----:B------:R-:W-:Y:S02]  /*21140*/  PRMT R10, R3, 0x5210, R11 ;  /* 0x00005210030a7816 */ /* 0x000fe4000000000b */
[----:B------:R-:W-:Y:S02]  /*21150*/  PRMT R8, R8, 0x5210, R17 ;  /* 0x0000521008087816 */ /* 0x000fe40000000011 */
[----:B------:R-:W-:Y:S01]  /*21160*/  PRMT R11, R0, 0x5210, R16 ;  /* 0x00005210000b7816 */ /* 0x000fe20000000010 */
[----:B------:R-:W-:-:S04]  /*21170*/  NOP ;  /* 0x0000000000007918 */ /* 0x000fc80000000000 */
[----:B------:R1:W-:Y:S04]  /*21180*/  STSM.16.M88.4 [R2], R8 ;  /* 0x0000000802007844 */ /* 0x0003e80000000200 */
[----:B0-----:R-:W-:Y:S04]  /*21190*/  STL [R1+0xc64], R45 ;  /* 0x000c642d01007387 */ /* 0x001fe80000100800 */
[----:B------:R-:W-:Y:S04]  /*211a0*/  STL [R1+0xc74], R44 ;  /* 0x000c742c01007387 */ /* 0x000fe80000100800 */
[----:B------:R-:W-:Y:S04]  /*211b0*/  STL [R1+0xc5c], R46 ;  /* 0x000c5c2e01007387 */ /* 0x000fe80000100800 */
[----:B------:R-:W-:Y:S04]  /*211c0*/  STL [R1+0xc54], R47 ;  /* 0x000c542f01007387 */ /* 0x000fe80000100800 */
[----:B-1----:R0:W-:Y:S04]  /*211d0*/  STL.64 [R1+0xc68], R38 ;  /* 0x000c682601007387 */ /* 0x0021e80000100a00 */
[----:B------:R-:W3:Y:S01]  /*211e0*/  LDL.LU R31, [R1+0x120] ;  /* 0x00012000011f7983 */ /* 0x000ee20000300800 */
[----:B------:R-:W-:-:S03]  /*211f0*/  LOP3.LUT R8, R30, 0xffff, RZ, 0xc0, !PT ;  /* 0x0000ffff1e087812 */ /* 0x000fc600078ec0ff */
[----:B------:R-:W3:Y:S01]  /*21200*/  LDL.LU R30, [R1+0x194] ;  /* 0x00019400011e7983 */ /* 0x000ee20000300800 */
[----:B0-----:R-:W0:Y:S01]  /*21210*/  LDC R38, c[0x0][0x244] ;  /* 0x00009100ff267b82 */ /* 0x001e220000000800 */
[----:B------:R-:W-:Y:S02]  /*21220*/  LOP3.LUT R9, R18, 0xffff, RZ, 0xc0, !PT ;  /* 0x0000ffff12097812 */ /* 0x000fe400078ec0ff */
[----:B------:R-:W3:Y:S01]  /*21230*/  LDL.LU R18, [R1+0x190] ;  /* 0x0001900001127983 */ /* 0x000ee20000300800 */
[----:B------:R-:W-:-:S04]  /*21240*/  LOP3.LUT R10, R32, 0xffff, RZ, 0xc0, !PT ;  /* 0x0000ffff200a7812 */ /* 0x000fc800078ec0ff */
[----:B------:R-:W1:Y:S01]  /*21250*/  LDC R39, c[0x0][0x244] ;  /* 0x00009100ff277b82 */ /* 0x000e620000000800 */
[----:B----4-:R-:W-:Y:S02]  /*21260*/  LOP3.LUT R11, R58, 0xffff, RZ, 0xc0, !PT ;  /* 0x0000ffff3a0b7812 */ /* 0x010fe400078ec0ff */
[----:B------:R-:W4:Y:S01]  /*21270*/  LDL.LU R58, [R1+0x134] ;  /* 0x00013400013a7983 */ /* 0x000f220000300800 */
[----:B--2---:R-:W-:-:S03]  /*21280*/  PRMT R12, R59, 0x4210, R8 ;  /* 0x000042103b0c7816 */ /* 0x004fc60000000008 */
[----:B------:R-:W2:Y:S01]  /*21290*/  LDL.LU R59, [R1+0x130] ;  /* 0x00013000013b7983 */ /* 0x000ea20000300800 */
[----:B------:R-:W-:Y:S02]  /*212a0*/  PRMT R13, R33, 0x4210, R9 ;  /* 0x00004210210d7816 */ /* 0x000fe40000000009 */
[----:B------:R-:W-:Y:S02]  /*212b0*/  PRMT R14, R34, 0x4210, R10 ;  /* 0x00004210220e7816 */ /* 0x000fe4000000000a */
[----:B------:R-:W-:Y:S01]  /*212c0*/  PRMT R15, R35, 0x4210, R11 ;  /* 0x00004210230f7816 */ /* 0x000fe2000000000b */
[----:B------:R-:W-:Y:S01]  /*212d0*/  NOP ;  /* 0x0000000000007918 */ /* 0x000fe20000000000 */
[----:B------:R-:W-:Y:S01]  /*212e0*/  LDS.128 R32, [R2] ;  /* 0x0000000002207984 */ /* 0x000fe20000000c00 */
[----:B------:R-:W-:-:S03]  /*212f0*/  NOP ;  /* 0x0000000000007918 */ /* 0x000fc60000000000 */
[----:B------:R-:W-:Y:S01]  /*21300*/  STSM.16.M88.4 [R2], R12 ;  /* 0x0000000c02007844 */ /* 0x000fe20000000200 */
[----:B------:R-:W-:-:S03]  /*21310*/  NOP ;  /* 0x0000000000007918 */ /* 0x000fc60000000000 */
[----:B------:R-:W0:Y:S01]  /*21320*/  LDS.128 R12, [R2] ;  /* 0x00000000020c7984 */ /* 0x000e220000000c00 */
[----:B---3--:R-:W-:-:S03]  /*21330*/  LOP3.LUT R3, R7, 0xffff, RZ, 0xc0, !PT ;  /* 0x0000ffff07037812 */ /* 0x008fc600078ec0ff */
[----:B0-----:R0:W-:Y:S04]  /*21340*/  STL.64 [R1+0x30], R12 ;  /* 0x0000300c01007387 */ /* 0x0011e80000100a00 */
[----:B------:R-:W-:Y:S01]  /*21350*/  STL.64 [R1+0x38], R14 ;  /* 0x0000380e01007387 */ /* 0x000fe20000100a00 */
[----:B0-----:R-:W-:-:S03]  /*21360*/  LOP3.LUT R13, R19, 0xffff, RZ, 0xc0, !PT ;  /* 0x0000ffff130d7812 */ /* 0x001fc600078ec0ff */
[----:B------:R-:W3:Y:S01]  /*21370*/  LDL.LU R19, [R1+0x1ac] ;  /* 0x0001ac0001137983 */ /* 0x000ee20000300800 */
[----:B------:R-:W-:-:S03]  /*21380*/  LOP3.LUT R12, R6, 0xffff, RZ, 0xc0, !PT ;  /* 0x0000ffff060c7812 */ /* 0x000fc600078ec0ff */
[----:B------:R-:W3:Y:S04]  /*21390*/  LDL.LU R46, [R1+0x1a8] ;  /* 0x0001a800012e7983 */ /* 0x000ee80000300800 */
[----:B------:R-:W3:Y:S04]  /*213a0*/  LDL.LU R44, [R1+0x154] ;  /* 0x00015400012c7983 */ /* 0x000ee80000300800 */
[----:B------:R-:W3:Y:S04]  /*213b0*/  LDL.LU R6, [R1+0x150] ;  /* 0x0001500001067983 */ /* 0x000ee80000300800 */
[----:B------:R-:W3:Y:S04]  /*213c0*/  LDL.LU R7, [R1+0x17c] ;  /* 0x00017c0001077983 */ /* 0x000ee80000300800 */
[----:B------:R-:W3:Y:S04]  /*213d0*/  LDL.LU R45, [R1+0x178] ;  /* 0x00017800012d7983 */ /* 0x000ee80000300800 */
[----:B------:R-:W3:Y:S01]  /*213e0*/  LDL.LU R43, [R1+0x12c] ;  /* 0x00012c00012b7983 */ /* 0x000ee20000300800 */
[----:B------:R-:W-:-:S03]  /*213f0*/  PRMT R8, R29, 0x5210, R8 ;  /* 0x000052101d087816 */ /* 0x000fc60000000008 */
[----:B------:R-:W3:Y:S01]  /*21400*/  LDL.LU R42, [R1+0x124] ;  /* 0x00012400012a7983 */ /* 0x000ee20000300800 */
[----:B------:R-:W-:Y:S02]  /*21410*/  PRMT R9, R28, 0x5210, R9 ;  /* 0x000052101c097816 */ /* 0x000fe40000000009 */
[----:B------:R-:W-:Y:S01]  /*21420*/  PRMT R10, R27, 0x5210, R10 ;  /* 0x000052101b0a7816 */ /* 0x000fe2000000000a */
[----:B------:R-:W3:Y:S01]  /*21430*/  LDL.LU R40, [R1+0x1c4] ;  /* 0x0001c40001287983 */ /* 0x000ee20000300800 */
[----:B------:R-:W-:Y:S01]  /*21440*/  PRMT R11, R26, 0x5210, R11 ;  /* 0x000052101a0b7816 */ /* 0x000fe2000000000b */
[----:B------:R-:W-:Y:S01]  /*21450*/  NOP ;  /* 0x0000000000007918 */ /* 0x000fe20000000000 */
[----:B------:R-:W-:-:S03]  /*21460*/  LOP3.LUT R0, R31, 0xffff, RZ, 0xc0, !PT ;  /* 0x0000ffff1f007812 */ /* 0x000fc600078ec0ff */
[----:B------:R0:W-:Y:S04]  /*21470*/  STSM.16.M88.4 [R2], R8 ;  /* 0x0000000802007844 */ /* 0x0001e80000000200 */
[----:B------:R-:W3:Y:S01]  /*21480*/  LDL.LU R41, [R1+0x1c0] ;  /* 0x0001c00001297983 */ /* 0x000ee20000300800 */
[----:B0-----:R-:W-:-:S03]  /*21490*/  PRMT R9, R18, 0x4210, R12 ;  /* 0x0000421012097816 */ /* 0x001fc6000000000c */
[----:B------:R-:W3:Y:S01]  /*214a0*/  LDL.LU R18, [R1+0x18c] ;  /* 0x00018c0001127983 */ /* 0x000ee20000300800 */
[----:B----4-:R-:W-:-:S03]  /*214b0*/  PRMT R10, R58, 0x4210, R3 ;  /* 0x000042103a0a7816 */ /* 0x010fc60000000003 */
[----:B------:R-:W4:Y:S01]  /*214c0*/  LDL.LU R58, [R1+0x188] ;  /* 0x00018800013a7983 */ /* 0x000f220000300800 */
[----:B--2---:R-:W-:-:S03]  /*214d0*/  PRMT R11, R59, 0x4210, R0 ;  /* 0x000042103b0b7816 */ /* 0x004fc60000000000 */
[----:B------:R-:W2:Y:S01]  /*214e0*/  LDL.LU R59, [R1+0x16c] ;  /* 0x00016c00013b7983 */ /* 0x000ea20000300800 */
[----:B------:R-:W-:Y:S01]  /*214f0*/  PRMT R8, R30, 0x4210, R13 ;  /* 0x000042101e087816 */ /* 0x000fe2000000000d */
[----:B------:R-:W-:Y:S02]  /*21500*/  NOP ;  /* 0x0000000000007918 */ /* 0x000fe40000000000 */
[----:B------:R-:W-:Y:S01]  /*21510*/  LDS.128 R28, [R2] ;  /* 0x00000000021c7984 */ /* 0x000fe20000000c00 */
[----:B------:R-:W-:-:S03]  /*21520*/  NOP ;  /* 0x0000000000007918 */ /* 0x000fc60000000000 */
[----:B------:R0:W-:Y:S02]  /*21530*/  STSM.16.M88.4 [R2], R8 ;  /* 0x0000000802007844 */ /* 0x0001e40000000200 */
[----:B0-----:R-:W-:Y:S02]  /*21540*/  PRMT R8, R25, 0x5210, R13 ;  /* 0x0000521019087816 */ /* 0x001fe4000000000d */
[----:B------:R-:W-:Y:S01]  /*21550*/  PRMT R9, R24, 0x5210, R12 ;  /* 0x0000521018097816 */ /* 0x000fe2000000000c */
[----:B------:R-:W-:Y:S01]  /*21560*/  NOP ;  /* 0x0000000000007918 */ /* 0x000fe20000000000 */
[----:B------:R-:W-:Y:S01]  /*21570*/  PRMT R10, R23, 0x5210, R3 ;  /* 0x00005210170a7816 */ /* 0x000fe20000000003 */
[----:B------:R-:W-:Y:S01]  /*21580*/  LDS.128 R24, [R2] ;  /* 0x0000000002187984 */ /* 0x000fe20000000c00 */
[----:B------:R-:W-:Y:S01]  /*21590*/  PRMT R11, R22, 0x5210, R0 ;  /* 0x00005210160b7816 */ /* 0x000fe20000000000 */
[----:B------:R-:W-:-:S04]  /*215a0*/  NOP ;  /* 0x0000000000007918 */ /* 0x000fc80000000000 */
[----:B------:R0:W-:Y:S01]  /*215b0*/  STSM.16.M88.4 [R2], R8 ;  /* 0x0000000802007844 */ /* 0x0001e20000000200 */
[----:B---3--:R-:W-:Y:S02]  /*215c0*/  LOP3.LUT R12, R46, 0xffff, RZ, 0xc0, !PT ;  /* 0x0000ffff2e0c7812 */ /* 0x008fe400078ec0ff */
[----:B------:R-:W-:Y:S02]  /*215d0*/  LOP3.LUT R3, R44, 0xffff, RZ, 0xc0, !PT ;  /* 0x0000ffff2c037812 */ /* 0x000fe400078ec0ff */
[----:B0-----:R-:W-:Y:S01]  /*215e0*/  PRMT R9, R45, 0x4210, R12 ;  /* 0x000042102d097816 */ /* 0x001fe2000000000c */
[----:B------:R-:W-:Y:S01]  /*215f0*/  NOP ;  /* 0x0000000000007918 */ /* 0x000fe20000000000 */
[----:B------:R-:W0:Y:S01]  /*21600*/  LDS.128 R44, [R2] ;  /* 0x00000000022c7984 */ /* 0x000e220000000c00 */
[----:B------:R-:W-:Y:S02]  /*21610*/  LOP3.LUT R13, R19, 0xffff, RZ, 0xc0, !PT ;  /* 0x0000ffff130d7812 */ /* 0x000fe400078ec0ff */
[----:B------:R-:W-:Y:S01]  /*21620*/  LOP3.LUT R0, R6, 0xffff, RZ, 0xc0, !PT ;  /* 0x0000ffff06007812 */ /* 0x000fe200078ec0ff */
[----:B------:R-:W3:Y:S01]  /*21630*/  LDL.LU R19, [R1+0x168] ;  /* 0x0001680001137983 */ /* 0x000ee20000300800 */
[----:B------:R-:W-:-:S02]  /*21640*/  PRMT R8, R7, 0x4210, R13 ;  /* 0x0000421007087816 */ /* 0x000fc4000000000d */
[----:B------:R-:W-:Y:S01]  /*21650*/  PRMT R10, R43, 0x4210, R3 ;  /* 0x000042102b0a7816 */ /* 0x000fe20000000003 */
[----:B------:R-:W3:Y:S01]  /*21660*/  LDL.LU R6, [R1+0x114] ;  /* 0x0001140001067983 */ /* 0x000ee20000300800 */
[----:B------:R-:W-:Y:S01]  /*21670*/  PRMT R11, R42, 0x4210, R0 ;  /* 0x000042102a0b7816 */ /* 0x000fe20000000000 */
[----:B------:R-:W-:-:S04]  /*21680*/  NOP ;  /* 0x0000000000007918 */ /* 0x000fc80000000000 */
[----:B------:R1:W-:Y:S04]  /*21690*/  STSM.16.M88.4 [R2], R8 ;  /* 0x0000000802007844 */ /* 0x0003e80000000200 */
[----:B------:R-:W3:Y:S01]  /*216a0*/  LDL.LU R7, [R1+0x100] ;  /* 0x0001000001077983 */ /* 0x000ee20000300800 */
[----:B-1----:R-:W-:Y:S02]  /*216b0*/  PRMT R8, R53, 0x5210, R13 ;  /* 0x0000521035087816 */ /* 0x002fe4000000000d */
[----:B------:R-:W-:Y:S02]  /*216c0*/  PRMT R9, R52, 0x5210, R12 ;  /* 0x0000521034097816 */ /* 0x000fe4000000000c */
[----:B------:R-:W-:Y:S02]  /*216d0*/  PRMT R10, R21, 0x5210, R3 ;  /* 0x00005210150a7816 */ /* 0x000fe40000000003 */
[----:B------:R-:W-:Y:S01]  /*216e0*/  PRMT R11, R20, 0x5210, R0 ;  /* 0x00005210140b7816 */ /* 0x000fe20000000000 */
[----:B------:R-:W-:Y:S01]  /*216f0*/  NOP ;  /* 0x0000000000007918 */ /* 0x000fe20000000000 */
[----:B0-----:R-:W-:Y:S01]  /*21700*/  STL.64 [R1+0x10], R44 ;  /* 0x0000102c01007387 */ /* 0x001fe20000100a00 */
[----:B------:R-:W-:-:S03]  /*21710*/  LOP3.LUT R12, R40, 0xffff, RZ, 0xc0, !PT ;  /* 0x0000ffff280c7812 */ /* 0x000fc600078ec0ff */
[----:B------:R0:W-:Y:S04]  /*21720*/  STL.64 [R1+0x18], R46 ;  /* 0x0000182e01007387 */ /* 0x0001e80000100a00 */
[----:B------:R-:W-:Y:S01]  /*21730*/  LDS.128 R20, [R2] ;  /* 0x0000000002147984 */ /* 0x000fe20000000c00 */
[----:B------:R-:W-:-:S03]  /*21740*/  NOP ;  /* 0x0000000000007918 */ /* 0x000fc60000000000 */
[----:B------:R2:W-:Y:S04]  /*21750*/  STSM.16.M88.4 [R2], R8 ;  /* 0x0000000802007844 */ /* 0x0005e80000000200 */
[----:B0-----:R-:W3:Y:S04]  /*21760*/  LDL.LU R47, [R1+0x1cc] ;  /* 0x0001cc00012f7983 */ /* 0x001ee80000300800 */
[----:B------:R-:W3:Y:S01]  /*21770*/  LDL.LU R46, [R1+0x1c8] ;  /* 0x0001c800012e7983 */ /* 0x000ee20000300800 */
[----:B----4-:R-:W-:-:S03]  /*21780*/  LOP3.LUT R13, R58, 0xffff, RZ, 0xc0, !PT ;  /* 0x0000ffff3a0d7812 */ /* 0x010fc600078ec0ff */
[----:B------:R-:W4:Y:S01]  /*21790*/  LDL.LU R58, [R1+0x1b4] ;  /* 0x0001b400013a7983 */ /* 0x000f220000300800 */
[----:B--2---:R-:W-:-:S03]  /*217a0*/  PRMT R8, R59, 0x4210, R12 ;  /* 0x000042103b087816 */ /* 0x004fc6000000000c */
[----:B------:R-:W2:Y:S04]  /*217b0*/  LDL.LU R59, [R1+0x19c] ;  /* 0x00019c00013b7983 */ /* 0x000ea80000300800 */
[----:B------:R-:W2:Y:S04]  /*217c0*/  LDL.LU R44, [R1+0x160] ;  /* 0x00016000012c7983 */ /* 0x000ea80000300800 */
[----:B------:R-:W2:Y:S04]  /*217d0*/  LDL.LU R45, [R1+0x158] ;  /* 0x00015800012d7983 */ /* 0x000ea80000300800 */
[----:B------:R-:W2:Y:S04]  /*217e0*/  LDL.LU R42, [R1+0x108] ;  /* 0x00010800012a7983 */ /* 0x000ea80000300800 */
[----:B------:R-:W2:Y:S01]  /*217f0*/  LDL.LU R40, [R1+0xf8] ;  /* 0x0000f80001287983 */ /* 0x000ea20000300800 */
[----:B------:R-:W-:-:S02]  /*21800*/  LOP3.LUT R3, R41, 0xffff, RZ, 0xc0, !PT ;  /* 0x0000ffff29037812 */ /* 0x000fc400078ec0ff */
[----:B------:R-:W-:Y:S01]  /*21810*/  LOP3.LUT R0, R18, 0xffff, RZ, 0xc0, !PT ;  /* 0x0000ffff12007812 */ /* 0x000fe200078ec0ff */
[----:B------:R-:W2:Y:S01]  /*21820*/  LDL.LU R41, [R1+0x20] ;  /* 0x0000200001297983 */ /* 0x000ea20000300800 */
[----:B---3--:R-:W-:Y:S01]  /*21830*/  PRMT R9, R19, 0x4210, R3 ;  /* 0x0000421013097816 */ /* 0x008fe20000000003 */
[----:B------:R-:W-:Y:S01]  /*21840*/  NOP ;  /* 0x0000000000007918 */ /* 0x000fe20000000000 */
[----:B------:R-:W-:Y:S01]  /*21850*/  PRMT R10, R6, 0x4210, R0 ;  /* 0x00004210060a7816 */ /* 0x000fe20000000000 */
[----:B------:R-:W-:Y:S04]  /*21860*/  LDS.128 R16, [R2] ;  /* 0x0000000002107984 */ /* 0x000fe80000000c00 */
[----:B------:R-:W3:Y:S01]  /*21870*/  LDL.LU R6, [R1+0x4] ;  /* 0x0000040001067983 */ /* 0x000ee20000300800 */
[----:B------:R-:W-:Y:S01]  /*21880*/  PRMT R11, R7, 0x4210, R13 ;  /* 0x00004210070b7816 */ /* 0x000fe2000000000d */
[----:B------:R-:W-:-:S04]  /*21890*/  NOP ;  /* 0x0000000000007918 */ /* 0x000fc80000000000 */
[----:B------:R0:W-:Y:S04]  /*218a0*/  STSM.16.M88.4 [R2], R8 ;  /* 0x0000000802007844 */ /* 0x0001e80000000200 */
[----:B------:R-:W3:Y:S04]  /*218b0*/  LDL R7, [R1+0x558] ;  /* 0x0005580001077983 */ /* 0x000ee80000100800 */
[----:B------:R-:W3:Y:S01]  /*218c0*/  LDL R43, [R1+0x3cc] ;  /* 0x0003cc00012b7983 */ /* 0x000ee20000100800 */
[----:B0-----:R-:W-:Y:S02]  /*218d0*/  PRMT R8, R57, 0x5210, R12 ;  /* 0x0000521039087816 */ /* 0x001fe4000000000c */
[----:B------:R-:W-:-:S02]  /*218e0*/  PRMT R9, R56, 0x5210, R3 ;  /* 0x0000521038097816 */ /* 0x000fc40000000003 */
[----:B------:R-:W-:Y:S02]  /*218f0*/  PRMT R10, R55, 0x5210, R0 ;  /* 0x00005210370a7816 */ /* 0x000fe40000000000 */
[----:B------:R-:W-:Y:S01]  /*21900*/  PRMT R11, R54, 0x5210, R13 ;  /* 0x00005210360b7816 */ /* 0x000fe2000000000d */
[----:B------:R-:W-:Y:S01]  /*21910*/  NOP ;  /* 0x0000000000007918 */ /* 0x000fe20000000000 */
[----:B------:R-:W-:Y:S01]  /*21920*/  LDS.128 R12, [R2] ;  /* 0x00000000020c7984 */ /* 0x000fe20000000c00 */
[----:B------:R-:W-:Y:S01]  /*21930*/  NOP ;  /* 0x0000000000007918 */ /* 0x000fe20000000000 */
[----:B------:R-:W-:Y:S02]  /*21940*/  LOP3.LUT R56, R47, 0xffff, RZ, 0xc0, !PT ;  /* 0x0000ffff2f387812 */ /* 0x000fe400078ec0ff */
[----:B------:R-:W-:Y:S01]  /*21950*/  LOP3.LUT R57, R46, 0xffff, RZ, 0xc0, !PT ;  /* 0x0000ffff2e397812 */ /* 0x000fe200078ec0ff */
[----:B------:R-:W-:Y:S01]  /*21960*/  STSM.16.M88.4 [R2], R8 ;  /* 0x0000000802007844 */ /* 0x000fe20000000200 */
[----:B------:R-:W-:-:S03]  /*21970*/  NOP ;  /* 0x0000000000007918 */ /* 0x000fc60000000000 */
[----:B------:R-:W-:Y:S04]  /*21980*/  LDS.128 R8, [R2] ;  /* 0x0000000002087984 */ /* 0x000fe80000000c00 */
[----:B------:R-:W3:Y:S04]  /*21990*/  LDL R47, [R1+0x660] ;  /* 0x00066000012f7983 */ /* 0x000ee80000100800 */
[----:B------:R-:W3:Y:S01]  /*219a0*/  LDL R46, [R1+0x568] ;  /* 0x00056800012e7983 */ /* 0x000ee20000100800 */
[----:B----4-:R-:W-:Y:S02]  /*219b0*/  LOP3.LUT R58, R58, 0xffff, RZ, 0xc0, !PT ;  /* 0x0000ffff3a3a7812 */ /* 0x010fe400078ec0ff */
[----:B--2---:R-:W-:-:S02]  /*219c0*/  LOP3.LUT R59, R59, 0xffff, RZ, 0xc0, !PT ;  /* 0x0000ffff3b3b7812 */ /* 0x004fc400078ec0ff */
[----:B------:R-:W-:Y:S02]  /*219d0*/  PRMT R52, R44, 0x4210, R56 ;  /* 0x000042102c347816 */ /* 0x000fe40000000038 */
[----:B------:R-:W-:Y:S02]  /*219e0*/  PRMT R53, R45, 0x4210, R57 ;  /* 0x000042102d357816 */ /* 0x000fe40000000039 */
[----:B------:R-:W-:Y:S02]  /*219f0*/  PRMT R54, R42, 0x4210, R58 ;  /* 0x000042102a367816 */ /* 0x000fe4000000003a */
[----:B------:R-:W-:Y:S01]  /*21a00*/  PRMT R55, R40, 0x4210, R59 ;  /* 0x0000421028377816 */ /* 0x000fe2000000003b */
[----:B------:R-:W-:-:S04]  /*21a10*/  NOP ;  /* 0x0000000000007918 */ /* 0x000fc80000000000 */
[----:B------:R-:W-:Y:S01]  /*21a20*/  STSM.16.M88.4 [R2], R52 ;  /* 0x0000003402007844 */ /* 0x000fe20000000200 */
[----:B------:R-:W-:-:S03]  /*21a30*/  NOP ;  /* 0x0000000000007918 */ /* 0x000fc60000000000 */
[----:B------:R-:W0:Y:S04]  /*21a40*/  LDS.128 R52, [R2] ;  /* 0x0000000002347984 */ /* 0x000e280000000c00 */
[----:B0-----:R0:W-:Y:S04]  /*21a50*/  STL [R1+0xc4c], R55 ;  /* 0x000c4c3701007387 */ /* 0x0011e80000100800 */
[----:B0-----:R-:W2:Y:S04]  /*21a60*/  LDL.LU R55, [R1+0x558] ;  /* 0x0005580001377983 */ /* 0x001ea80000300800 */
[----:B------:R-:W4:Y:S01]  /*21a70*/  LDL R42, [R1+0x55c] ;  /* 0x00055c00012a7983 */ /* 0x000f220000100800 */
[----:B------:R-:W-:-:S02]  /*21a80*/  PRMT R56, R41, 0x5210, R56 ;  /* 0x0000521029387816 */ /* 0x000fc40000000038 */
[----:B------:R-:W-:Y:S02]  /*21a90*/  PRMT R58, R61, 0x5210, R58 ;  /* 0x000052103d3a7816 */ /* 0x000fe4000000003a */
[----:B------:R-:W-:Y:S02]  /*21aa0*/  PRMT R59, R60, 0x5210, R59 ;  /* 0x000052103c3b7816 */ /* 0x000fe4000000003b */
[----:B------:R-:W-:Y:S02]  /*21ab0*/  PRMT R41, R48, 0x7771, RZ ;  /* 0x0000777130297816 */ /* 0x000fe400000000ff */
[----:B---3--:R-:W-:Y:S01]  /*21ac0*/  PRMT R57, R6, 0x5210, R57 ;  /* 0x0000521006397816 */ /* 0x008fe20000000039 */
[----:B------:R-:W-:Y:S01]  /*21ad0*/  NOP ;  /* 0x0000000000007918 */ /* 0x000fe20000000000 */
[----:B------:R-:W-:Y:S01]  /*21ae0*/  IMAD R3, R7, UR4, RZ ;  /* 0x0000000407037c24 */ /* 0x000fe2000f8e02ff */
[----:B------:R-:W-:-:S04]  /*21af0*/  ULDC UR4, c[0x0][0x248] ;  /* 0x0000920000047ab9 */ /* 0x000fc80000000800 */
[----:B------:R-:W-:Y:S01]  /*21b00*/  IADD3 R0, P1, R3, UR8, RZ ;  /* 0x0000000803007c10 */ /* 0x000fe2000ff3e0ff */
[----:B------:R-:W-:-:S03]  /*21b10*/  IMAD R38, R38, 0x20, R3 ;  /* 0x0000002026267824 */ /* 0x000fc600078e0203 */
[----:B------:R-:W-:Y:S01]  /*21b20*/  LEA.HI.X.SX32 R3, R3, UR9, 0x1, P1 ;  /* 0x0000000903037c11 */ /* 0x000fe200088f0eff */
[----:B------:R-:W-:Y:S02]  /*21b30*/  ULDC.64 UR8, c[0x0][0x228] ;  /* 0x00008a0000087ab9 */ /* 0x000fe40000000a00 */
[----:B------:R-:W-:Y:S01]  /*21b40*/  ISETP.GE.AND P1, PT, R7, UR8, PT ;  /* 0x0000000807007c0c */ /* 0x000fe2000bf26270 */
[C---:B------:R-:W-:Y:S01]  /*21b50*/  IMAD R6, R43.reuse, UR4, RZ ;  /* 0x000000042b067c24 */ /* 0x040fe2000f8e02ff */
[----:B------:R-:W0:Y:S01]  /*21b60*/  LDC R7, c[0x0][0x244] ;  /* 0x00009100ff077b82 */ /* 0x000e220000000800 */
[----:B------:R1:W-:Y:S01]  /*21b70*/  STSM.16.M88.4 [R2], R56 ;  /* 0x0000003802007844 */ /* 0x0003e20000000200 */
[----:B------:R-:W-:Y:S01]  /*21b80*/  ISETP.LT.AND P1, PT, R43, UR29, !P1 ;  /* 0x0000001d2b007c0c */ /* 0x000fe2000cf21270 */
[----:B------:R-:W-:Y:S01]  /*21b90*/  ULDC.64 UR4, c[0x0][0x220] ;  /* 0x0000880000047ab9 */ /* 0x000fe20000000a00 */
[----:B------:R-:W-:Y:S02]  /*21ba0*/  SHF.R.S32.HI R40, RZ, 0x1f, R6 ;  /* 0x0000001fff287819 */ /* 0x000fe40000011406 */
[----:B------:R-:W-:-:S05]  /*21bb0*/  IADD3 R60, P2, R6, R0, RZ ;  /* 0x00000000063c7210 */ /* 0x000fca0007f5e0ff */
[----:B------:R-:W-:Y:S01]  /*21bc0*/  IMAD.X R61, R40, 0x1, R3, P2 ;  /* 0x00000001283d7824 */ /* 0x000fe200010e0603 */
[----:B-1----:R-:W-:Y:S01]  /*21bd0*/  PRMT R57, R48, 0x7770, RZ ;  /* 0x0000777030397816 */ /* 0x002fe200000000ff */
[----:B------:R-:W-:-:S04]  /*21be0*/  NOP ;  /* 0x0000000000007918 */ /* 0x000fc80000000000 */
[----:B------:R1:W-:Y:S01]  /*21bf0*/  @P1 STG.E.U8 desc[UR6][R60.64], R57 ;  /* 0x000000393c001986 */ /* 0x0003e2000c101106 */
[C---:B------:R-:W-:Y:S01]  /*21c00*/  IADD3 R56, P3, R38.reuse, UR4, RZ ;  /* 0x0000000426387c10 */ /* 0x040fe2000ff7e0ff */
[C---:B------:R-:W-:Y:S01]  /*21c10*/  VIADD R59, R43.reuse, 0x1 ;  /* 0x000000012b3b7836 */ /* 0x040fe20000000000 */
[----:B------:R-:W-:Y:S01]  /*21c20*/  ISETP.GE.AND P2, PT, R43, UR9, PT ;  /* 0x000000092b007c0c */ /* 0x000fe2000bf46270 */
[----:B------:R-:W-:Y:S01]  /*21c30*/  ULDC.64 UR8, c[0x0][0x228] ;  /* 0x00008a0000087ab9 */ /* 0x000fe20000000a00 */
[----:B-1----:R-:W-:Y:S01]  /*21c40*/  IMAD R60, R39, 0x20, R38 ;  /* 0x00000020273c7824 */ /* 0x002fe200078e0226 */
[----:B------:R-:W-:Y:S01]  /*21c50*/  LEA.HI.X.SX32 R57, R38, UR5, 0x1, P3 ;  /* 0x0000000526397c11 */ /* 0x000fe200098f0eff */
[----:B------:R-:W-:Y:S01]  /*21c60*/  ULDC.64 UR4, c[0x0][0x228] ;  /* 0x00008a0000047ab9 */ /* 0x000fe20000000a00 */
[----:B------:R-:W-:Y:S02]  /*21c70*/  ISETP.LT.AND P3, PT, R47, UR8, !P2 ;  /* 0x000000082f007c0c */ /* 0x000fe4000d761270 */
[----:B------:R-:W-:-:S02]  /*21c80*/  ISETP.GE.AND P1, PT, R59, UR12, PT ;  /* 0x0000000c3b007c0c */ /* 0x000fc4000bf26270 */
[----:B------:R-:W-:Y:S01]  /*21c90*/  IADD3 R44, P6, R6, R56, RZ ;  /* 0x00000038062c7210 */ /* 0x000fe20007fde0ff */
[----:B0-----:R-:W-:Y:S01]  /*21ca0*/  IMAD R61, R7, 0x20, R60 ;  /* 0x00000020073d7824 */ /* 0x001fe200078e023c */
[----:B------:R-:W-:Y:S01]  /*21cb0*/  IADD3 R58, P5, R60, UR10, RZ ;  /* 0x0000000a3c3a7c10 */ /* 0x000fe2000ffbe0ff */
[----:B------:R-:W-:Y:S01]  /*21cc0*/  ULDC.64 UR12, c[0x0][0x228] ;  /* 0x00008a00000c7ab9 */ /* 0x000fe20000000a00 */
[----:B------:R-:W-:Y:S01]  /*21cd0*/  ISETP.LT.AND P4, PT, R46, UR4, !P2 ;  /* 0x000000042e007c0c */ /* 0x000fe2000d781270 */
[----:B------:R-:W-:Y:S01]  /*21ce0*/  IMAD.X R45, R40, 0x1, R57, P6 ;  /* 0x00000001282d7824 */ /* 0x000fe200030e0639 */
[----:B------:R-:W-:Y:S01]  /*21cf0*/  LEA.HI.X.SX32 R59, R60, UR11, 0x1, P5 ;  /* 0x0000000b3c3b7c11 */ /* 0x000fe2000a8f0eff */
[----:B------:R-:W-:Y:S01]  /*21d00*/  ULDC.64 UR10, c[0x0][0x220] ;  /* 0x00008800000a7ab9 */ /* 0x000fe20000000a00 */
[----:B------:R-:W-:Y:S01]  /*21d10*/  IADD3 R38, P5, R6, R58, RZ ;  /* 0x0000003a06267210 */ /* 0x000fe20007fbe0ff */
[----:B------:R-:W-:Y:S01]  /*21d20*/  ULDC UR4, c[0x0][0x248] ;  /* 0x0000920000047ab9 */ /* 0x000fe20000000800 */
[----:B------:R-:W-:Y:S01]  /*21d30*/  PRMT R7, R48, 0x7772, RZ ;  /* 0x0000777230077816 */ /* 0x000fe200000000ff */
[----:B------:R-:W-:-:S02]  /*21d40*/  ULDC UR8, c[0x0][0x228] ;  /* 0x00008a0000087ab9 */ /* 0x000fc40000000800 */
[----:B------:R-:W-:Y:S01]  /*21d50*/  IMAD.X R39, R40, 0x1, R59, P5 ;  /* 0x0000000128277824 */ /* 0x000fe200028e063b */
[C---:B------:R-:W-:Y:S01]  /*21d60*/  IADD3 R60, P5, R61.reuse, UR10, RZ ;  /* 0x0000000a3d3c7c10 */ /* 0x040fe2000ffbe0ff */
[----:B------:R-:W-:Y:S03]  /*21d70*/  @P3 STG.E.U8 desc[UR6][R44.64], R41 ;  /* 0x000000292c003986 */ /* 0x000fe6000c101106 */
[----:B------:R-:W-:Y:S01]  /*21d80*/  LEA.HI.X.SX32 R61, R61, UR11, 0x1, P5 ;  /* 0x0000000b3d3d7c11 */ /* 0x000fe2000a8f0eff */
[----:B------:R0:W-:Y:S01]  /*21d90*/  @P4 STG.E.U8 desc[UR6][R38.64], R7 ;  /* 0x0000000726004986 */ /* 0x0001e2000c101106 */
[----:B------:R-:W-:Y:S01]  /*21da0*/  ULDC.64 UR10, c[0x0][0x228] ;  /* 0x00008a00000a7ab9 */ /* 0x000fe20000000a00 */
[----:B0-----:R-:W-:Y:S01]  /*21db0*/  VIADD R7, R6, UR4 ;  /* 0x0000000406077c36 */ /* 0x001fe20008000000 */
[----:B------:R-:W-:-:S04]  /*21dc0*/  ULDC UR4, c[0x0][0x22c] ;  /* 0x00008b0000047ab9 */ /* 0x000fc80000000800 */
[----:B------:R-:W-:Y:S01]  /*21dd0*/  IADD3 R38, P4, R7, R0, RZ ;  /* 0x0000000007267210 */ /* 0x000fe20007f9e0ff */
[----:B------:R-:W-:Y:S01]  /*21de0*/  VIADD R41, R43, 0x2 ;  /* 0x000000022b297836 */ /* 0x000fe20000000000 */
[----:B--2---:R-:W-:Y:S01]  /*21df0*/  ISETP.LT.AND P5, PT, R55, UR10, !P1 ;  /* 0x0000000a37007c0c */ /* 0x004fe2000cfa1270 */
[----:B------:R-:W-:Y:S01]  /*21e00*/  ULDC UR10, c[0x0][0x228] ;  /* 0x00008a00000a7ab9 */ /* 0x000fe20000000800 */
[----:B----4-:R-:W-:Y:S01]  /*21e10*/  ISETP.LT.AND P3, PT, R42, UR12, !P2 ;  /* 0x0000000c2a007c0c */ /* 0x010fe2000d761270 */
[----:B------:R-:W-:Y:S01]  /*21e20*/  ULDC UR12, c[0x0][0x228] ;  /* 0x00008a00000c7ab9 */ /* 0x000fe20000000800 */
[----:B------:R-:W-:Y:S02]  /*21e30*/  IADD3 R44, P2, R6, R60, RZ ;  /* 0x0000003c062c7210 */ /* 0x000fe40007f5e0ff */
[----:B------:R-:W-:-:S03]  /*21e40*/  SHF.R.S32.HI R6, RZ, 0x1f, R7 ;  /* 0x0000001fff067819 */ /* 0x000fc60000011407 */
[----:B------:R-:W-:Y:S01]  /*21e50*/  IMAD.X R45, R40, 0x1, R61, P2 ;  /* 0x00000001282d7824 */ /* 0x000fe200010e063d */
[----:B------:R-:W-:Y:S01]  /*21e60*/  PRMT R40, R48, 0x7773, RZ ;  /* 0x0000777330287816 */ /* 0x000fe200000000ff */
[----:B------:R-:W-:Y:S01]  /*21e70*/  IMAD.X R39, R6, 0x1, R3, P4 ;  /* 0x0000000106277824 */ /* 0x000fe200020e0603 */
[----:B------:R-:W-:-:S03]  /*21e80*/  PRMT R48, R4, 0x7770, RZ ;  /* 0x0000777004307816 */ /* 0x000fc600000000ff */
[----:B------:R0:W-:Y:S01]  /*21e90*/  @P3 STG.E.U8 desc[UR6][R44.64], R40 ;  /* 0x000000282c003986 */ /* 0x0001e2000c101106 */
[----:B------:R-:W-:-:S03]  /*21ea0*/  ISETP.LT.AND P4, PT, R46, UR20, !P1 ;  /* 0x000000142e007c0c */ /* 0x000fc6000cf81270 */
[----:B------:R1:W-:Y:S01]  /*21eb0*/  @P5 STG.E.U8 desc[UR6][R38.64], R48 ;  /* 0x0000003026005986 */ /* 0x0003e2000c101106 */
[----:B------:R-:W-:Y:S02]  /*21ec0*/  ISETP.LT.AND P5, PT, R47, UR22, !P1 ;  /* 0x000000162f007c0c */ /* 0x000fe4000cfa1270 */
[----:B------:R-:W-:Y:S01]  /*21ed0*/  ISETP.GE.AND P2, PT, R41, UR4, PT ;  /* 0x0000000429007c0c */ /* 0x000fe2000bf46270 */
[----:B------:R-:W-:Y:S01]  /*21ee0*/  ULDC UR4, c[0x0][0x22c] ;  /* 0x00008b0000047ab9 */ /* 0x000fe20000000800 */
[C---:B0-----:R-:W-:Y:S02]  /*21ef0*/  IADD3 R44, P3, R7.reuse, R56, RZ ;  /* 0x00000038072c7210 */ /* 0x041fe40007f7e0ff */
[----:B------:R-:W-:Y:S01]  /*21f00*/  IADD3 R40, P6, R7, R58, RZ ;  /* 0x0000003a07287210 */ /* 0x000fe20007fde0ff */
[----:B-1----:R-:W-:Y:S02]  /*21f10*/  VIADD R48, R43, 0x3 ;  /* 0x000000032b307836 */ /* 0x002fe40000000000 */
[----:B------:R-:W-:Y:S01]  /*21f20*/  IMAD.X R45, R6, 0x1, R57, P3 ;  /* 0x00000001062d7824 */ /* 0x000fe200018e0639 */
[----:B------:R-:W-:-:S02]  /*21f30*/  PRMT R38, R4, 0x7772, RZ ;  /* 0x0000777204267816 */ /* 0x000fc400000000ff */
[----:B------:R-:W-:Y:S01]  /*21f40*/  ISETP.GE.AND P3, PT, R48, UR4, PT ;  /* 0x0000000430007c0c */ /* 0x000fe2000bf66270 */
[----:B------:R-:W-:Y:S01]  /*21f50*/  IMAD.X R41, R6, 0x1, R59, P6 ;  /* 0x0000000106297824 */ /* 0x000fe200030e063b */
[----:B------:R-:W-:Y:S01]  /*21f60*/  PRMT R48, R4, 0x7771, RZ ;  /* 0x0000777104307816 */ /* 0x000fe200000000ff */
[----:B------:R-:W-:Y:S01]  /*21f70*/  ULDC UR4, c[0x0][0x248] ;  /* 0x0000920000047ab9 */ /* 0x000fe20000000800 */
[----:B------:R-:W-:-:S03]  /*21f80*/  ISETP.LT.AND P1, PT, R42, UR18, !P1 ;  /* 0x000000122a007c0c */ /* 0x000fc6000cf21270 */
[----:B------:R0:W-:Y:S04]  /*21f90*/  @P5 STG.E.U8 desc[UR6][R44.64], R48 ;  /* 0x000000302c005986 */ /* 0x0001e8000c101106 */
[----:B------:R1:W-:Y:S01]  /*21fa0*/  @P4 STG.E.U8 desc[UR6][R40.64], R38 ;  /* 0x0000002628004986 */ /* 0x0003e2000c101106 */
[----:B------:R-:W-:Y:S02]  /*21fb0*/  ISETP.LT.AND P5, PT, R55, UR16, !P2 ;  /* 0x0000001037007c0c */ /* 0x000fe4000d7a1270 */
[----:B------:R-:W-:Y:S01]  /*21fc0*/  PRMT R4, R4, 0x7773, RZ ;  /* 0x0000777304047816 */ /* 0x000fe200000000ff */
[C---:B0-----:R-:W-:Y:S01]  /*21fd0*/  VIADD R48, R7.reuse, UR4 ;  /* 0x0000000407307c36 */ /* 0x041fe20008000000 */
[----:B------:R-:W-:Y:S01]  /*21fe0*/  ULDC UR4, c[0x0][0x248] ;  /* 0x0000920000047ab9 */ /* 0x000fe20000000800 */
[----:B-1----:R-:W-:-:S03]  /*21ff0*/  IADD3 R38, P4, R7, R60, RZ ;  /* 0x0000003c07267210 */ /* 0x002fc60007f9e0ff */
[----:B------:R-:W-:Y:S02]  /*22000*/  SHF.R.S32.HI R7, RZ, 0x1f, R48 ;  /* 0x0000001fff077819 */ /* 0x000fe40000011430 */
[----:B------:R-:W-:Y:S01]  /*22010*/  IMAD.X R39, R6, 0x1, R61, P4 ;  /* 0x0000000106277824 */ /* 0x000fe200020e063d */
[C---:B------:R-:W-:Y:S02]  /*22020*/  IADD3 R40, P6, R48.reuse, R0, RZ ;  /* 0x0000000030287210 */ /* 0x040fe40007fde0ff */
[----:B------:R-:W-:Y:S01]  /*22030*/  ISETP.LT.AND P4, PT, R47, UR14, !P2 ;  /* 0x0000000e2f007c0c */ /* 0x000fe2000d781270 */
[----:B------:R-:W-:Y:S01]  /*22040*/  ULDC UR14, c[0x0][0x228] ;  /* 0x00008a00000e7ab9 */ /* 0x000fe20000000800 */
[----:B------:R0:W-:Y:S01]  /*22050*/  @P1 STG.E.U8 desc[UR6][R38.64], R4 ;  /* 0x0000000426001986 */ /* 0x0001e2000c101106 */
[----:B------:R-:W-:Y:S01]  /*22060*/  IMAD.X R41, R7, 0x1, R3, P6 ;  /* 0x0000000107297824 */ /* 0x000fe200030e0603 */
[----:B------:R-:W-:Y:S02]  /*22070*/  PRMT R6, R49, 0x7771, RZ ;  /* 0x0000777131067816 */ /* 0x000fe400000000ff */
[----:B0-----:R-:W-:-:S02]  /*22080*/  IADD3 R38, P1, R48, R56, RZ ;  /* 0x0000003830267210 */ /* 0x001fc40007f3e0ff */
[----:B------:R-:W-:-:S03]  /*22090*/  PRMT R4, R49, 0x7770, RZ ;  /* 0x0000777031047816 */ /* 0x000fc600000000ff */
[----:B------:R-:W-:Y:S01]  /*220a0*/  IMAD.X R39, R7, 0x1, R57, P1 ;  /* 0x0000000107277824 */ /* 0x000fe200008e0639 */
[----:B------:R-:W-:Y:S01]  /*220b0*/  ISETP.LT.AND P1, PT, R46, UR24, !P2 ;  /* 0x000000182e007c0c */ /* 0x000fe2000d721270 */
[----:B------:R0:W-:Y:S01]  /*220c0*/  @P5 STG.E.U8 desc[UR6][R40.64], R4 ;  /* 0x0000000428005986 */ /* 0x0001e2000c101106 */
[----:B------:R-:W-:-:S03]  /*220d0*/  ISETP.LT.AND P2, PT, R42, UR26, !P2 ;  /* 0x0000001a2a007c0c */ /* 0x000fc6000d741270 */
[----:B------:R1:W-:Y:S01]  /*220e0*/  @P4 STG.E.U8 desc[UR6][R38.64], R6 ;  /* 0x0000000626004986 */ /* 0x0003e2000c101106 */
[----:B------:R-:W-:Y:S02]  /*220f0*/  ISETP.LT.AND P4, PT, R55, UR28, !P3 ;  /* 0x0000001c37007c0c */ /* 0x000fe4000df81270 */
[C---:B0-----:R-:W-:Y:S01]  /*22100*/  IADD3 R40, P5, R48.reuse, R58, RZ ;  /* 0x0000003a30287210 */ /* 0x041fe20007fbe0ff */
[----:B------:R-:W-:Y:S01]  /*22110*/  VIADD R4, R48, UR4 ;  /* 0x0000000430047c36 */ /* 0x000fe20008000000 */
[----:B------:R-:W-:-:S03]  /*22120*/  ULDC UR4, c[0x0][0x228] ;  /* 0x00008a0000047ab9 */ /* 0x000fc60000000800 */
[----:B------:R-:W-:Y:S01]  /*22130*/  IMAD.X R41, R7, 0x1, R59, P5 ;  /* 0x0000000107297824 */ /* 0x000fe200028e063b */
[----:B-1----:R-:W-:Y:S02]  /*22140*/  IADD3 R38, P5, R48, R60, RZ ;  /* 0x0000003c30267210 */ /* 0x002fe40007fbe0ff */
[----:B------:R-:W-:Y:S02]  /*22150*/  PRMT R6, R49, 0x7772, RZ ;  /* 0x0000777231067816 */ /* 0x000fe400000000ff */
[----:B------:R-:W-:Y:S02]  /*22160*/  SHF.R.S32.HI R44, RZ, 0x1f, R4 ;  /* 0x0000001fff2c7819 */ /* 0x000fe40000011404 */
[----:B------:R-:W-:Y:S01]  /*22170*/  IADD3 R48, P6, R4, R0, RZ ;  /* 0x0000000004307210 */ /* 0x000fe20007fde0ff */
[----:B------:R-:W-:Y:S01]  /*22180*/  IMAD.X R39, R7, 0x1, R61, P5 ;  /* 0x0000000107277824 */ /* 0x000fe200028e063d */
[----:B------:R-:W-:Y:S01]  /*22190*/  PRMT R7, R49, 0x7773, RZ ;  /* 0x0000777331077816 */ /* 0x000fe200000000ff */
[----:B------:R0:W-:Y:S02]  /*221a0*/  @P1 STG.E.U8 desc[UR6][R40.64], R6 ;  /* 0x0000000628001986 */ /* 0x0001e4000c101106 */
[----:B------:R-:W-:-:S02]  /*221b0*/  IMAD.X R49, R44, 0x1, R3, P6 ;  /* 0x000000012c317824 */ /* 0x000fc400030e0603 */
[----:B------:R1:W-:Y:S01]  /*221c0*/  @P2 STG.E.U8 desc[UR6][R38.64], R7 ;  /* 0x0000000726002986 */ /* 0x0003e2000c101106 */
[----:B------:R-:W-:Y:S01]  /*221d0*/  ISETP.LT.AND P1, PT, R47, UR4, !P3 ;  /* 0x000000042f007c0c */ /* 0x000fe2000df21270 */
[----:B------:R-:W-:Y:S01]  /*221e0*/  ULDC UR4, c[0x0][0x22c] ;  /* 0x00008b0000047ab9 */ /* 0x000fe20000000800 */
[C---:B0-----:R-:W-:Y:S02]  /*221f0*/  PRMT R6, R5.reuse, 0x7770, RZ ;  /* 0x0000777005067816 */ /* 0x041fe400000000ff */
[C---:B------:R-:W-:Y:S02]  /*22200*/  IADD3 R40, P2, R4.reuse, R56, RZ ;  /* 0x0000003804287210 */ /* 0x040fe40007f5e0ff */
[----:B-1----:R-:W-:Y:S01]  /*22210*/  IADD3 R38, P5, R4, R58, RZ ;  /* 0x0000003a04267210 */ /* 0x002fe20007fbe0ff */
[----:B------:R0:W-:Y:S01]  /*22220*/  @P4 STG.E.U8 desc[UR6][R48.64], R6 ;  /* 0x0000000630004986 */ /* 0x0001e2000c101106 */
[----:B------:R-:W-:Y:S01]  /*22230*/  ISETP.LT.AND P4, PT, R46, UR8, !P3 ;  /* 0x000000082e007c0c */ /* 0x000fe2000df81270 */
[----:B------:R-:W-:Y:S01]  /*22240*/  IMAD.X R41, R44, 0x1, R57, P2 ;  /* 0x000000012c297824 */ /* 0x000fe200010e0639 */
[----:B------:R-:W-:Y:S01]  /*22250*/  ISETP.LT.AND P3, PT, R42, UR10, !P3 ;  /* 0x0000000a2a007c0c */ /* 0x000fe2000df61270 */
[----:B------:R-:W-:Y:S01]  /*22260*/  IMAD.X R39, R44, 0x1, R59, P5 ;  /* 0x000000012c277824 */ /* 0x000fe200028e063b */
[----:B------:R-:W-:Y:S01]  /*22270*/  PRMT R7, R5, 0x7771, RZ ;  /* 0x0000777105077816 */ /* 0x000fe200000000ff */
[----:B------:R-:W-:Y:S01]  /*22280*/  ULDC UR8, c[0x0][0x228] ;  /* 0x00008a0000087ab9 */ /* 0x000fe20000000800 */
[----:B------:R-:W-:Y:S01]  /*22290*/  ULDC UR10, c[0x0][0x228] ;  /* 0x00008a00000a7ab9 */ /* 0x000fe20000000800 */
[----:B0-----:R-:W-:-:S05]  /*222a0*/  VIADD R48, R43, 0x4 ;  /* 0x000000042b307836 */ /* 0x001fca0000000000 */
[----:B------:R-:W-:Y:S02]  /*222b0*/  ISETP.GE.AND P2, PT, R48, UR4, PT ;  /* 0x0000000430007c0c */ /* 0x000fe4000bf46270 */
[C---:B------:R-:W-:Y:S01]  /*222c0*/  PRMT R6, R5.reuse, 0x7772, RZ ;  /* 0x0000777205067816 */ /* 0x040fe200000000ff */
[----:B------:R-:W-:Y:S01]  /*222d0*/  @P1 STG.E.U8 desc[UR6][R40.64], R7 ;  /* 0x0000000728001986 */ /* 0x000fe2000c101106 */
[----:B------:R-:W-:Y:S01]  /*222e0*/  IADD3 R48, P5, R4, R60, RZ ;  /* 0x0000003c04307210 */ /* 0x000fe20007fbe0ff */
[----:B------:R-:W-:Y:S01]  /*222f0*/  ULDC UR4, c[0x0][0x248] ;  /* 0x0000920000047ab9 */ /* 0x000fe20000000800 */
[----:B------:R-:W-:-:S03]  /*22300*/  PRMT R5, R5, 0x7773, RZ ;  /* 0x0000777305057816 */ /* 0x000fc600000000ff */
[----:B------:R-:W-:Y:S01]  /*22310*/  IMAD.X R49, R44, 0x1, R61, P5 ;  /* 0x000000012c317824 */ /* 0x000fe200028e063d */
[----:B------:R-:W-:Y:S01]  /*22320*/  @P4 STG.E.U8 desc[UR6][R38.64], R6 ;  /* 0x0000000626004986 */ /* 0x000fe2000c101106 */
[----:B------:R-:W-:Y:S01]  /*22330*/  ISETP.LT.AND P4, PT, R55, UR8, !P2 ;  /* 0x0000000837007c0c */ /* 0x000fe2000d781270 */
[----:B------:R-:W-:Y:S02]  /*22340*/  ULDC UR8, c[0x0][0x22c] ;  /* 0x00008b0000087ab9 */ /* 0x000fe40000000800 */
[----:B------:R0:W-:Y:S02]  /*22350*/  @P3 STG.E.U8 desc[UR6][R48.64], R5 ;  /* 0x0000000530003986 */ /* 0x0001e4000c101106 */
[----:B0-----:R-:W-:Y:S01]  /*22360*/  VIADD R5, R4, UR4 ;  /* 0x0000000404057c36 */ /* 0x001fe20008000000 */
[----:B------:R-:W-:Y:S02]  /*22370*/  PRMT R4, R50, 0x7770, RZ ;  /* 0x0000777032047816 */ /* 0x000fe400000000ff */
[----:B------:R-:W-:Y:S01]  /*22380*/  ISETP.LT.AND P5, PT, R46, UR12, !P2 ;  /* 0x0000000c2e007c0c */ /* 0x000fe2000d7a1270 */
[----:B------:R-:W-:Y:S01]  /*22390*/  VIADD R49, R43, 0x5 ;  /* 0x000000052b317836 */ /* 0x000fe20000000000 */
[----:B------:R-:W-:Y:S01]  /*223a0*/  SHF.R.S32.HI R38, RZ, 0x1f, R5 ;  /* 0x0000001fff267819 */ /* 0x000fe20000011405 */
[----:B------:R-:W-:Y:S01]  /*223b0*/  ULDC UR4, c[0x0][0x22c] ;  /* 0x00008b0000047ab9 */ /* 0x000fe20000000800 */
[----:B------:R-:W-:Y:S01]  /*223c0*/  IADD3 R6, P6, R5, R0, RZ ;  /* 0x0000000005067210 */ /* 0x000fe20007fde0ff */
[----:B------:R-:W-:-:S04]  /*223d0*/  ULDC UR12, c[0x0][0x228] ;  /* 0x00008a00000c7ab9 */ /* 0x000fc80000000800 */
[----:B------:R-:W-:-:S05]  /*223e0*/  IMAD.X R7, R38, 0x1, R3, P6 ;  /* 0x0000000126077824 */ /* 0x000fca00030e0603 */
[----:B------:R0:W-:Y:S04]  /*223f0*/  @P4 STG.E.U8 desc[UR6][R6.64], R4 ;  /* 0x0000000406004986 */ /* 0x0001e8000c101106 */
[----:B0-----:R-:W2:Y:S01]  /*22400*/  LDL.LU.64 R6, [R1+0xc78] ;  /* 0x000c780001067983 */ /* 0x001ea20000300a00 */
[----:B------:R-:W-:Y:S01]  /*22410*/  ISETP.LT.AND P3, PT, R47, UR10, !P2 ;  /* 0x0000000a2f007c0c */ /* 0x000fe2000d761270 */
[----:B------:R-:W-:Y:S01]  /*22420*/  ULDC UR10, c[0x0][0x228] ;  /* 0x00008a00000a7ab9 */ /* 0x000fe20000000800 */
[C---:B------:R-:W-:Y:S02]  /*22430*/  IADD3 R44, P1, R5.reuse, R56, RZ ;  /* 0x00000038052c7210 */ /* 0x040fe40007f3e0ff */
[----:B------:R-:W-:Y:S02]  /*22440*/  IADD3 R48, P6, R5, R58, RZ ;  /* 0x0000003a05307210 */ /* 0x000fe40007fde0ff */
[----:B------:R-:W-:Y:S01]  /*22450*/  PRMT R40, R50, 0x7771, RZ ;  /* 0x0000777132287816 */ /* 0x000fe200000000ff */
[C---:B------:R-:W-:Y:S01]  /*22460*/  IMAD.X R45, R38.reuse, 0x1, R57, P1 ;  /* 0x00000001262d7824 */ /* 0x040fe200008e0639 */
[----:B------:R-:W-:Y:S01]  /*22470*/  ISETP.GE.AND P1, PT, R49, UR4, PT ;  /* 0x0000000431007c0c */ /* 0x000fe2000bf26270 */
[----:B------:R-:W-:Y:S01]  /*22480*/  IMAD.X R49, R38, 0x1, R59, P6 ;  /* 0x0000000126317824 */ /* 0x000fe200030e063b */
[----:B------:R-:W-:Y:S01]  /*22490*/  PRMT R39, R50, 0x7772, RZ ;  /* 0x0000777232277816 */ /* 0x000fe200000000ff */
[----:B------:R-:W-:-:S02]  /*224a0*/  ULDC UR4, c[0x0][0x248] ;  /* 0x0000920000047ab9 */ /* 0x000fc40000000800 */
[----:B------:R0:W-:Y:S01]  /*224b0*/  @P3 STG.E.U8 desc[UR6][R44.64], R40 ;  /* 0x000000282c003986 */ /* 0x0001e2000c101106 */
[----:B------:R-:W-:Y:S01]  /*224c0*/  VIADD R4, R5, UR4 ;  /* 0x0000000405047c36 */ /* 0x000fe20008000000 */
[----:B------:R-:W-:Y:S01]  /*224d0*/  ISETP.LT.AND P3, PT, R42, UR10, !P2 ;  /* 0x0000000a2a007c0c */ /* 0x000fe2000d761270 */
[----:B------:R-:W-:Y:S01]  /*224e0*/  ULDC UR10, c[0x0][0x228] ;  /* 0x00008a00000a7ab9 */ /* 0x000fe20000000800 */
[----:B------:R-:W-:Y:S01]  /*224f0*/  ISETP.LT.AND P4, PT, R55, UR12, !P1 ;  /* 0x0000000c37007c0c */ /* 0x000fe2000cf81270 */
[----:B------:R1:W-:Y:S01]  /*22500*/  @P5 STG.E.U8 desc[UR6][R48.64], R39 ;  /* 0x0000002730005986 */ /* 0x0003e2000c101106 */
[----:B------:R-:W-:Y:S01]  /*22510*/  ISETP.LT.AND P5, PT, R47, UR14, !P1 ;  /* 0x0000000e2f007c0c */ /* 0x000fe2000cfa1270 */
[----:B------:R-:W-:Y:S01]  /*22520*/  ULDC UR12, c[0x0][0x228] ;  /* 0x00008a00000c7ab9 */ /* 0x000fe20000000800 */
[----:B------:R-:W-:Y:S01]  /*22530*/  ULDC UR4, c[0x0][0x248] ;  /* 0x0000920000047ab9 */ /* 0x000fe20000000800 */
[----:B------:R-:W-:Y:S01]  /*22540*/  ULDC UR14, c[0x0][0x228] ;  /* 0x00008a00000e7ab9 */ /* 0x000fe20000000800 */
[----:B0-----:R-:W-:-:S02]  /*22550*/  IADD3 R44, P6, R5, R60, RZ ;  /* 0x0000003c052c7210 */ /* 0x001fc40007fde0ff */
[----:B------:R-:W-:Y:S02]  /*22560*/  SHF.R.S32.HI R5, RZ, 0x1f, R4 ;  /* 0x0000001fff057819 */ /* 0x000fe40000011404 */
[----:B------:R-:W-:Y:S01]  /*22570*/  IADD3 R40, P2, R4, R0, RZ ;  /* 0x0000000004287210 */ /* 0x000fe20007f5e0ff */
[----:B-1----:R-:W-:Y:S02]  /*22580*/  VIADD R49, R43, 0x6 ;  /* 0x000000062b317836 */ /* 0x002fe40000000000 */
[----:B------:R-:W-:Y:S01]  /*22590*/  IMAD.X R45, R38, 0x1, R61, P6 ;  /* 0x00000001262d7824 */ /* 0x000fe200030e063d */
[----:B------:R-:W-:Y:S01]  /*225a0*/  IADD3 R48, P6, R4, R56, RZ ;  /* 0x0000003804307210 */ /* 0x000fe20007fde0ff */
[----:B------:R-:W-:Y:S01]  /*225b0*/  IMAD.X R41, R5, 0x1, R3, P2 ;  /* 0x0000000105297824 */ /* 0x000fe200010e0603 */
[----:B------:R-:W-:Y:S02]  /*225c0*/  PRMT R39, R50, 0x7773, RZ ;  /* 0x0000777332277816 */ /* 0x000fe400000000ff */
[----:B------:R-:W-:Y:S01]  /*225d0*/  ISETP.GE.AND P2, PT, R49, UR8, PT ;  /* 0x0000000831007c0c */ /* 0x000fe2000bf46270 */
[----:B------:R-:W-:Y:S01]  /*225e0*/  IMAD.X R49, R5, 0x1, R57, P6 ;  /* 0x0000000105317824 */ /* 0x000fe200030e0639 */
[----:B------:R-:W-:Y:S01]  /*225f0*/  ULDC UR8, c[0x0][0x22c] ;  /* 0x00008b0000087ab9 */ /* 0x000fe20000000800 */
[----:B------:R0:W-:Y:S01]  /*22600*/  @P3 STG.E.U8 desc[UR6][R44.64], R39 ;  /* 0x000000272c003986 */ /* 0x0001e2000c101106 */
[----:B------:R-:W-:Y:S01]  /*22610*/  ISETP.LT.AND P3, PT, R42, UR12, !P1 ;  /* 0x0000000c2a007c0c */ /* 0x000fe2000cf61270 */
[----:B------:R-:W-:Y:S01]  /*22620*/  ULDC UR12, c[0x0][0x228] ;  /* 0x00008a00000c7ab9 */ /* 0x000fe20000000800 */
[----:B--2---:R-:W-:-:S02]  /*22630*/  PRMT R50, R6, 0x7770, RZ ;  /* 0x0000777006327816 */ /* 0x004fc400000000ff */
[----:B------:R-:W-:-:S03]  /*22640*/  PRMT R38, R6, 0x7771, RZ ;  /* 0x0000777106267816 */ /* 0x000fc600000000ff */
[----:B------:R1:W-:Y:S01]  /*22650*/  @P4 STG.E.U8 desc[UR6][R40.64], R50 ;  /* 0x0000003228004986 */ /* 0x0003e2000c101106 */
[----:B------:R-:W-:Y:S01]  /*22660*/  ISETP.LT.AND P4, PT, R46, UR10, !P1 ;  /* 0x0000000a2e007c0c */ /* 0x000fe2000cf81270 */
[----:B------:R-:W-:Y:S01]  /*22670*/  ULDC UR10, c[0x0][0x228] ;  /* 0x00008a00000a7ab9 */ /* 0x000fe20000000800 */
[C---:B0-----:R-:W-:Y:S01]  /*22680*/  IADD3 R44, P1, R4.reuse, R58, RZ ;  /* 0x0000003a042c7210 */ /* 0x041fe20007f3e0ff */
[----:B------:R0:W-:Y:S01]  /*22690*/  @P5 STG.E.U8 desc[UR6][R48.64], R38 ;  /* 0x0000002630005986 */ /* 0x0001e2000c101106 */
[----:B------:R-:W-:Y:S01]  /*226a0*/  ISETP.LT.AND P5, PT, R55, UR14, !P2 ;  /* 0x0000000e37007c0c */ /* 0x000fe2000d7a1270 */
[----:B------:R-:W-:Y:S02]  /*226b0*/  ULDC UR14, c[0x0][0x228] ;  /* 0x00008a00000e7ab9 */ /* 0x000fe40000000800 */
[----:B------:R-:W-:Y:S01]  /*226c0*/  IMAD.X R45, R5, 0x1, R59, P1 ;  /* 0x00000001052d7824 */ /* 0x000fe200008e063b */
[----:B-1----:R-:W-:Y:S01]  /*226d0*/  IADD3 R40, P6, R4, R60, RZ ;  /* 0x0000003c04287210 */ /* 0x002fe20007fde0ff */
[----:B0-----:R-:W-:-:S02]  /*226e0*/  VIADD R49, R43, 0x7 ;  /* 0x000000072b317836 */ /* 0x001fc40000000000 */
[----:B------:R-:W-:Y:S01]  /*226f0*/  VIADD R48, R4, UR4 ;  /* 0x0000000404307c36 */ /* 0x000fe20008000000 */
[C---:B------:R-:W-:Y:S01]  /*22700*/  PRMT R50, R6.reuse, 0x7772, RZ ;  /* 0x0000777206327816 */ /* 0x040fe200000000ff */
[----:B------:R-:W-:Y:S01]  /*22710*/  IMAD.X R41, R5, 0x1, R61, P6 ;  /* 0x0000000105297824 */ /* 0x000fe200030e063d */
[----:B------:R-:W-:Y:S01]  /*22720*/  ISETP.GE.AND P1, PT, R49, UR8, PT ;  /* 0x0000000831007c0c */ /* 0x000fe2000bf26270 */
[----:B------:R-:W-:Y:S01]  /*22730*/  ULDC UR4, c[0x0][0x228] ;  /* 0x00008a0000047ab9 */ /* 0x000fe20000000800 */
[----:B------:R-:W-:Y:S02]  /*22740*/  SHF.R.S32.HI R49, RZ, 0x1f, R48 ;  /* 0x0000001fff317819 */ /* 0x000fe40000011430 */
[----:B------:R-:W-:Y:S02]  /*22750*/  PRMT R6, R6, 0x7773, RZ ;  /* 0x0000777306067816 */ /* 0x000fe400000000ff */
[----:B------:R-:W-:Y:S01]  /*22760*/  PRMT R38, R51, 0x7770, RZ ;  /* 0x0000777033267816 */ /* 0x000fe200000000ff */
[----:B------:R0:W-:Y:S01]  /*22770*/  @P4 STG.E.U8 desc[UR6][R44.64], R50 ;  /* 0x000000322c004986 */ /* 0x0001e2000c101106 */
[----:B------:R-:W-:Y:S01]  /*22780*/  IADD3 R4, P6, R48, R0, RZ ;  /* 0x0000000030047210 */ /* 0x000fe20007fde0ff */
[----:B------:R-:W-:Y:S01]  /*22790*/  ULDC UR8, c[0x0][0x228] ;  /* 0x00008a0000087ab9 */ /* 0x000fe20000000800 */
[----:B------:R-:W-:Y:S01]  /*227a0*/  ISETP.LT.AND P4, PT, R47, UR4, !P2 ;  /* 0x000000042f007c0c */ /* 0x000fe2000d781270 */
[----:B------:R1:W-:Y:S01]  /*227b0*/  @P3 STG.E.U8 desc[UR6][R40.64], R6 ;  /* 0x0000000628003986 */ /* 0x0003e2000c101106 */
[----:B------:R-:W-:Y:S01]  /*227c0*/  ULDC UR4, c[0x0][0x228] ;  /* 0x00008a0000047ab9 */ /* 0x000fe20000000800 */
[----:B------:R-:W-:-:S05]  /*227d0*/  IMAD.X R5, R49, 0x1, R3, P6 ;  /* 0x0000000131057824 */ /* 0x000fca00030e0603 */
[----:B------:R-:W-:Y:S04]  /*227e0*/  @P5 STG.E.U8 desc[UR6][R4.64], R38 ;  /* 0x0000002604005986 */ /* 0x000fe8000c101106 */
[----:B0-----:R-:W2:Y:S01]  /*227f0*/  LDL.LU R44, [R1+0xc74] ;  /* 0x000c7400012c7983 */ /* 0x001ea20000300800 */
[----:B-1----:R-:W-:Y:S02]  /*22800*/  IADD3 R40, P5, R48, R56, RZ ;  /* 0x0000003830287210 */ /* 0x002fe40007fbe0ff */
[----:B------:R-:W-:-:S03]  /*22810*/  PRMT R6, R51, 0x7771, RZ ;  /* 0x0000777133067816 */ /* 0x000fc600000000ff */
[----:B------:R-:W-:-:S05]  /*22820*/  IMAD.X R41, R49, 0x1, R57, P5 ;  /* 0x0000000131297824 */ /* 0x000fca00028e0639 */
[----:B------:R0:W-:Y:S04]  /*22830*/  @P4 STG.E.U8 desc[UR6][R40.64], R6 ;  /* 0x0000000628004986 */ /* 0x0001e8000c101106 */
[----:B0-----:R-:W3:Y:S01]  /*22840*/  LDL.LU R40, [R1+0xc70] ;  /* 0x000c700001287983 */ /* 0x001ee20000300800 */
[----:B------:R-:W-:Y:S01]  /*22850*/  ISETP.LT.AND P3, PT, R46, UR8, !P2 ;  /* 0x000000082e007c0c */ /* 0x000fe2000d761270 */
[----:B------:R-:W-:Y:S01]  /*22860*/  ULDC UR8, c[0x0][0x228] ;  /* 0x00008a0000087ab9 */ /* 0x000fe20000000800 */
[----:B------:R-:W-:Y:S01]  /*22870*/  ISETP.LT.AND P2, PT, R42, UR4, !P2 ;  /* 0x000000042a007c0c */ /* 0x000fe2000d741270 */
[----:B------:R-:W-:Y:S01]  /*22880*/  ULDC UR4, c[0x0][0x248] ;  /* 0x0000920000047ab9 */ /* 0x000fe20000000800 */
[C---:B------:R-:W-:Y:S02]  /*22890*/  IADD3 R38, P6, R48.reuse, R58, RZ ;  /* 0x0000003a30267210 */ /* 0x040fe40007fde0ff */
[----:B------:R-:W-:-:S02]  /*228a0*/  IADD3 R4, P5, R48, R60, RZ ;  /* 0x0000003c30047210 */ /* 0x000fc40007fbe0ff */
[----:B------:R-:W-:Y:S01]  /*228b0*/  PRMT R50, R51, 0x7773, RZ ;  /* 0x0000777333327816 */ /* 0x000fe200000000ff */
[----:B------:R-:W-:Y:S01]  /*228c0*/  IMAD.X R39, R49, 0x1, R59, P6 ;  /* 0x0000000131277824 */ /* 0x000fe200030e063b */
[----:B------:R-:W-:Y:S01]  /*228d0*/  PRMT R51, R51, 0x7772, RZ ;  /* 0x0000777233337816 */ /* 0x000fe200000000ff */
[----:B------:R-:W-:-:S04]  /*228e0*/  IMAD.X R5, R49, 0x1, R61, P5 ;  /* 0x0000000131057824 */ /* 0x000fc800028e063d */
[----:B------:R-:W-:Y:S01]  /*228f0*/  @P3 STG.E.U8 desc[UR6][R38.64], R51 ;  /* 0x0000003326003986 */ /* 0x000fe2000c101106 */
[----:B------:R-:W-:Y:S01]  /*22900*/  ISETP.LT.AND P4, PT, R55, UR8, !P1 ;  /* 0x0000000837007c0c */ /* 0x000fe2000cf81270 */
[----:B------:R-:W-:Y:S02]  /*22910*/  ULDC UR8, c[0x0][0x22c] ;  /* 0x00008b0000087ab9 */ /* 0x000fe40000000800 */
[----:B------:R0:W-:Y:S01]  /*22920*/  @P2 STG.E.U8 desc[UR6][R4.64], R50 ;  /* 0x0000003204002986 */ /* 0x0001e2000c101106 */
[----:B------:R-:W-:Y:S01]  /*22930*/  ISETP.LT.AND P3, PT, R47, UR10, !P1 ;  /* 0x0000000a2f007c0c */ /* 0x000fe2000cf61270 */
[----:B------:R-:W-:Y:S01]  /*22940*/  ULDC UR10, c[0x0][0x228] ;  /* 0x00008a00000a7ab9 */ /* 0x000fe20000000800 */
[----:B------:R-:W-:Y:S01]  /*22950*/  ISETP.LT.AND P5, PT, R46, UR12, !P1 ;  /* 0x0000000c2e007c0c */ /* 0x000fe2000cfa1270 */
[----:B------:R-:W-:Y:S01]  /*22960*/  ULDC UR12, c[0x0][0x228] ;  /* 0x00008a00000c7ab9 */ /* 0x000fe20000000800 */
[----:B0-----:R-:W-:Y:S01]  /*22970*/  VIADD R50, R48, UR4 ;  /* 0x0000000430327c36 */ /* 0x001fe20008000000 */
[----:B------:R-:W-:Y:S01]  /*22980*/  PRMT R6, R7, 0x7770, RZ ;  /* 0x0000777007067816 */ /* 0x000fe200000000ff */
[----:B------:R-:W-:Y:S01]  /*22990*/  VIADD R5, R43, 0x8 ;  /* 0x000000082b057836 */ /* 0x000fe20000000000 */
[----:B------:R-:W-:Y:S01]  /*229a0*/  PRMT R45, R7, 0x7771, RZ ;  /* 0x00007771072d7816 */ /* 0x000fe200000000ff */
[----:B------:R-:W-:Y:S01]  /*229b0*/  ULDC UR4, c[0x0][0x22c] ;  /* 0x00008b0000047ab9 */ /* 0x000fe20000000800 */
[----:B------:R-:W-:-:S02]  /*229c0*/  SHF.R.S32.HI R51, RZ, 0x1f, R50 ;  /* 0x0000001fff337819 */ /* 0x000fc40000011432 */
[C---:B------:R-:W-:Y:S02]  /*229d0*/  IADD3 R38, P6, R50.reuse, R0, RZ ;  /* 0x0000000032267210 */ /* 0x040fe40007fde0ff */
[----:B------:R-:W-:-:S03]  /*229e0*/  IADD3 R48, P2, R50, R56, RZ ;  /* 0x0000003832307210 */ /* 0x000fc60007f5e0ff */
[C---:B------:R-:W-:Y:S01]  /*229f0*/  IMAD.X R39, R51.reuse, 0x1, R3, P6 ;  /* 0x0000000133277824 */ /* 0x040fe200030e0603 */
[----:B------:R-:W-:Y:S01]  /*22a00*/  IADD3 R4, P6, R50, R58, RZ ;  /* 0x0000003a32047210 */ /* 0x000fe20007fde0ff */
[----:B------:R-:W-:Y:S01]  /*22a10*/  IMAD.X R49, R51, 0x1, R57, P2 ;  /* 0x0000000133317824 */ /* 0x000fe200010e0639 */
[----:B------:R-:W-:Y:S01]  /*22a20*/  ISETP.GE.AND P2, PT, R5, UR4, PT ;  /* 0x0000000405007c0c */ /* 0x000fe2000bf46270 */
[----:B------:R-:W-:Y:S01]  /*22a30*/  ULDC UR4, c[0x0][0x248] ;  /* 0x0000920000047ab9 */ /* 0x000fe20000000800 */
[----:B------:R0:W-:Y:S01]  /*22a40*/  @P4 STG.E.U8 desc[UR6][R38.64], R6 ;  /* 0x0000000626004986 */ /* 0x0001e2000c101106 */
[----:B------:R-:W-:Y:S01]  /*22a50*/  IMAD.X R5, R51, 0x1, R59, P6 ;  /* 0x0000000133057824 */ /* 0x000fe200030e063b */
[----:B------:R-:W-:Y:S02]  /*22a60*/  PRMT R41, R7, 0x7772, RZ ;  /* 0x0000777207297816 */ /* 0x000fe400000000ff */
[----:B------:R1:W-:Y:S01]  /*22a70*/  @P3 STG.E.U8 desc[UR6][R48.64], R45 ;  /* 0x0000002d30003986 */ /* 0x0003e2000c101106 */
[----:B------:R-:W-:Y:S01]  /*22a80*/  ISETP.LT.AND P3, PT, R42, UR10, !P1 ;  /* 0x0000000a2a007c0c */ /* 0x000fe2000cf61270 */
[----:B------:R-:W-:Y:S01]  /*22a90*/  ULDC UR10, c[0x0][0x228] ;  /* 0x00008a00000a7ab9 */ /* 0x000fe20000000800 */
[----:B------:R-:W-:Y:S01]  /*22aa0*/  ISETP.LT.AND P4, PT, R55, UR12, !P2 ;  /* 0x0000000c37007c0c */ /* 0x000fe2000d781270 */
[----:B------:R4:W-:Y:S01]  /*22ab0*/  @P5 STG.E.U8 desc[UR6][R4.64], R41 ;  /* 0x0000002904005986 */ /* 0x0009e2000c101106 */
[C---:B0-----:R-:W-:Y:S01]  /*22ac0*/  VIADD R6, R50.reuse, UR4 ;  /* 0x0000000432067c36 */ /* 0x041fe20008000000 */
[----:B------:R-:W-:Y:S01]  /*22ad0*/  IADD3 R50, P6, R50, R60, RZ ;  /* 0x0000003c32327210 */ /* 0x000fe20007fde0ff */
[----:B------:R-:W-:Y:S01]  /*22ae0*/  ULDC UR4, c[0x0][0x248] ;  /* 0x0000920000047ab9 */ /* 0x000fe20000000800 */
[----:B------:R-:W-:Y:S01]  /*22af0*/  ISETP.LT.AND P5, PT, R47, UR14, !P2 ;  /* 0x0000000e2f007c0c */ /* 0x000fe2000d7a1270 */
[----:B------:R-:W2:Y:S01]  /*22b00*/  LDL.LU.64 R38, [R1+0xc68] ;  /* 0x000c680001267983 */ /* 0x000ea20000300a00 */
[C---:B-1----:R-:W-:Y:S01]  /*22b10*/  IADD3 R48, P1, R6.reuse, R0, RZ ;  /* 0x0000000006307210 */ /* 0x042fe20007f3e0ff */
[----:B------:R-:W-:Y:S01]  /*22b20*/  IMAD.X R51, R51, 0x1, R61, P6 ;  /* 0x0000000133337824 */ /* 0x000fe200030e063d */
[----:B------:R-:W-:Y:S01]  /*22b30*/  PRMT R45, R7, 0x7773, RZ ;  /* 0x00007773072d7816 */ /* 0x000fe200000000ff */
[----:B----4-:R-:W-:Y:S01]  /*22b40*/  VIADD R5, R43, 0x9 ;  /* 0x000000092b057836 */ /* 0x010fe20000000000 */
[----:B------:R-:W-:Y:S01]  /*22b50*/  SHF.R.S32.HI R41, RZ, 0x1f, R6 ;  /* 0x0000001fff297819 */ /* 0x000fe20000011406 */
[----:B------:R-:W-:Y:S01]  /*22b60*/  ULDC UR12, c[0x0][0x228] ;  /* 0x00008a00000c7ab9 */ /* 0x000fe20000000800 */
[----:B------:R-:W-:Y:S01]  /*22b70*/  IADD3 R4, P6, R6, R56, RZ ;  /* 0x0000003806047210 */ /* 0x000fe20007fde0ff */
[----:B------:R0:W-:Y:S01]  /*22b80*/  @P3 STG.E.U8 desc[UR6][R50.64], R45 ;  /* 0x0000002d32003986 */ /* 0x0001e2000c101106 */
[----:B------:R-:W-:Y:S01]  /*22b90*/  ULDC UR14, c[0x0][0x228] ;  /* 0x00008a00000e7ab9 */ /* 0x000fe20000000800 */
[----:B------:R-:W-:Y:S01]  /*22ba0*/  IMAD.X R49, R41, 0x1, R3, P1 ;  /* 0x0000000129317824 */ /* 0x000fe200008e0603 */
[----:B------:R-:W-:Y:S01]  /*22bb0*/  ISETP.GE.AND P1, PT, R5, UR8, PT ;  /* 0x0000000805007c0c */ /* 0x000fe2000bf26270 */
[----:B------:R-:W-:Y:S01]  /*22bc0*/  ULDC UR8, c[0x0][0x228] ;  /* 0x00008a0000087ab9 */ /* 0x000fe20000000800 */
[----:B------:R-:W-:Y:S01]  /*22bd0*/  IMAD.X R5, R41, 0x1, R57, P6 ;  /* 0x0000000129057824 */ /* 0x000fe200030e0639 */
[----:B------:R-:W-:Y:S01]  /*22be0*/  ISETP.LT.AND P3, PT, R46, UR8, !P2 ;  /* 0x000000082e007c0c */ /* 0x000fe2000d761270 */
[----:B------:R-:W-:-:S02]  /*22bf0*/  ULDC UR8, c[0x0][0x228] ;  /* 0x00008a0000087ab9 */ /* 0x000fc40000000800 */
[----:B------:R-:W-:Y:S01]  /*22c00*/  ISETP.LT.AND P2, PT, R42, UR8, !P2 ;  /* 0x000000082a007c0c */ /* 0x000fe2000d741270 */
[----:B------:R-:W-:Y:S01]  /*22c10*/  ULDC UR8, c[0x0][0x228] ;  /* 0x00008a0000087ab9 */ /* 0x000fe20000000800 */
[----:B0-----:R-:W-:Y:S01]  /*22c20*/  IADD3 R50, P6, R6, R58, RZ ;  /* 0x0000003a06327210 */ /* 0x001fe20007fde0ff */
[----:B------:R-:W4:Y:S01]  /*22c30*/  LDL.LU R45, [R1+0xc64] ;  /* 0x000c6400012d7983 */ /* 0x000f220000300800 */
[C---:B---3--:R-:W-:Y:S02]  /*22c40*/  PRMT R7, R40.reuse, 0x7770, RZ ;  /* 0x0000777028077816 */ /* 0x048fe400000000ff */
[----:B------:R-:W-:-:S03]  /*22c50*/  PRMT R51, R40, 0x7771, RZ ;  /* 0x0000777128337816 */ /* 0x000fc600000000ff */
[----:B------:R0:W-:Y:S04]  /*22c60*/  @P4 STG.E.U8 desc[UR6][R48.64], R7 ;  /* 0x0000000730004986 */ /* 0x0001e8000c101106 */
[----:B------:R1:W-:Y:S01]  /*22c70*/  @P5 STG.E.U8 desc[UR6][R4.64], R51 ;  /* 0x0000003304005986 */ /* 0x0003e2000c101106 */
[C---:B0-----:R-:W-:Y:S01]  /*22c80*/  VIADD R48, R6.reuse, UR4 ;  /* 0x0000000406307c36 */ /* 0x041fe20008000000 */
[----:B------:R-:W-:Y:S01]  /*22c90*/  IADD3 R6, P5, R6, R60, RZ ;  /* 0x0000003c06067210 */ /* 0x000fe20007fbe0ff */
[----:B------:R-:W-:Y:S01]  /*22ca0*/  ULDC UR4, c[0x0][0x228] ;  /* 0x00008a0000047ab9 */ /* 0x000fe20000000800 */
[C---:B-1----:R-:W-:Y:S01]  /*22cb0*/  IMAD.X R51, R41.reuse, 0x1, R59, P6 ;  /* 0x0000000129337824 */ /* 0x042fe200030e063b */
[C---:B------:R-:W-:Y:S02]  /*22cc0*/  PRMT R5, R40.reuse, 0x7772, RZ ;  /* 0x0000777228057816 */ /* 0x040fe400000000ff */
[----:B------:R-:W-:Y:S01]  /*22cd0*/  IMAD.X R7, R41, 0x1, R61, P5 ;  /* 0x0000000129077824 */ /* 0x000fe200028e063d */
[----:B------:R-:W-:-:S02]  /*22ce0*/  PRMT R41, R40, 0x7773, RZ ;  /* 0x0000777328297816 */ /* 0x000fc400000000ff */
[----:B------:R-:W-:Y:S01]  /*22cf0*/  ISETP.LT.AND P4, PT, R55, UR10, !P1 ;  /* 0x0000000a37007c0c */ /* 0x000fe2000cf81270 */
[----:B------:R0:W-:Y:S01]  /*22d00*/  @P3 STG.E.U8 desc[UR6][R50.64], R5 ;  /* 0x0000000532003986 */ /* 0x0001e2000c101106 */
[----:B------:R-:W-:Y:S01]  /*22d10*/  ISETP.LT.AND P3, PT, R47, UR4, !P1 ;  /* 0x000000042f007c0c */ /* 0x000fe2000cf61270 */
[----:B------:R-:W-:Y:S01]  /*22d20*/  ULDC UR10, c[0x0][0x228] ;  /* 0x00008a00000a7ab9 */ /* 0x000fe20000000800 */
[----:B------:R-:W-:Y:S01]  /*22d30*/  SHF.R.S32.HI R49, RZ, 0x1f, R48 ;  /* 0x0000001fff317819 */ /* 0x000fe20000011430 */
[----:B------:R1:W-:Y:S01]  /*22d40*/  @P2 STG.E.U8 desc[UR6][R6.64], R41 ;  /* 0x0000002906002986 */ /* 0x0003e2000c101106 */
[----:B------:R-:W-:Y:S01]  /*22d50*/  IADD3 R4, P6, R48, R0, RZ ;  /* 0x0000000030047210 */ /* 0x000fe20007fde0ff */
[----:B------:R-:W-:Y:S01]  /*22d60*/  ULDC UR4, c[0x0][0x22c] ;  /* 0x00008b0000047ab9 */ /* 0x000fe20000000800 */
[----:B--2---:R-:W-:Y:S02]  /*22d70*/  PRMT R40, R44, 0x7770, RZ ;  /* 0x000077702c287816 */ /* 0x004fe400000000ff */
[----:B0-----:R-:W-:Y:S01]  /*22d80*/  IADD3 R50, P2, R48, R56, RZ ;  /* 0x0000003830327210 */ /* 0x001fe20007f5e0ff */
[----:B------:R-:W-:Y:S01]  /*22d90*/  IMAD.X R5, R49, 0x1, R3, P6 ;  /* 0x0000000131057824 */ /* 0x000fe200030e0603 */
[----:B-1----:R-:W-:-:S03]  /*22da0*/  PRMT R41, R44, 0x7771, RZ ;  /* 0x000077712c297816 */ /* 0x002fc600000000ff */
[----:B------:R-:W-:Y:S01]  /*22db0*/  IMAD.X R51, R49, 0x1, R57, P2 ;  /* 0x0000000131337824 */ /* 0x000fe200010e0639 */
[----:B------:R-:W-:Y:S04]  /*22dc0*/  @P4 STG.E.U8 desc[UR6][R4.64], R40 ;  /* 0x0000002804004986 */ /* 0x000fe8000c101106 */
[----:B------:R0:W-:Y:S04]  /*22dd0*/  @P3 STG.E.U8 desc[UR6][R50.64], R41 ;  /* 0x0000002932003986 */ /* 0x0001e8000c101106 */
[----:B0-----:R-:W2:Y:S01]  /*22de0*/  LDL.LU R41, [R1+0xc60] ;  /* 0x000c600001297983 */ /* 0x001ea20000300800 */
[----:B------:R-:W-:Y:S01]  /*22df0*/  ISETP.LT.AND P4, PT, R46, UR8, !P1 ;  /* 0x000000082e007c0c */ /* 0x000fe2000cf81270 */
[----:B------:R-:W-:Y:S01]  /*22e00*/  VIADD R7, R43, 0xa ;  /* 0x0000000a2b077836 */ /* 0x000fe20000000000 */
[----:B------:R-:W-:Y:S01]  /*22e10*/  ISETP.LT.AND P1, PT, R42, UR10, !P1 ;  /* 0x0000000a2a007c0c */ /* 0x000fe2000cf21270 */
[----:B------:R-:W-:Y:S01]  /*22e20*/  ULDC UR8, c[0x0][0x228] ;  /* 0x00008a0000087ab9 */ /* 0x000fe20000000800 */
[C---:B------:R-:W-:Y:S01]  /*22e30*/  IADD3 R6, P5, R48.reuse, R58, RZ ;  /* 0x0000003a30067210 */ /* 0x040fe20007fbe0ff */
[----:B------:R-:W-:Y:S01]  /*22e40*/  ULDC UR10, c[0x0][0x228] ;  /* 0x00008a00000a7ab9 */ /* 0x000fe20000000800 */
[----:B------:R-:W-:-:S02]  /*22e50*/  IADD3 R4, P6, R48, R60, RZ ;  /* 0x0000003c30047210 */ /* 0x000fc40007fde0ff */
[----:B------:R-:W-:Y:S01]  /*22e60*/  ISETP.GE.AND P2, PT, R7, UR4, PT ;  /* 0x0000000407007c0c */ /* 0x000fe2000bf46270 */
[C---:B------:R-:W-:Y:S01]  /*22e70*/  IMAD.X R7, R49.reuse, 0x1, R59, P5 ;  /* 0x0000000131077824 */ /* 0x040fe200028e063b */
[C---:B------:R-:W-:Y:S01]  /*22e80*/  PRMT R40, R44.reuse, 0x7772, RZ ;  /* 0x000077722c287816 */ /* 0x040fe200000000ff */
[----:B------:R-:W-:Y:S01]  /*22e90*/  IMAD.X R5, R49, 0x1, R61, P6 ;  /* 0x0000000131057824 */ /* 0x000fe200030e063d */
[----:B------:R-:W-:Y:S01]  /*22ea0*/  PRMT R44, R44, 0x7773, RZ ;  /* 0x000077732c2c7816 */ /* 0x000fe200000000ff */
[----:B------:R-:W-:Y:S02]  /*22eb0*/  ULDC UR4, c[0x0][0x248] ;  /* 0x0000920000047ab9 */ /* 0x000fe40000000800 */
[----:B------:R-:W-:Y:S04]  /*22ec0*/  @P4 STG.E.U8 desc[UR6][R6.64], R40 ;  /* 0x0000002806004986 */ /* 0x000fe8000c101106 */
[----:B------:R0:W-:Y:S01]  /*22ed0*/  @P1 STG.E.U8 desc[UR6][R4.64], R44 ;  /* 0x0000002c04001986 */ /* 0x0001e2000c101106 */
[----:B------:R-:W-:Y:S01]  /*22ee0*/  ISETP.LT.AND P4, PT, R55, UR8, !P2 ;  /* 0x0000000837007c0c */ /* 0x000fe2000d781270 */
[----:B------:R-:W-:Y:S01]  /*22ef0*/  ULDC UR8, c[0x0][0x22c] ;  /* 0x00008b0000087ab9 */ /* 0x000fe20000000800 */
[----:B------:R-:W-:Y:S01]  /*22f00*/  ISETP.LT.AND P1, PT, R47, UR10, !P2 ;  /* 0x0000000a2f007c0c */ /* 0x000fe2000d721270 */
[----:B------:R-:W-:Y:S01]  /*22f10*/  ULDC UR10, c[0x0][0x228] ;  /* 0x00008a00000a7ab9 */ /* 0x000fe20000000800 */
[----:B0-----:R-:W-:Y:S01]  /*22f20*/  VIADD R44, R48, UR4 ;  /* 0x00000004302c7c36 */ /* 0x001fe20008000000 */
[----:B------:R-:W-:-:S04]  /*22f30*/  ULDC UR4, c[0x0][0x22c] ;  /* 0x00008b0000047ab9 */ /* 0x000fc80000000800 */
[----:B------:R-:W-:Y:S02]  /*22f40*/  SHF.R.S32.HI R40, RZ, 0x1f, R44 ;  /* 0x0000001fff287819 */ /* 0x000fe4000001142c */
[C---:B------:R-:W-:Y:S01]  /*22f50*/  IADD3 R48, P6, R44.reuse, R0, RZ ;  /* 0x000000002c307210 */ /* 0x040fe20007fde0ff */
[----:B------:R-:W-:Y:S01]  /*22f60*/  VIADD R5, R43, 0xb ;  /* 0x0000000b2b057836 */ /* 0x000fe20000000000 */
[----:B------:R-:W-:-:S03]  /*22f70*/  IADD3 R6, P3, R44, R56, RZ ;  /* 0x000000382c067210 */ /* 0x000fc60007f7e0ff */
[----:B------:R-:W-:Y:S01]  /*22f80*/  IMAD.X R49, R40, 0x1, R3, P6 ;  /* 0x0000000128317824 */ /* 0x000fe200030e0603 */
[----:B------:R-:W-:Y:S01]  /*22f90*/  IADD3 R4, P6, R44, R58, RZ ;  /* 0x0000003a2c047210 */ /* 0x000fe20007fde0ff */
[----:B------:R-:W-:Y:S01]  /*22fa0*/  IMAD.X R7, R40, 0x1, R57, P3 ;  /* 0x0000000128077824 */ /* 0x000fe200018e0639 */
[----:B------:R-:W-:Y:S01]  /*22fb0*/  ISETP.LT.AND P5, PT, R46, UR12, !P2 ;  /* 0x0000000c2e007c0c */ /* 0x000fe2000d7a1270 */
[----:B------:R-:W-:Y:S01]  /*22fc0*/  ULDC UR12, c[0x0][0x228] ;  /* 0x00008a00000c7ab9 */ /* 0x000fe20000000800 */
[----:B------:R-:W-:Y:S01]  /*22fd0*/  ISETP.LT.AND P2, PT, R42, UR10, !P2 ;  /* 0x0000000a2a007c0c */ /* 0x000fe2000d741270 */
[----:B------:R-:W3:Y:S01]  /*22fe0*/  LDL.LU R46, [R1+0xc5c] ;  /* 0x000c5c00012e7983 */ /* 0x000ee20000300800 */
[----:B------:R-:W-:Y:S01]  /*22ff0*/  ISETP.GE.AND P3, PT, R5, UR4, PT ;  /* 0x0000000405007c0c */ /* 0x000fe2000bf66270 */
[----:B------:R-:W-:Y:S01]  /*23000*/  IMAD.X R5, R40, 0x1, R59, P6 ;  /* 0x0000000128057824 */ /* 0x000fe200030e063b */
[----:B------:R-:W-:Y:S01]  /*23010*/  ULDC UR4, c[0x0][0x248] ;  /* 0x0000920000047ab9 */ /* 0x000fe20000000800 */
[----:B------:R-:W3:Y:S01]  /*23020*/  LDL.LU R42, [R1+0xc58] ;  /* 0x000c5800012a7983 */ /* 0x000ee20000300800 */
[----:B------:R-:W-:Y:S01]  /*23030*/  ULDC UR10, c[0x0][0x228] ;  /* 0x00008a00000a7ab9 */ /* 0x000fe20000000800 */
[----:B--2---:R-:W-:-:S02]  /*23040*/  PRMT R50, R41, 0x7770, RZ ;  /* 0x0000777029327816 */ /* 0x004fc400000000ff */
[----:B------:R-:W-:-:S03]  /*23050*/  PRMT R51, R41, 0x7771, RZ ;  /* 0x0000777129337816 */ /* 0x000fc600000000ff */
[----:B------:R0:W-:Y:S04]  /*23060*/  @P4 STG.E.U8 desc[UR6][R48.64], R50 ;  /* 0x0000003230004986 */ /* 0x0001e8000c101106 */
[----:B------:R1:W-:Y:S01]  /*23070*/  @P1 STG.E.U8 desc[UR6][R6.64], R51 ;  /* 0x0000003306001986 */ /* 0x0003e2000c101106 */
[C---:B0-----:R-:W-:Y:S01]  /*23080*/  IADD3 R50, P6, R44.reuse, R60, RZ ;  /* 0x0000003c2c327210 */ /* 0x041fe20007fde0ff */
[----:B------:R-:W-:Y:S01]  /*23090*/  VIADD R48, R44, UR4 ;  /* 0x000000042c307c36 */ /* 0x000fe20008000000 */
[C---:B------:R-:W-:Y:S01]  /*230a0*/  PRMT R49, R41.reuse, 0x7772, RZ ;  /* 0x0000777229317816 */ /* 0x040fe200000000ff */
[----:B------:R-:W-:Y:S01]  /*230b0*/  ULDC UR4, c[0x0][0x248] ;  /* 0x0000920000047ab9 */ /* 0x000fe20000000800 */
[----:B------:R-:W-:Y:S01]  /*230c0*/  PRMT R44, R41, 0x7773, RZ ;  /* 0x00007773292c7816 */ /* 0x000fe200000000ff */
[----:B-1----:R-:W-:-:S02]  /*230d0*/  IMAD.X R51, R40, 0x1, R61, P6 ;  /* 0x0000000128337824 */ /* 0x002fc400030e063d */
[----:B------:R-:W-:Y:S04]  /*230e0*/  @P5 STG.E.U8 desc[UR6][R4.64], R49 ;  /* 0x0000003104005986 */ /* 0x000fe8000c101106 */
[----:B------:R0:W-:Y:S04]  /*230f0*/  @P2 STG.E.U8 desc[UR6][R50.64], R44 ;  /* 0x0000002c32002986 */ /* 0x0001e8000c101106 */
[----:B0-----:R-:W2:Y:S04]  /*23100*/  LDL.LU R50, [R1+0x568] ;  /* 0x0005680001327983 */ /* 0x001ea80000300800 */
[----:B------:R-:W2:Y:S01]  /*23110*/  LDL.LU R51, [R1+0x55c] ;  /* 0x00055c0001337983 */ /* 0x000ea20000300800 */
[----:B------:R-:W-:Y:S01]  /*23120*/  ISETP.LT.AND P4, PT, R55, UR12, !P3 ;  /* 0x0000000c37007c0c */ /* 0x000fe2000df81270 */
[----:B------:R-:W-:Y:S01]  /*23130*/  VIADD R5, R43, 0xc ;  /* 0x0000000c2b057836 */ /* 0x000fe20000000000 */
[----:B------:R-:W-:-:S02]  /*23140*/  SHF.R.S32.HI R49, RZ, 0x1f, R48 ;  /* 0x0000001fff317819 */ /* 0x000fc40000011430 */
[C---:B------:R-:W-:Y:S02]  /*23150*/  IADD3 R6, P1, R48.reuse, R0, RZ ;  /* 0x0000000030067210 */ /* 0x040fe40007f3e0ff */
[----:B------:R-:W-:Y:S02]  /*23160*/  ISETP.LT.AND P5, PT, R47, UR14, !P3 ;  /* 0x0000000e2f007c0c */ /* 0x000fe4000dfa1270 */
[C---:B------:R-:W-:Y:S01]  /*23170*/  IADD3 R4, P6, R48.reuse, R56, RZ ;  /* 0x0000003830047210 */ /* 0x040fe20007fde0ff */
[----:B------:R-:W-:Y:S01]  /*23180*/  IMAD.X R7, R49, 0x1, R3, P1 ;  /* 0x0000000131077824 */ /* 0x000fe200008e0603 */
[----:B------:R-:W-:Y:S01]  /*23190*/  ISETP.GE.AND P1, PT, R5, UR8, PT ;  /* 0x0000000805007c0c */ /* 0x000fe2000bf26270 */
[----:B------:R-:W-:Y:S01]  /*231a0*/  ULDC UR8, c[0x0][0x228] ;  /* 0x00008a0000087ab9 */ /* 0x000fe20000000800 */
[----:B----4-:R-:W-:Y:S01]  /*231b0*/  PRMT R40, R45, 0x7770, RZ ;  /* 0x000077702d287816 */ /* 0x010fe200000000ff */
[----:B------:R-:W-:Y:S01]  /*231c0*/  IMAD.X R5, R49, 0x1, R57, P6 ;  /* 0x0000000131057824 */ /* 0x000fe200030e0639 */
[----:B------:R-:W-:Y:S01]  /*231d0*/  PRMT R41, R45, 0x7771, RZ ;  /* 0x000077712d297816 */ /* 0x000fe200000000ff */
[C---:B------:R-:W-:Y:S01]  /*231e0*/  VIADD R44, R48.reuse, UR4 ;  /* 0x00000004302c7c36 */ /* 0x040fe20008000000 */
[----:B------:R-:W-:Y:S01]  /*231f0*/  ULDC UR12, c[0x0][0x228] ;  /* 0x00008a00000c7ab9 */ /* 0x000fe20000000800 */
[----:B------:R0:W-:Y:S01]  /*23200*/  @P4 STG.E.U8 desc[UR6][R6.64], R40 ;  /* 0x0000002806004986 */ /* 0x0001e2000c101106 */
[----:B------:R-:W-:Y:S01]  /*23210*/  ISETP.LT.AND P4, PT, R55, UR10, !P1 ;  /* 0x0000000a37007c0c */ /* 0x000fe2000cf81270 */
[----:B------:R-:W-:Y:S01]  /*23220*/  ULDC UR10, c[0x0][0x228] ;  /* 0x00008a00000a7ab9 */ /* 0x000fe20000000800 */
[----:B------:R-:W-:Y:S01]  /*23230*/  ULDC UR4, c[0x0][0x22c] ;  /* 0x00008b0000047ab9 */ /* 0x000fe20000000800 */
[----:B------:R1:W-:Y:S01]  /*23240*/  @P5 STG.E.U8 desc[UR6][R4.64], R41 ;  /* 0x0000002904005986 */ /* 0x0003e2000c101106 */
[----:B------:R-:W-:Y:S01]  /*23250*/  ULDC UR14, c[0x0][0x228] ;  /* 0x00008a00000e7ab9 */ /* 0x000fe20000000800 */
[----:B0-----:R-:W-:-:S02]  /*23260*/  IADD3 R40, P6, R48, R58, RZ ;  /* 0x0000003a30287210 */ /* 0x001fc40007fde0ff */
[----:B------:R-:W-:Y:S02]  /*23270*/  IADD3 R6, P5, R48, R60, RZ ;  /* 0x0000003c30067210 */ /* 0x000fe40007fbe0ff */
[----:B-1----:R-:W-:Y:S01]  /*23280*/  PRMT R5, R45, 0x7772, RZ ;  /* 0x000077722d057816 */ /* 0x002fe200000000ff */
[C---:B------:R-:W-:Y:S01]  /*23290*/  IMAD.X R41, R49.reuse, 0x1, R59, P6 ;  /* 0x0000000131297824 */ /* 0x040fe200030e063b */
[----:B------:R-:W-:Y:S02]  /*232a0*/  SHF.R.S32.HI R48, RZ, 0x1f, R44 ;  /* 0x0000001fff307819 */ /* 0x000fe4000001142c */
[----:B------:R-:W-:Y:S01]  /*232b0*/  IADD3 R4, P6, R44, R0, RZ ;  /* 0x000000002c047210 */ /* 0x000fe20007fde0ff */
[----:B------:R-:W-:Y:S01]  /*232c0*/  IMAD.X R7, R49, 0x1, R61, P5 ;  /* 0x0000000131077824 */ /* 0x000fe200028e063d */
[----:B------:R-:W-:Y:S02]  /*232d0*/  PRMT R45, R45, 0x7773, RZ ;  /* 0x000077732d2d7816 */ /* 0x000fe400000000ff */
[----:B---3--:R-:W-:-:S02]  /*232e0*/  PRMT R49, R42, 0x7771, RZ ;  /* 0x000077712a317816 */ /* 0x008fc400000000ff */
[----:B--2---:R-:W-:Y:S01]  /*232f0*/  ISETP.LT.AND P2, PT, R50, UR8, !P3 ;  /* 0x0000000832007c0c */ /* 0x004fe2000df41270 */
[----:B------:R-:W-:Y:S02]  /*23300*/  ULDC UR8, c[0x0][0x228] ;  /* 0x00008a0000087ab9 */ /* 0x000fe40000000800 */
[----:B------:R-:W-:Y:S01]  /*23310*/  ISETP.LT.AND P3, PT, R51, UR8, !P3 ;  /* 0x0000000833007c0c */ /* 0x000fe2000df61270 */
[----:B------:R-:W-:-:S09]  /*23320*/  ULDC UR8, c[0x0][0x228] ;  /* 0x00008a0000087ab9 */ /* 0x000fd20000000800 */
[----:B------:R0:W-:Y:S04]  /*23330*/  @P2 STG.E.U8 desc[UR6][R40.64], R5 ;  /* 0x0000000528002986 */ /* 0x0001e8000c101106 */
[----:B------:R1:W-:Y:S01]  /*23340*/  @P3 STG.E.U8 desc[UR6][R6.64], R45 ;  /* 0x0000002d06003986 */ /* 0x0003e2000c101106 */
[----:B------:R-:W-:Y:S01]  /*23350*/  ISETP.LT.AND P3, PT, R47, UR8, !P1 ;  /* 0x000000082f007c0c */ /* 0x000fe2000cf61270 */
[----:B------:R-:W-:Y:S01]  /*23360*/  ULDC UR8, c[0x0][0x228] ;  /* 0x00008a0000087ab9 */ /* 0x000fe20000000800 */
[----:B0-----:R-:W-:Y:S01]  /*23370*/  IMAD.X R5, R48, 0x1, R3, P6 ;  /* 0x0000000130057824 */ /* 0x001fe200030e0603 */
[----:B------:R-:W-:-:S05]  /*23380*/  PRMT R40, R42, 0x7770, RZ ;  /* 0x000077702a287816 */ /* 0x000fca00000000ff */
[----:B------:R0:W-:Y:S01]  /*23390*/  @P4 STG.E.U8 desc[UR6][R4.64], R40 ;  /* 0x0000002804004986 */ /* 0x0001e2000c101106 */
[----:B------:R-:W-:Y:S01]  /*233a0*/  ISETP.LT.AND P4, PT, R50, UR10, !P1 ;  /* 0x0000000a32007c0c */ /* 0x000fe2000cf81270 */
[----:B-1----:R-:W-:Y:S01]  /*233b0*/  VIADD R7, R43, 0xd ;  /* 0x0000000d2b077836 */ /* 0x002fe20000000000 */
[C---:B------:R-:W-:Y:S01]  /*233c0*/  IADD3 R6, P5, R44.reuse, R58, RZ ;  /* 0x0000003a2c067210 */ /* 0x040fe20007fbe0ff */
[----:B------:R-:W-:Y:S01]  /*233d0*/  ULDC UR10, c[0x0][0x228] ;  /* 0x00008a00000a7ab9 */ /* 0x000fe20000000800 */
[----:B------:R-:W-:Y:S01]  /*233e0*/  ISETP.LT.AND P1, PT, R51, UR12, !P1 ;  /* 0x0000000c33007c0c */ /* 0x000fe2000cf21270 */
[----:B------:R-:W-:Y:S01]  /*233f0*/  ULDC UR12, c[0x0][0x228] ;  /* 0x00008a00000c7ab9 */ /* 0x000fe20000000800 */
[C---:B0-----:R-:W-:Y:S02]  /*23400*/  IADD3 R40, P2, R44.reuse, R56, RZ ;  /* 0x000000382c287210 */ /* 0x041fe40007f5e0ff */
[----:B------:R-:W-:-:S03]  /*23410*/  IADD3 R4, P6, R44, R60, RZ ;  /* 0x0000003c2c047210 */ /* 0x000fc60007fde0ff */
[C---:B------:R-:W-:Y:S01]  /*23420*/  IMAD.X R41, R48.reuse, 0x1, R57, P2 ;  /* 0x0000000130297824 */ /* 0x040fe200010e0639 */
[----:B------:R-:W-:Y:S01]  /*23430*/  ISETP.GE.AND P2, PT, R7, UR4, PT ;  /* 0x0000000407007c0c */ /* 0x000fe2000bf46270 */
[----:B------:R-:W-:Y:S01]  /*23440*/  IMAD.X R7, R48, 0x1, R59, P5 ;  /* 0x0000000130077824 */ /* 0x000fe200028e063b */
[----:B------:R-:W-:Y:S01]  /*23450*/  PRMT R45, R42, 0x7772, RZ ;  /* 0x000077722a2d7816 */ /* 0x000fe200000000ff */
[----:B------:R-:W-:Y:S01]  /*23460*/  ULDC UR4, c[0x0][0x248] ;  /* 0x0000920000047ab9 */ /* 0x000fe20000000800 */
[----:B------:R-:W-:Y:S01]  /*23470*/  @P3 STG.E.U8 desc[UR6][R40.64], R49 ;  /* 0x0000003128003986 */ /* 0x000fe2000c101106 */
[----:B------:R-:W-:Y:S01]  /*23480*/  IMAD.X R5, R48, 0x1, R61, P6 ;  /* 0x0000000130057824 */ /* 0x000fe200030e063d */
[----:B------:R-:W-:Y:S02]  /*23490*/  PRMT R42, R42, 0x7773, RZ ;  /* 0x000077732a2a7816 */ /* 0x000fe400000000ff */
[----:B------:R0:W-:Y:S01]  /*234a0*/  @P4 STG.E.U8 desc[UR6][R6.64], R45 ;  /* 0x0000002d06004986 */ /* 0x0001e2000c101106 */
[----:B------:R-:W-:Y:S01]  /*234b0*/  ISETP.LT.AND P4, PT, R55, UR8, !P2 ;  /* 0x0000000837007c0c */ /* 0x000fe2000d781270 */
[----:B------:R-:W-:-:S02]  /*234c0*/  ULDC UR8, c[0x0][0x22c] ;  /* 0x00008b0000087ab9 */ /* 0x000fc40000000800 */
[----:B------:R1:W-:Y:S01]  /*234d0*/  @P1 STG.E.U8 desc[UR6][R4.64], R42 ;  /* 0x0000002a04001986 */ /* 0x0003e2000c101106 */
[----:B------:R-:W-:Y:S01]  /*234e0*/  ISETP.LT.AND P3, PT, R47, UR10, !P2 ;  /* 0x0000000a2f007c0c */ /* 0x000fe2000d761270 */
[----:B------:R-:W-:Y:S01]  /*234f0*/  ULDC UR10, c[0x0][0x228] ;  /* 0x00008a00000a7ab9 */ /* 0x000fe20000000800 */
[----:B------:R-:W-:Y:S01]  /*23500*/  ISETP.LT.AND P5, PT, R50, UR12, !P2 ;  /* 0x0000000c32007c0c */ /* 0x000fe2000d7a1270 */
[----:B------:R-:W2:Y:S01]  /*23510*/  LDL.LU R47, [R1+0xc54] ;  /* 0x000c5400012f7983 */ /* 0x000ea20000300800 */
[----:B------:R-:W-:Y:S01]  /*23520*/  PRMT R48, R46, 0x7771, RZ ;  /* 0x000077712e307816 */ /* 0x000fe200000000ff */
[----:B------:R-:W-:Y:S01]  /*23530*/  ULDC UR12, c[0x0][0x228] ;  /* 0x00008a00000c7ab9 */ /* 0x000fe20000000800 */
[----:B0-----:R-:W-:Y:S01]  /*23540*/  VIADD R45, R44, UR4 ;  /* 0x000000042c2d7c36 */ /* 0x001fe20008000000 */
[----:B------:R-:W-:-:S04]  /*23550*/  ULDC UR4, c[0x0][0x22c] ;  /* 0x00008b0000047ab9 */ /* 0x000fc80000000800 */
[----:B-1----:R-:W-:Y:S02]  /*23560*/  SHF.R.S32.HI R42, RZ, 0x1f, R45 ;  /* 0x0000001fff2a7819 */ /* 0x002fe4000001142d */
[----:B------:R-:W-:Y:S01]  /*23570*/  IADD3 R40, P6, R45, R0, RZ ;  /* 0x000000002d287210 */ /* 0x000fe20007fde0ff */
[----:B------:R-:W-:Y:S01]  /*23580*/  VIADD R5, R43, 0xe ;  /* 0x0000000e2b057836 */ /* 0x000fe20000000000 */
[----:B------:R-:W-:-:S03]  /*23590*/  IADD3 R6, P1, R45, R56, RZ ;  /* 0x000000382d067210 */ /* 0x000fc60007f3e0ff */
[C---:B------:R-:W-:Y:S01]  /*235a0*/  IMAD.X R41, R42.reuse, 0x1, R3, P6 ;  /* 0x000000012a297824 */ /* 0x040fe200030e0603 */
[----:B------:R-:W-:Y:S01]  /*235b0*/  IADD3 R4, P6, R45, R58, RZ ;  /* 0x0000003a2d047210 */ /* 0x000fe20007fde0ff */
[----:B------:R-:W-:Y:S01]  /*235c0*/  IMAD.X R7, R42, 0x1, R57, P1 ;  /* 0x000000012a077824 */ /* 0x000fe200008e0639 */
[----:B------:R-:W-:Y:S02]  /*235d0*/  PRMT R44, R46, 0x7770, RZ ;  /* 0x000077702e2c7816 */ /* 0x000fe400000000ff */
[----:B------:R-:W-:Y:S01]  /*235e0*/  ISETP.GE.AND P1, PT, R5, UR4, PT ;  /* 0x0000000405007c0c */ /* 0x000fe2000bf26270 */
[----:B------:R-:W-:Y:S01]  /*235f0*/  IMAD.X R5, R42, 0x1, R59, P6 ;  /* 0x000000012a057824 */ /* 0x000fe200030e063b */
[----:B------:R-:W-:Y:S01]  /*23600*/  PRMT R49, R46, 0x7772, RZ ;  /* 0x000077722e317816 */ /* 0x000fe200000000ff */
[----:B------:R-:W-:Y:S01]  /*23610*/  @P4 STG.E.U8 desc[UR6][R40.64], R44 ;  /* 0x0000002c28004986 */ /* 0x000fe2000c101106 */
[----:B------:R-:W-:-:S03]  /*23620*/  ULDC UR4, c[0x0][0x248] ;  /* 0x0000920000047ab9 */ /* 0x000fc60000000800 */
[----:B------:R-:W-:Y:S04]  /*23630*/  @P3 STG.E.U8 desc[UR6][R6.64], R48 ;  /* 0x0000003006003986 */ /* 0x000fe8000c101106 */
[----:B------:R0:W-:Y:S04]  /*23640*/  @P5 STG.E.U8 desc[UR6][R4.64], R49 ;  /* 0x0000003104005986 */ /* 0x0001e8000c101106 */
[----:B0-----:R-:W3:Y:S01]  /*23650*/  LDL.LU R49, [R1+0x660] ;  /* 0x0006600001317983 */ /* 0x001ee20000300800 */
[----:B------:R-:W-:-:S03]  /*23660*/  VIADD R4, R43, 0xf ;  /* 0x0000000f2b047836 */ /* 0x000fc60000000000 */
[----:B------:R-:W4:Y:S01]  /*23670*/  LDL.LU R43, [R1+0xc50] ;  /* 0x000c5000012b7983 */ /* 0x000f220000300800 */
[----:B------:R-:W-:Y:S01]  /*23680*/  VIADD R44, R45, UR4 ;  /* 0x000000042d2c7c36 */ /* 0x000fe20008000000 */
[----:B------:R-:W-:Y:S01]  /*23690*/  ISETP.LT.AND P3, PT, R51, UR10, !P2 ;  /* 0x0000000a33007c0c */ /* 0x000fe2000d761270 */
[----:B------:R-:W-:Y:S01]  /*236a0*/  ULDC UR4, c[0x0][0x248] ;  /* 0x0000920000047ab9 */ /* 0x000fe20000000800 */
[----:B------:R-:W-:Y:S01]  /*236b0*/  IADD3 R40, P2, R45, R60, RZ ;  /* 0x0000003c2d287210 */ /* 0x000fe20007f5e0ff */
[----:B------:R-:W-:Y:S01]  /*236c0*/  ULDC UR10, c[0x0][0x228] ;  /* 0x00008a00000a7ab9 */ /* 0x000fe20000000800 */
[----:B------:R-:W-:Y:S02]  /*236d0*/  SHF.R.S32.HI R45, RZ, 0x1f, R44 ;  /* 0x0000001fff2d7819 */ /* 0x000fe4000001142c */
[----:B------:R-:W-:Y:S02]  /*236e0*/  IADD3 R6, P5, R44, R0, RZ ;  /* 0x000000002c067210 */ /* 0x000fe40007fbe0ff */
[----:B------:R-:W-:Y:S01]  /*236f0*/  ISETP.LT.AND P4, PT, R55, UR12, !P1 ;  /* 0x0000000c37007c0c */ /* 0x000fe2000cf81270 */
[----:B------:R-:W-:Y:S01]  /*23700*/  IMAD.X R41, R42, 0x1, R61, P2 ;  /* 0x000000012a297824 */ /* 0x000fe200010e063d */
[----:B------:R-:W-:Y:S01]  /*23710*/  ISETP.GE.AND P2, PT, R4, UR8, PT ;  /* 0x0000000804007c0c */ /* 0x000fe2000bf46270 */
[----:B------:R-:W-:Y:S01]  /*23720*/  IMAD.X R7, R45, 0x1, R3, P5 ;  /* 0x000000012d077824 */ /* 0x000fe200028e0603 */
[----:B------:R-:W-:Y:S01]  /*23730*/  IADD3 R4, P5, R44, R56, RZ ;  /* 0x000000382c047210 */ /* 0x000fe20007fbe0ff */
[----:B------:R-:W-:Y:S01]  /*23740*/  ULDC UR8, c[0x0][0x228] ;  /* 0x00008a0000087ab9 */ /* 0x000fe20000000800 */
[----:B------:R-:W-:Y:S01]  /*23750*/  PRMT R46, R46, 0x7773, RZ ;  /* 0x000077732e2e7816 */ /* 0x000fe200000000ff */
[----:B------:R-:W-:-:S02]  /*23760*/  ULDC UR12, c[0x0][0x228] ;  /* 0x00008a00000c7ab9 */ /* 0x000fc40000000800 */
[----:B------:R-:W-:Y:S02]  /*23770*/  IMAD.X R5, R45, 0x1, R57, P5 ;  /* 0x000000012d057824 */ /* 0x000fe400028e0639 */
[----:B------:R-:W-:Y:S01]  /*23780*/  @P3 STG.E.U8 desc[UR6][R40.64], R46 ;  /* 0x0000002e28003986 */ /* 0x000fe2000c101106 */
[----:B---3--:R-:W-:Y:S01]  /*23790*/  ISETP.LT.AND P6, PT, R49, UR14, !P1 ;  /* 0x0000000e31007c0c */ /* 0x008fe2000cfc1270 */
[----:B------:R-:W-:Y:S01]  /*237a0*/  ULDC UR14, c[0x0][0x228] ;  /* 0x00008a00000e7ab9 */ /* 0x000fe20000000800 */
[C---:B----4-:R-:W-:Y:S02]  /*237b0*/  PRMT R42, R43.reuse, 0x7770, RZ ;  /* 0x000077702b2a7816 */ /* 0x050fe400000000ff */
[----:B------:R-:W-:-:S03]  /*237c0*/  PRMT R48, R43, 0x7771, RZ ;  /* 0x000077712b307816 */ /* 0x000fc600000000ff */
[----:B------:R-:W-:Y:S06]  /*237d0*/  @P4 STG.E.U8 desc[UR6][R6.64], R42 ;  /* 0x0000002a06004986 */ /* 0x000fec000c101106 */
[----:B------:R0:W-:Y:S04]  /*237e0*/  @P6 STG.E.U8 desc[UR6][R4.64], R48 ;  /* 0x0000003004006986 */ /* 0x0001e8000c101106 */
[----:B0-----:R-:W3:Y:S01]  /*237f0*/  LDL.LU R48, [R1+0x3cc] ;  /* 0x0003cc0001307983 */ /* 0x001ee20000300800 */
[----:B------:R-:W-:Y:S01]  /*23800*/  ISETP.LT.AND P3, PT, R50, UR8, !P1 ;  /* 0x0000000832007c0c */ /* 0x000fe2000cf61270 */
[----:B------:R-:W-:Y:S01]  /*23810*/  ULDC UR8, c[0x0][0x228] ;  /* 0x00008a0000087ab9 */ /* 0x000fe20000000800 */
[C---:B------:R-:W-:Y:S01]  /*23820*/  IADD3 R40, P6, R44.reuse, R58, RZ ;  /* 0x0000003a2c287210 */ /* 0x040fe20007fde0ff */
[C---:B------:R-:W-:Y:S01]  /*23830*/  VIADD R42, R44.reuse, UR4 ;  /* 0x000000042c2a7c36 */ /* 0x040fe20008000000 */
[----:B------:R-:W-:Y:S01]  /*23840*/  ISETP.LT.AND P1, PT, R51, UR10, !P1 ;  /* 0x0000000a33007c0c */ /* 0x000fe2000cf21270 */
[----:B------:R-:W-:Y:S01]  /*23850*/  ULDC UR10, c[0x0][0x228] ;  /* 0x00008a00000a7ab9 */ /* 0x000fe20000000800 */
[----:B------:R-:W-:Y:S01]  /*23860*/  ISETP.LT.AND P4, PT, R55, UR8, !P2 ;  /* 0x0000000837007c0c */ /* 0x000fe2000d781270 */
[----:B------:R-:W-:Y:S01]  /*23870*/  IMAD.X R41, R45, 0x1, R59, P6 ;  /* 0x000000012d297824 */ /* 0x000fe200030e063b */
[C---:B------:R-:W-:Y:S01]  /*23880*/  PRMT R46, R43.reuse, 0x7773, RZ ;  /* 0x000077732b2e7816 */ /* 0x040fe200000000ff */
[----:B------:R-:W-:Y:S01]  /*23890*/  ULDC UR8, c[0x0][0x228] ;  /* 0x00008a0000087ab9 */ /* 0x000fe20000000800 */
[----:B------:R-:W-:Y:S01]  /*238a0*/  IADD3 R6, P5, R44, R60, RZ ;  /* 0x0000003c2c067210 */ /* 0x000fe20007fbe0ff */
[----:B------:R-:W-:Y:S01]  /*238b0*/  ULDC UR4, c[0x0][0x22c] ;  /* 0x00008b0000047ab9 */ /* 0x000fe20000000800 */
[----:B------:R-:W-:-:S02]  /*238c0*/  PRMT R5, R43, 0x7772, RZ ;  /* 0x000077722b057816 */ /* 0x000fc400000000ff */
[----:B------:R-:W-:Y:S02]  /*238d0*/  SHF.R.S32.HI R43, RZ, 0x1f, R42 ;  /* 0x0000001fff2b7819 */ /* 0x000fe4000001142a */
[----:B------:R-:W-:Y:S01]  /*238e0*/  IADD3 R4, P6, R42, R0, RZ ;  /* 0x000000002a047210 */ /* 0x000fe20007fde0ff */
[----:B------:R-:W-:Y:S01]  /*238f0*/  IMAD.X R7, R45, 0x1, R61, P5 ;  /* 0x000000012d077824 */ /* 0x000fe200028e063d */
[----:B------:R0:W-:Y:S01]  /*23900*/  @P3 STG.E.U8 desc[UR6][R40.64], R5 ;  /* 0x0000000528003986 */ /* 0x0001e2000c101106 */
[----:B------:R-:W-:Y:S01]  /*23910*/  ISETP.LT.AND P5, PT, R49, UR8, !P2 ;  /* 0x0000000831007c0c */ /* 0x000fe2000d7a1270 */
[----:B------:R-:W-:Y:S02]  /*23920*/  ULDC UR8, c[0x0][0x228] ;  /* 0x00008a0000087ab9 */ /* 0x000fe40000000800 */
[----:B------:R1:W-:Y:S01]  /*23930*/  @P1 STG.E.U8 desc[UR6][R6.64], R46 ;  /* 0x0000002e06001986 */ /* 0x0003e2000c101106 */
[----:B0-----:R-:W-:Y:S01]  /*23940*/  IMAD.X R5, R43, 0x1, R3, P6 ;  /* 0x000000012b057824 */ /* 0x001fe200030e0603 */
[----:B--2---:R-:W-:-:S05]  /*23950*/  PRMT R40, R47, 0x7770, RZ ;  /* 0x000077702f287816 */ /* 0x004fca00000000ff */
[----:B------:R0:W-:Y:S01]  /*23960*/  @P4 STG.E.U8 desc[UR6][R4.64], R40 ;  /* 0x0000002804004986 */ /* 0x0001e2000c101106 */
[----:B------:R-:W-:Y:S01]  /*23970*/  ISETP.LT.AND P4, PT, R50, UR10, !P2 ;  /* 0x0000000a32007c0c */ /* 0x000fe2000d781270 */
[----:B------:R-:W-:Y:S01]  /*23980*/  ULDC UR10, c[0x0][0x228] ;  /* 0x00008a00000a7ab9 */ /* 0x000fe20000000800 */
[----:B------:R-:W-:Y:S01]  /*23990*/  ISETP.LT.AND P2, PT, R51, UR12, !P2 ;  /* 0x0000000c33007c0c */ /* 0x000fe2000d741270 */
[----:B------:R-:W-:Y:S01]  /*239a0*/  ULDC UR12, c[0x0][0x228] ;  /* 0x00008a00000c7ab9 */ /* 0x000fe20000000800 */
[C---:B-1----:R-:W-:Y:S02]  /*239b0*/  IADD3 R6, P6, R42.reuse, R58, RZ ;  /* 0x0000003a2a067210 */ /* 0x042fe40007fde0ff */
[----:B0-----:R-:W-:Y:S02]  /*239c0*/  IADD3 R40, P3, R42, R56, RZ ;  /* 0x000000382a287210 */ /* 0x001fe40007f7e0ff */
[----:B------:R-:W-:-:S03]  /*239d0*/  PRMT R44, R47, 0x7771, RZ ;  /* 0x000077712f2c7816 */ /* 0x000fc600000000ff */
[----:B------:R-:W-:Y:S01]  /*239e0*/  IMAD.X R41, R43, 0x1, R57, P3 ;  /* 0x000000012b297824 */ /* 0x000fe200018e0639 */
[----:B------:R-:W-:Y:S02]  /*239f0*/  IADD3 R4, P3, R42, R60, RZ ;  /* 0x0000003c2a047210 */ /* 0x000fe40007f7e0ff */
[C---:B------:R-:W-:Y:S02]  /*23a00*/  PRMT R45, R47.reuse, 0x7773, RZ ;  /* 0x000077732f2d7816 */ /* 0x040fe400000000ff */
[----:B------:R-:W-:Y:S01]  /*23a10*/  PRMT R47, R47, 0x7772, RZ ;  /* 0x000077722f2f7816 */ /* 0x000fe200000000ff */
[----:B------:R-:W-:Y:S01]  /*23a20*/  IMAD.X R5, R43, 0x1, R61, P3 ;  /* 0x000000012b057824 */ /* 0x000fe200018e063d */
[----:B------:R0:W-:Y:S01]  /*23a30*/  @P5 STG.E.U8 desc[UR6][R40.64], R44 ;  /* 0x0000002c28005986 */ /* 0x0001e2000c101106 */
[C---:B------:R-:W-:Y:S02]  /*23a40*/  PRMT R46, R36.reuse, 0x7772, RZ ;  /* 0x00007772242e7816 */ /* 0x040fe400000000ff */
[----:B0-----:R-:W-:Y:S01]  /*23a50*/  PRMT R44, R36, 0x7770, RZ ;  /* 0x00007770242c7816 */ /* 0x001fe200000000ff */
[----:B---3--:R-:W-:-:S05]  /*23a60*/  VIADD R7, R48, 0x10 ;  /* 0x0000001030077836 */ /* 0x008fca0000000000 */
[----:B------:R-:W-:Y:S01]  /*23a70*/  ISETP.GE.AND P1, PT, R7, UR4, PT ;  /* 0x0000000407007c0c */ /* 0x000fe2000bf26270 */
[----:B------:R-:W-:Y:S01]  /*23a80*/  ULDC UR4, c[0x0][0x248] ;  /* 0x0000920000047ab9 */ /* 0x000fe20000000800 */
[----:B------:R-:W-:Y:S02]  /*23a90*/  IMAD.X R7, R43, 0x1, R59, P6 ;  /* 0x000000012b077824 */ /* 0x000fe400030e063b */
[----:B------:R-:W-:Y:S01]  /*23aa0*/  VIADD R42, R42, UR4 ;  /* 0x000000042a2a7c36 */ /* 0x000fe20008000000 */
[----:B------:R-:W-:Y:S01]  /*23ab0*/  ISETP.LT.AND P3, PT, R49, UR10, !P1 ;  /* 0x0000000a31007c0c */ /* 0x000fe2000cf61270 */
[----:B------:R-:W-:Y:S01]  /*23ac0*/  ULDC UR4, c[0x0][0x22c] ;  /* 0x00008b0000047ab9 */ /* 0x000fe20000000800 */
[----:B------:R0:W-:Y:S01]  /*23ad0*/  @P4 STG.E.U8 desc[UR6][R6.64], R47 ;  /* 0x0000002f06004986 */ /* 0x0001e2000c101106 */
[----:B------:R-:W-:Y:S01]  /*23ae0*/  ISETP.LT.AND P4, PT, R55, UR8, !P1 ;  /* 0x0000000837007c0c */ /* 0x000fe2000cf81270 */
[----:B------:R-:W-:Y:S01]  /*23af0*/  ULDC UR10, c[0x0][0x228] ;  /* 0x00008a00000a7ab9 */ /* 0x000fe20000000800 */
[----:B------:R-:W-:-:S02]  /*23b00*/  SHF.R.S32.HI R43, RZ, 0x1f, R42 ;  /* 0x0000001fff2b7819 */ /* 0x000fc4000001142a */
[----:B------:R-:W-:Y:S01]  /*23b10*/  IADD3 R40, P6, R42, R0, RZ ;  /* 0x000000002a287210 */ /* 0x000fe20007fde0ff */
[----:B------:R1:W-:Y:S01]  /*23b20*/  @P2 STG.E.U8 desc[UR6][R4.64], R45 ;  /* 0x0000002d04002986 */ /* 0x0003e2000c101106 */
[----:B------:R-:W-:Y:S01]  /*23b30*/  ISETP.LT.AND P5, PT, R50, UR12, !P1 ;  /* 0x0000000c32007c0c */ /* 0x000fe2000cfa1270 */
[----:B------:R-:W-:Y:S01]  /*23b40*/  ULDC UR12, c[0x0][0x228] ;  /* 0x00008a00000c7ab9 */ /* 0x000fe20000000800 */
[----:B------:R-:W-:Y:S01]  /*23b50*/  ULDC UR8, c[0x0][0x22c] ;  /* 0x00008b0000087ab9 */ /* 0x000fe20000000800 */
[----:B------:R-:W-:Y:S02]  /*23b60*/  IMAD.X R41, R43, 0x1, R3, P6 ;  /* 0x000000012b297824 */ /* 0x000fe400030e0603 */
[----:B0-----:R-:W-:Y:S01]  /*23b70*/  VIADD R7, R48, 0x11 ;  /* 0x0000001130077836 */ /* 0x001fe20000000000 */
[C---:B------:R-:W-:Y:S01]  /*23b80*/  IADD3 R6, P6, R42.reuse, R58, RZ ;  /* 0x0000003a2a067210 */ /* 0x040fe20007fde0ff */
[----:B------:R-:W2:Y:S01]  /*23b90*/  LDL.LU R47, [R1+0x3c] ;  /* 0x00003c00012f7983 */ /* 0x000ea20000300800 */
[----:B-1----:R-:W-:-:S02]  /*23ba0*/  IADD3 R4, P2, R42, R56, RZ ;  /* 0x000000382a047210 */ /* 0x002fc40007f5e0ff */
[----:B------:R-:W-:-:S03]  /*23bb0*/  PRMT R45, R36, 0x7771, RZ ;  /* 0x00007771242d7816 */ /* 0x000fc600000000ff */
[----:B------:R-:W-:Y:S01]  /*23bc0*/  IMAD.X R5, R43, 0x1, R57, P2 ;  /* 0x000000012b057824 */ /* 0x000fe200010e0639 */
[----:B------:R-:W-:Y:S01]  /*23bd0*/  ISETP.GE.AND P2, PT, R7, UR4, PT ;  /* 0x0000000407007c0c */ /* 0x000fe2000bf46270 */
[----:B------:R-:W-:Y:S01]  /*23be0*/  IMAD.X R7, R43, 0x1, R59, P6 ;  /* 0x000000012b077824 */ /* 0x000fe200030e063b */
[----:B------:R-:W-:Y:S01]  /*23bf0*/  @P4 STG.E.U8 desc[UR6][R40.64], R44 ;  /* 0x0000002c28004986 */ /* 0x000fe2000c101106 */
[----:B------:R-:W-:-:S03]  /*23c00*/  ULDC UR4, c[0x0][0x248] ;  /* 0x0000920000047ab9 */ /* 0x000fc60000000800 */
[----:B------:R-:W-:Y:S04]  /*23c10*/  @P3 STG.E.U8 desc[UR6][R4.64], R45 ;  /* 0x0000002d04003986 */ /* 0x000fe8000c101106 */
[----:B------:R0:W-:Y:S04]  /*23c20*/  @P5 STG.E.U8 desc[UR6][R6.64], R46 ;  /* 0x0000002e06005986 */ /* 0x0001e8000c101106 */
[----:B0-----:R-:W3:Y:S01]  /*23c30*/  LDL.LU R46, [R1+0x30] ;  /* 0x00003000012e7983 */ /* 0x001ee20000300800 */
[----:B------:R-:W-:Y:S01]  /*23c40*/  VIADD R44, R42, UR4 ;  /* 0x000000042a2c7c36 */ /* 0x000fe20008000000 */
[----:B------:R-:W-:-:S02]  /*23c50*/  ISETP.LT.AND P3, PT, R51, UR10, !P1 ;  /* 0x0000000a33007c0c */ /* 0x000fc4000cf61270 */
[----:B------:R-:W-:Y:S02]  /*23c60*/  IADD3 R40, P6, R42, R60, RZ ;  /* 0x0000003c2a287210 */ /* 0x000fe40007fde0ff */
[----:B------:R-:W-:Y:S01]  /*23c70*/  ISETP.LT.AND P4, PT, R55, UR12, !P2 ;  /* 0x0000000c37007c0c */ /* 0x000fe2000d781270 */
[----:B------:R-:W-:Y:S01]  /*23c80*/  VIADD R7, R48, 0x12 ;  /* 0x0000001230077836 */ /* 0x000fe20000000000 */
[----:B------:R-:W-:Y:S01]  /*23c90*/  SHF.R.S32.HI R42, RZ, 0x1f, R44 ;  /* 0x0000001fff2a7819 */ /* 0x000fe2000001142c */
[----:B------:R-:W-:Y:S01]  /*23ca0*/  ULDC UR4, c[0x0][0x248] ;  /* 0x0000920000047ab9 */ /* 0x000fe20000000800 */
[----:B------:R-:W-:Y:S01]  /*23cb0*/  IADD3 R4, P1, R44, R0, RZ ;  /* 0x000000002c047210 */ /* 0x000fe20007f3e0ff */
[----:B------:R-:W-:Y:S01]  /*23cc0*/  IMAD.X R41, R43, 0x1, R61, P6 ;  /* 0x000000012b297824 */ /* 0x000fe200030e063d */
[----:B------:R-:W-:Y:S01]  /*23cd0*/  ISETP.LT.AND P5, PT, R49, UR14, !P2 ;  /* 0x0000000e31007c0c */ /* 0x000fe2000d7a1270 */
[----:B------:R-:W-:Y:S01]  /*23ce0*/  ULDC UR10, c[0x0][0x228] ;  /* 0x00008a00000a7ab9 */ /* 0x000fe20000000800 */
[----:B------:R-:W-:Y:S01]  /*23cf0*/  PRMT R45, R36, 0x7773, RZ ;  /* 0x00007773242d7816 */ /* 0x000fe200000000ff */
[----:B------:R-:W-:Y:S01]  /*23d00*/  IMAD.X R5, R42, 0x1, R3, P1 ;  /* 0x000000012a057824 */ /* 0x000fe200008e0603 */
[----:B------:R-:W-:Y:S01]  /*23d10*/  IADD3 R6, P6, R44, R56, RZ ;  /* 0x000000382c067210 */ /* 0x000fe20007fde0ff */
[----:B------:R-:W-:Y:S01]  /*23d20*/  ULDC UR12, c[0x0][0x228] ;  /* 0x00008a00000c7ab9 */ /* 0x000fe20000000800 */
[----:B------:R-:W-:Y:S01]  /*23d30*/  ISETP.GE.AND P1, PT, R7, UR8, PT ;  /* 0x0000000807007c0c */ /* 0x000fe2000bf26270 */
[----:B------:R-:W-:Y:S01]  /*23d40*/  ULDC UR8, c[0x0][0x228] ;  /* 0x00008a0000087ab9 */ /* 0x000fe20000000800 */
[----:B------:R-:W-:Y:S01]  /*23d50*/  PRMT R36, R32, 0x7770, RZ ;  /* 0x0000777020247816 */ /* 0x000fe200000000ff */
[----:B------:R0:W-:Y:S01]  /*23d60*/  @P3 STG.E.U8 desc[UR6][R40.64], R45 ;  /* 0x0000002d28003986 */ /* 0x0001e2000c101106 */
[----:B------:R-:W-:Y:S01]  /*23d70*/  ISETP.LT.AND P3, PT, R50, UR8, !P2 ;  /* 0x0000000832007c0c */ /* 0x000fe2000d761270 */
[----:B------:R-:W-:Y:S01]  /*23d80*/  IMAD.X R7, R42, 0x1, R57, P6 ;  /* 0x000000012a077824 */ /* 0x000fe200030e0639 */
[----:B------:R-:W-:Y:S01]  /*23d90*/  PRMT R43, R32, 0x7771, RZ ;  /* 0x00007771202b7816 */ /* 0x000fe200000000ff */
[----:B------:R1:W-:Y:S01]  /*23da0*/  @P4 STG.E.U8 desc[UR6][R4.64], R36 ;  /* 0x0000002404004986 */ /* 0x0003e2000c101106 */
[----:B------:R-:W-:Y:S01]  /*23db0*/  ULDC UR8, c[0x0][0x228] ;  /* 0x00008a0000087ab9 */ /* 0x000fe20000000800 */
[----:B------:R-:W-:Y:S01]  /*23dc0*/  ISETP.LT.AND P4, PT, R55, UR10, !P1 ;  /* 0x0000000a37007c0c */ /* 0x000fe2000cf81270 */
[----:B------:R-:W-:Y:S01]  /*23dd0*/  ULDC UR10, c[0x0][0x228] ;  /* 0x00008a00000a7ab9 */ /* 0x000fe20000000800 */
[----:B------:R-:W-:Y:S01]  /*23de0*/  ISETP.LT.AND P2, PT, R51, UR8, !P2 ;  /* 0x0000000833007c0c */ /* 0x000fe2000d741270 */
[----:B------:R4:W-:Y:S01]  /*23df0*/  @P5 STG.E.U8 desc[UR6][R6.64], R43 ;  /* 0x0000002b06005986 */ /* 0x0009e2000c101106 */
[----:B------:R-:W-:Y:S01]  /*23e00*/  ULDC UR8, c[0x0][0x228] ;  /* 0x00008a0000087ab9 */ /* 0x000fe20000000800 */
[----:B------:R-:W-:Y:S01]  /*23e10*/  ULDC UR14, c[0x0][0x228] ;  /* 0x00008a00000e7ab9 */ /* 0x000fe20000000800 */
[C---:B0-----:R-:W-:Y:S01]  /*23e20*/  IADD3 R40, P6, R44.reuse, R58, RZ ;  /* 0x0000003a2c287210 */ /* 0x041fe20007fde0ff */
[C---:B-1----:R-:W-:Y:S01]  /*23e30*/  VIADD R36, R44.reuse, UR4 ;  /* 0x000000042c247c36 */ /* 0x042fe20008000000 */
[----:B------:R-:W-:-:S03]  /*23e40*/  IADD3 R4, P5, R44, R60, RZ ;  /* 0x0000003c2c047210 */ /* 0x000fc60007fbe0ff */
[----:B------:R-:W-:Y:S01]  /*23e50*/  IMAD.X R41, R42, 0x1, R59, P6 ;  /* 0x000000012a297824 */ /* 0x000fe200030e063b */
[----:B------:R-:W-:Y:S01]  /*23e60*/  ULDC UR4, c[0x0][0x228] ;  /* 0x00008a0000047ab9 */ /* 0x000fe20000000800 */
[----:B----4-:R-:W-:Y:S02]  /*23e70*/  PRMT R7, R32, 0x7772, RZ ;  /* 0x0000777220077816 */ /* 0x010fe400000000ff */
[----:B------:R-:W-:Y:S02]  /*23e80*/  SHF.R.S32.HI R43, RZ, 0x1f, R36 ;  /* 0x0000001fff2b7819 */ /* 0x000fe40000011424 */
[----:B------:R-:W-:Y:S01]  /*23e90*/  IADD3 R6, P6, R36, R0, RZ ;  /* 0x0000000024067210 */ /* 0x000fe20007fde0ff */
[----:B------:R-:W-:Y:S01]  /*23ea0*/  IMAD.X R5, R42, 0x1, R61, P5 ;  /* 0x000000012a057824 */ /* 0x000fe200028e063d */
[----:B------:R-:W-:Y:S01]  /*23eb0*/  PRMT R42, R32, 0x7773, RZ ;  /* 0x00007773202a7816 */ /* 0x000fe200000000ff */
[----:B------:R0:W-:Y:S01]  /*23ec0*/  @P3 STG.E.U8 desc[UR6][R40.64], R7 ;  /* 0x0000000728003986 */ /* 0x0001e2000c101106 */
[----:B------:R-:W-:-:S02]  /*23ed0*/  PRMT R32, R37, 0x7770, RZ ;  /* 0x0000777025207816 */ /* 0x000fc400000000ff */
[----:B------:R-:W-:Y:S01]  /*23ee0*/  ISETP.LT.AND P3, PT, R49, UR4, !P1 ;  /* 0x0000000431007c0c */ /* 0x000fe2000cf61270 */
[----:B------:R1:W-:Y:S01]  /*23ef0*/  @P2 STG.E.U8 desc[UR6][R4.64], R42 ;  /* 0x0000002a04002986 */ /* 0x0003e2000c101106 */
[----:B------:R-:W-:Y:S01]  /*23f00*/  ULDC UR4, c[0x0][0x22c] ;  /* 0x00008b0000047ab9 */ /* 0x000fe20000000800 */
[----:B0-----:R-:W-:Y:S01]  /*23f10*/  IMAD.X R7, R43, 0x1, R3, P6 ;  /* 0x000000012b077824 */ /* 0x001fe200030e0603 */
[----:B------:R-:W-:-:S04]  /*23f20*/  IADD3 R40, P2, R36, R56, RZ ;  /* 0x0000003824287210 */ /* 0x000fc80007f5e0ff */
[----:B------:R0:W-:Y:S01]  /*23f30*/  @P4 STG.E.U8 desc[UR6][R6.64], R32 ;  /* 0x0000002006004986 */ /* 0x0001e2000c101106 */
[----:B------:R-:W-:Y:S01]  /*23f40*/  ISETP.LT.AND P4, PT, R50, UR8, !P1 ;  /* 0x0000000832007c0c */ /* 0x000fe2000cf81270 */
[----:B-1----:R-:W-:Y:S01]  /*23f50*/  VIADD R5, R48, 0x13 ;  /* 0x0000001330057836 */ /* 0x002fe20000000000 */
[C---:B------:R-:W-:Y:S01]  /*23f60*/  IADD3 R4, P5, R36.reuse, R58, RZ ;  /* 0x0000003a24047210 */ /* 0x040fe20007fbe0ff */
[----:B------:R-:W-:Y:S01]  /*23f70*/  IMAD.X R41, R43, 0x1, R57, P2 ;  /* 0x000000012b297824 */ /* 0x000fe200010e0639 */
[----:B------:R-:W-:Y:S01]  /*23f80*/  ISETP.LT.AND P1, PT, R51, UR10, !P1 ;  /* 0x0000000a33007c0c */ /* 0x000fe2000cf21270 */
[----:B------:R-:W-:Y:S01]  /*23f90*/  ULDC UR8, c[0x0][0x228] ;  /* 0x00008a0000087ab9 */ /* 0x000fe20000000800 */
[----:B------:R-:W-:Y:S01]  /*23fa0*/  PRMT R42, R37, 0x7771, RZ ;  /* 0x00007771252a7816 */ /* 0x000fe200000000ff */
[----:B------:R-:W-:Y:S01]  /*23fb0*/  ULDC UR10, c[0x0][0x228] ;  /* 0x00008a00000a7ab9 */ /* 0x000fe20000000800 */
[----:B------:R-:W-:Y:S01]  /*23fc0*/  ISETP.GE.AND P2, PT, R5, UR4, PT ;  /* 0x0000000405007c0c */ /* 0x000fe2000bf46270 */
[----:B------:R-:W-:Y:S01]  /*23fd0*/  IMAD.X R5, R43, 0x1, R59, P5 ;  /* 0x000000012b057824 */ /* 0x000fe200028e063b */
[----:B------:R-:W-:Y:S01]  /*23fe0*/  ULDC UR4, c[0x0][0x248] ;  /* 0x0000920000047ab9 */ /* 0x000fe20000000800 */
[----:B0-----:R-:W-:-:S02]  /*23ff0*/  IADD3 R6, P6, R36, R60, RZ ;  /* 0x0000003c24067210 */ /* 0x001fc40007fde0ff */
[C---:B------:R-:W-:Y:S01]  /*24000*/  PRMT R32, R37.reuse, 0x7772, RZ ;  /* 0x0000777225207816 */ /* 0x040fe200000000ff */
[----:B------:R0:W-:Y:S01]  /*24010*/  @P3 STG.E.U8 desc[UR6][R40.64], R42 ;  /* 0x0000002a28003986 */ /* 0x0001e2000c101106 */
[----:B------:R-:W-:Y:S01]  /*24020*/  PRMT R37, R37, 0x7773, RZ ;  /* 0x0000777325257816 */ /* 0x000fe200000000ff */
[----:B------:R-:W-:Y:S02]  /*24030*/  IMAD.X R7, R43, 0x1, R61, P6 ;  /* 0x000000012b077824 */ /* 0x000fe400030e063d */
[----:B------:R1:W-:Y:S01]  /*24040*/  @P4 STG.E.U8 desc[UR6][R4.64], R32 ;  /* 0x0000002004004986 */ /* 0x0003e2000c101106 */
[----:B------:R-:W-:Y:S01]  /*24050*/  ISETP.LT.AND P4, PT, R55, UR8, !P2 ;  /* 0x0000000837007c0c */ /* 0x000fe2000d781270 */
[----:B------:R-:W-:Y:S01]  /*24060*/  ULDC UR8, c[0x0][0x22c] ;  /* 0x00008b0000087ab9 */ /* 0x000fe20000000800 */
[----:B0-----:R-:W-:Y:S01]  /*24070*/  VIADD R41, R36, UR4 ;  /* 0x0000000424297c36 */ /* 0x001fe20008000000 */
[----:B------:R0:W-:Y:S01]  /*24080*/  @P1 STG.E.U8 desc[UR6][R6.64], R37 ;  /* 0x0000002506001986 */ /* 0x0001e2000c101106 */
[----:B------:R-:W-:Y:S01]  /*24090*/  ISETP.LT.AND P1, PT, R49, UR10, !P2 ;  /* 0x0000000a31007c0c */ /* 0x000fe2000d721270 */
[----:B------:R-:W-:Y:S01]  /*240a0*/  ULDC UR4, c[0x0][0x22c] ;  /* 0x00008b0000047ab9 */ /* 0x000fe20000000800 */
[----:B------:R-:W-:Y:S01]  /*240b0*/  ISETP.LT.AND P5, PT, R50, UR12, !P2 ;  /* 0x0000000c32007c0c */ /* 0x000fe2000d7a1270 */
[----:B------:R-:W-:Y:S01]  /*240c0*/  ULDC UR10, c[0x0][0x228] ;  /* 0x00008a00000a7ab9 */ /* 0x000fe20000000800 */
[----:B-1----:R-:W-:Y:S01]  /*240d0*/  SHF.R.S32.HI R32, RZ, 0x1f, R41 ;  /* 0x0000001fff207819 */ /* 0x002fe20000011429 */
[----:B------:R-:W-:Y:S01]  /*240e0*/  ULDC UR12, c[0x0][0x228] ;  /* 0x00008a00000c7ab9 */ /* 0x000fe20000000800 */
[----:B------:R-:W-:-:S02]  /*240f0*/  IADD3 R4, P6, R41, R0, RZ ;  /* 0x0000000029047210 */ /* 0x000fc40007fde0ff */
[----:B------:R-:W-:Y:S02]  /*24100*/  PRMT R40, R33, 0x7770, RZ ;  /* 0x0000777021287816 */ /* 0x000fe400000000ff */
[C---:B0-----:R-:W-:Y:S01]  /*24110*/  IADD3 R6, P3, R41.reuse, R56, RZ ;  /* 0x0000003829067210 */ /* 0x041fe20007f7e0ff */
[----:B------:R-:W-:Y:S02]  /*24120*/  VIADD R37, R48, 0x14 ;  /* 0x0000001430257836 */ /* 0x000fe40000000000 */
[C---:B------:R-:W-:Y:S01]  /*24130*/  IMAD.X R5, R32.reuse, 0x1, R3, P6 ;  /* 0x0000000120057824 */ /* 0x040fe200030e0603 */
[----:B------:R-:W-:Y:S01]  /*24140*/  IADD3 R36, P6, R41, R58, RZ ;  /* 0x0000003a29247210 */ /* 0x000fe20007fde0ff */
[C---:B------:R-:W-:Y:S01]  /*24150*/  IMAD.X R7, R32.reuse, 0x1, R57, P3 ;  /* 0x0000000120077824 */ /* 0x040fe200018e0639 */
[----:B------:R-:W-:Y:S01]  /*24160*/  ISETP.GE.AND P3, PT, R37, UR4, PT ;  /* 0x0000000425007c0c */ /* 0x000fe2000bf66270 */
[----:B------:R-:W-:Y:S01]  /*24170*/  ULDC UR4, c[0x0][0x248] ;  /* 0x0000920000047ab9 */ /* 0x000fe20000000800 */
[C---:B------:R-:W-:Y:S01]  /*24180*/  PRMT R42, R33.reuse, 0x7771, RZ ;  /* 0x00007771212a7816 */ /* 0x040fe200000000ff */
[----:B------:R-:W-:Y:S01]  /*24190*/  IMAD.X R37, R32, 0x1, R59, P6 ;  /* 0x0000000120257824 */ /* 0x000fe200030e063b */
[----:B------:R-:W-:Y:S01]  /*241a0*/  PRMT R43, R33, 0x7772, RZ ;  /* 0x00007772212b7816 */ /* 0x000fe200000000ff */
[----:B------:R0:W-:Y:S01]  /*241b0*/  @P4 STG.E.U8 desc[UR6][R4.64], R40 ;  /* 0x0000002804004986 */ /* 0x0001e2000c101106 */
[----:B------:R-:W-:Y:S01]  /*241c0*/  ISETP.LT.AND P2, PT, R51, UR10, !P2 ;  /* 0x0000000a33007c0c */ /* 0x000fe2000d741270 */
[----:B------:R-:W-:-:S02]  /*241d0*/  ULDC UR10, c[0x0][0x228] ;  /* 0x00008a00000a7ab9 */ /* 0x000fc40000000800 */
[----:B------:R1:W-:Y:S04]  /*241e0*/  @P1 STG.E.U8 desc[UR6][R6.64], R42 ;  /* 0x0000002a06001986 */ /* 0x0003e8000c101106 */
[----:B------:R4:W-:Y:S01]  /*241f0*/  @P5 STG.E.U8 desc[UR6][R36.64], R43 ;  /* 0x0000002b24005986 */ /* 0x0009e2000c101106 */
[C---:B0-----:R-:W-:Y:S01]  /*24200*/  VIADD R40, R41.reuse, UR4 ;  /* 0x0000000429287c36 */ /* 0x041fe20008000000 */
[----:B------:R-:W-:Y:S01]  /*24210*/  IADD3 R4, P6, R41, R60, RZ ;  /* 0x0000003c29047210 */ /* 0x000fe20007fde0ff */
[----:B------:R-:W-:-:S03]  /*24220*/  ULDC UR4, c[0x0][0x248] ;  /* 0x0000920000047ab9 */ /* 0x000fc60000000800 */
[----:B-1----:R-:W-:Y:S02]  /*24230*/  IADD3 R6, P1, R40, R0, RZ ;  /* 0x0000000028067210 */ /* 0x002fe40007f3e0ff */
[----:B----4-:R-:W-:Y:S01]  /*24240*/  SHF.R.S32.HI R36, RZ, 0x1f, R40 ;  /* 0x0000001fff247819 */ /* 0x010fe20000011428 */
[----:B------:R-:W-:Y:S01]  /*24250*/  VIADD R37, R48, 0x15 ;  /* 0x0000001530257836 */ /* 0x000fe20000000000 */
[----:B------:R-:W-:Y:S01]  /*24260*/  ISETP.LT.AND P4, PT, R55, UR12, !P3 ;  /* 0x0000000c37007c0c */ /* 0x000fe2000df81270 */
[----:B------:R-:W-:Y:S02]  /*24270*/  IMAD.X R5, R32, 0x1, R61, P6 ;  /* 0x0000000120057824 */ /* 0x000fe400030e063d */
[----:B------:R-:W-:Y:S01]  /*24280*/  IMAD.X R7, R36, 0x1, R3, P1 ;  /* 0x0000000124077824 */ /* 0x000fe200008e0603 */
[----:B------:R-:W-:Y:S01]  /*24290*/  ISETP.GE.AND P1, PT, R37, UR8, PT ;  /* 0x0000000825007c0c */ /* 0x000fe2000bf26270 */
[----:B------:R-:W-:Y:S01]  /*242a0*/  ULDC UR8, c[0x0][0x228] ;  /* 0x00008a0000087ab9 */ /* 0x000fe20000000800 */
[----:B------:R-:W-:Y:S01]  /*242b0*/  ISETP.LT.AND P5, PT, R49, UR14, !P3 ;  /* 0x0000000e31007c0c */ /* 0x000fe2000dfa1270 */
[----:B------:R-:W-:Y:S01]  /*242c0*/  ULDC UR12, c[0x0][0x228] ;  /* 0x00008a00000c7ab9 */ /* 0x000fe20000000800 */
[----:B------:R-:W-:Y:S01]  /*242d0*/  PRMT R37, R33, 0x7773, RZ ;  /* 0x0000777321257816 */ /* 0x000fe200000000ff */
[----:B------:R-:W-:Y:S01]  /*242e0*/  ULDC UR14, c[0x0][0x228] ;  /* 0x00008a00000e7ab9 */ /* 0x000fe20000000800 */
[----:B------:R-:W-:-:S02]  /*242f0*/  IADD3 R32, P6, R40, R56, RZ ;  /* 0x0000003828207210 */ /* 0x000fc40007fde0ff */
[----:B------:R-:W-:Y:S01]  /*24300*/  PRMT R41, R38, 0x7770, RZ ;  /* 0x0000777026297816 */ /* 0x000fe200000000ff */
[----:B------:R0:W-:Y:S01]  /*24310*/  @P2 STG.E.U8 desc[UR6][R4.64], R37 ;  /* 0x0000002504002986 */ /* 0x0001e2000c101106 */
[----:B------:R-:W-:Y:S01]  /*24320*/  ISETP.LT.AND P2, PT, R50, UR8, !P3 ;  /* 0x0000000832007c0c */ /* 0x000fe2000df41270 */
[----:B------:R-:W-:Y:S01]  /*24330*/  IMAD.X R33, R36, 0x1, R57, P6 ;  /* 0x0000000124217824 */ /* 0x000fe200030e0639 */
[----:B------:R-:W-:Y:S01]  /*24340*/  PRMT R42, R38, 0x7771, RZ ;  /* 0x00007771262a7816 */ /* 0x000fe200000000ff */
[----:B------:R-:W-:Y:S01]  /*24350*/  ULDC UR8, c[0x0][0x228] ;  /* 0x00008a0000087ab9 */ /* 0x000fe20000000800 */
[----:B------:R1:W-:Y:S01]  /*24360*/  @P4 STG.E.U8 desc[UR6][R6.64], R41 ;  /* 0x0000002906004986 */ /* 0x0003e2000c101106 */
[----:B------:R-:W-:Y:S01]  /*24370*/  ISETP.LT.AND P3, PT, R51, UR10, !P3 ;  /* 0x0000000a33007c0c */ /* 0x000fe2000df61270 */
[----:B------:R-:W-:Y:S01]  /*24380*/  ULDC UR10, c[0x0][0x228] ;  /* 0x00008a00000a7ab9 */ /* 0x000fe20000000800 */
[----:B------:R-:W-:Y:S02]  /*24390*/  ISETP.LT.AND P4, PT, R55, UR8, !P1 ;  /* 0x0000000837007c0c */ /* 0x000fe4000cf81270 */
[C---:B0-----:R-:W-:Y:S01]  /*243a0*/  IADD3 R4, P6, R40.reuse, R58, RZ ;  /* 0x0000003a28047210 */ /* 0x041fe20007fde0ff */
[C---:B------:R-:W-:Y:S01]  /*243b0*/  VIADD R37, R40.reuse, UR4 ;  /* 0x0000000428257c36 */ /* 0x040fe20008000000 */
[----:B------:R0:W-:Y:S01]  /*243c0*/  @P5 STG.E.U8 desc[UR6][R32.64], R42 ;  /* 0x0000002a20005986 */ /* 0x0001e2000c101106 */
[----:B------:R-:W-:Y:S01]  /*243d0*/  ULDC UR4, c[0x0][0x228] ;  /* 0x00008a0000047ab9 */ /* 0x000fe20000000800 */
[----:B------:R-:W-:Y:S01]  /*243e0*/  ULDC UR8, c[0x0][0x228] ;  /* 0x00008a0000087ab9 */ /* 0x000fe20000000800 */
[----:B-1----:R-:W-:Y:S01]  /*243f0*/  IADD3 R6, P5, R40, R60, RZ ;  /* 0x0000003c28067210 */ /* 0x002fe20007fbe0ff */
[----:B------:R-:W-:Y:S01]  /*24400*/  IMAD.X R5, R36, 0x1, R59, P6 ;  /* 0x0000000124057824 */ /* 0x000fe200030e063b */
[----:B------:R-:W-:-:S02]  /*24410*/  SHF.R.S32.HI R40, RZ, 0x1f, R37 ;  /* 0x0000001fff287819 */ /* 0x000fc40000011425 */
[----:B0-----:R-:W-:Y:S02]  /*24420*/  PRMT R33, R38, 0x7772, RZ ;  /* 0x0000777226217816 */ /* 0x001fe400000000ff */
[----:B------:R-:W-:Y:S01]  /*24430*/  IADD3 R32, P6, R37, R0, RZ ;  /* 0x0000000025207210 */ /* 0x000fe20007fde0ff */
[----:B------:R-:W-:Y:S01]  /*24440*/  IMAD.X R7, R36, 0x1, R61, P5 ;  /* 0x0000000124077824 */ /* 0x000fe200028e063d */
[----:B------:R-:W-:Y:S01]  /*24450*/  PRMT R38, R38, 0x7773, RZ ;  /* 0x0000777326267816 */ /* 0x000fe200000000ff */
        /* <DEDUP_REMOVED lines=9> */
[----:B------:R-:W-:Y:S01]  /*244f0*/  ISETP.LT.AND P1, PT, R51, UR10, !P1 ;  /* 0x0000000a33007c0c */ /* 0x000fe2000cf21270 */
[----:B------:R-:W-:Y:S01]  /*24500*/  ULDC UR8, c[0x0][0x228] ;  /* 0x00008a0000087ab9 */ /* 0x000fe20000000800 */
[C---:B------:R-:W-:Y:S01]  /*24510*/  IADD3 R6, P5, R37.reuse, R58, RZ ;  /* 0x0000003a25067210 */ /* 0x040fe20007fbe0ff */
[----:B------:R-:W-:Y:S01]  /*24520*/  ULDC UR10, c[0x0][0x228] ;  /* 0x00008a00000a7ab9 */ /* 0x000fe20000000800 */
[C---:B0-----:R-:W-:Y:S02]  /*24530*/  IADD3 R4, P2, R37.reuse, R56, RZ ;  /* 0x0000003825047210 */ /* 0x041fe40007f5e0ff */
[----:B------:R-:W-:Y:S02]  /*24540*/  IADD3 R32, P6, R37, R60, RZ ;  /* 0x0000003c25207210 */ /* 0x000fe40007fde0ff */
[----:B------:R-:W-:Y:S01]  /*24550*/  PRMT R38, R34, 0x7771, RZ ;  /* 0x0000777122267816 */ /* 0x000fe200000000ff */
[C---:B------:R-:W-:Y:S01]  /*24560*/  IMAD.X R5, R40.reuse, 0x1, R57, P2 ;  /* 0x0000000128057824 */ /* 0x040fe200010e0639 */
[----:B------:R-:W-:Y:S01]  /*24570*/  ISETP.GE.AND P2, PT, R7, UR4, PT ;  /* 0x0000000407007c0c */ /* 0x000fe2000bf46270 */
[----:B------:R-:W-:Y:S01]  /*24580*/  IMAD.X R7, R40, 0x1, R59, P5 ;  /* 0x0000000128077824 */ /* 0x000fe200028e063b */
[----:B------:R-:W-:Y:S01]  /*24590*/  PRMT R36, R34, 0x7772, RZ ;  /* 0x0000777222247816 */ /* 0x000fe200000000ff */
[----:B------:R-:W-:Y:S01]  /*245a0*/  IMAD.X R33, R40, 0x1, R61, P6 ;  /* 0x0000000128217824 */ /* 0x000fe200030e063d */
[----:B------:R-:W-:Y:S01]  /*245b0*/  PRMT R34, R34, 0x7773, RZ ;  /* 0x0000777322227816 */ /* 0x000fe200000000ff */
[----:B------:R-:W-:Y:S01]  /*245c0*/  @P3 STG.E.U8 desc[UR6][R4.64], R38 ;  /* 0x0000002604003986 */ /* 0x000fe2000c101106 */
[----:B------:R-:W-:-:S03]  /*245d0*/  ULDC UR4, c[0x0][0x248] ;  /* 0x0000920000047ab9 */ /* 0x000fc60000000800 */
[----:B------:R-:W-:Y:S04]  /*245e0*/  @P4 STG.E.U8 desc[UR6][R6.64], R36 ;  /* 0x0000002406004986 */ /* 0x000fe8000c101106 */
[----:B------:R0:W-:Y:S01]  /*245f0*/  @P1 STG.E.U8 desc[UR6][R32.64], R34 ;  /* 0x0000002220001986 */ /* 0x0001e2000c101106 */
[----:B------:R-:W-:Y:S01]  /*24600*/  ISETP.LT.AND P1, PT, R55, UR8, !P2 ;  /* 0x0000000837007c0c */ /* 0x000fe2000d721270 */
[----:B------:R-:W-:Y:S01]  /*24610*/  VIADD R40, R48, 0x17 ;  /* 0x0000001730287836 */ /* 0x000fe20000000000 */
[----:B------:R-:W-:Y:S01]  /*24620*/  ISETP.LT.AND P4, PT, R49, UR10, !P2 ;  /* 0x0000000a31007c0c */ /* 0x000fe2000d781270 */
[----:B------:R-:W-:Y:S01]  /*24630*/  ULDC UR10, c[0x0][0x228] ;  /* 0x00008a00000a7ab9 */ /* 0x000fe20000000800 */
[----:B------:R-:W-:Y:S01]  /*24640*/  ISETP.LT.AND P6, PT, R50, UR12, !P2 ;  /* 0x0000000c32007c0c */ /* 0x000fe2000d7c1270 */
[----:B------:R-:W-:Y:S01]  /*24650*/  ULDC UR12, c[0x0][0x228] ;  /* 0x00008a00000c7ab9 */ /* 0x000fe20000000800 */
[----:B0-----:R-:W-:Y:S01]  /*24660*/  VIADD R34, R37, UR4 ;  /* 0x0000000425227c36 */ /* 0x001fe20008000000 */
[----:B------:R-:W-:Y:S01]  /*24670*/  ULDC UR4, c[0x0][0x22c] ;  /* 0x00008b0000047ab9 */ /* 0x000fe20000000800 */
[----:B------:R-:W-:Y:S01]  /*24680*/  PRMT R38, R39, 0x7771, RZ ;  /* 0x0000777127267816 */ /* 0x000fe200000000ff */
[----:B------:R-:W-:-:S02]  /*24690*/  ULDC UR8, c[0x0][0x22c] ;  /* 0x00008b0000087ab9 */ /* 0x000fc40000000800 */
[----:B------:R-:W-:Y:S02]  /*246a0*/  SHF.R.S32.HI R36, RZ, 0x1f, R34 ;  /* 0x0000001fff247819 */ /* 0x000fe40000011422 */
[C---:B------:R-:W-:Y:S02]  /*246b0*/  IADD3 R6, P5, R34.reuse, R56, RZ ;  /* 0x0000003822067210 */ /* 0x040fe40007fbe0ff */
[----:B------:R-:W-:-:S03]  /*246c0*/  IADD3 R4, P3, R34, R0, RZ ;  /* 0x0000000022047210 */ /* 0x000fc60007f7e0ff */
[----:B------:R-:W-:Y:S01]  /*246d0*/  IMAD.X R7, R36, 0x1, R57, P5 ;  /* 0x0000000124077824 */ /* 0x000fe200028e0639 */
[----:B------:R-:W-:Y:S01]  /*246e0*/  IADD3 R32, P5, R34, R58, RZ ;  /* 0x0000003a22207210 */ /* 0x000fe20007fbe0ff */
[----:B------:R-:W-:Y:S01]  /*246f0*/  IMAD.X R5, R36, 0x1, R3, P3 ;  /* 0x0000000124057824 */ /* 0x000fe200018e0603 */
[C---:B------:R-:W-:Y:S02]  /*24700*/  PRMT R37, R39.reuse, 0x7770, RZ ;  /* 0x0000777027257816 */ /* 0x040fe400000000ff */
[----:B------:R-:W-:Y:S01]  /*24710*/  ISETP.GE.AND P3, PT, R40, UR4, PT ;  /* 0x0000000428007c0c */ /* 0x000fe2000bf66270 */
[----:B------:R-:W-:Y:S01]  /*24720*/  IMAD.X R33, R36, 0x1, R59, P5 ;  /* 0x0000000124217824 */ /* 0x000fe200028e063b */
[----:B------:R-:W-:Y:S01]  /*24730*/  PRMT R40, R39, 0x7772, RZ ;  /* 0x0000777227287816 */ /* 0x000fe200000000ff */
[----:B------:R-:W-:Y:S01]  /*24740*/  ULDC UR4, c[0x0][0x248] ;  /* 0x0000920000047ab9 */ /* 0x000fe20000000800 */
[----:B------:R0:W-:Y:S01]  /*24750*/  @P1 STG.E.U8 desc[UR6][R4.64], R37 ;  /* 0x0000002504001986 */ /* 0x0001e2000c101106 */
[----:B------:R-:W-:Y:S01]  /*24760*/  ISETP.LT.AND P2, PT, R51, UR10, !P2 ;  /* 0x0000000a33007c0c */ /* 0x000fe2000d741270 */
[----:B------:R-:W-:-:S02]  /*24770*/  ULDC UR10, c[0x0][0x228] ;  /* 0x00008a00000a7ab9 */ /* 0x000fc40000000800 */
[----:B------:R1:W-:Y:S01]  /*24780*/  @P4 STG.E.U8 desc[UR6][R6.64], R38 ;  /* 0x0000002606004986 */ /* 0x0003e2000c101106 */
[----:B------:R-:W-:Y:S01]  /*24790*/  ISETP.LT.AND P4, PT, R55, UR12, !P3 ;  /* 0x0000000c37007c0c */ /* 0x000fe2000df81270 */
[----:B------:R-:W-:Y:S02]  /*247a0*/  ULDC UR12, c[0x0][0x228] ;  /* 0x00008a00000c7ab9 */ /* 0x000fe40000000800 */
[----:B------:R4:W-:Y:S01]  /*247b0*/  @P6 STG.E.U8 desc[UR6][R32.64], R40 ;  /* 0x0000002820006986 */ /* 0x0009e2000c101106 */
[C---:B0-----:R-:W-:Y:S01]  /*247c0*/  VIADD R37, R34.reuse, UR4 ;  /* 0x0000000422257c36 */ /* 0x041fe20008000000 */
[----:B------:R-:W-:Y:S01]  /*247d0*/  IADD3 R4, P6, R34, R60, RZ ;  /* 0x0000003c22047210 */ /* 0x000fe20007fde0ff */
[----:B------:R-:W-:Y:S01]  /*247e0*/  ULDC UR4, c[0x0][0x248] ;  /* 0x0000920000047ab9 */ /* 0x000fe20000000800 */
[----:B------:R-:W-:Y:S01]  /*247f0*/  ISETP.LT.AND P5, PT, R49, UR14, !P3 ;  /* 0x0000000e31007c0c */ /* 0x000fe2000dfa1270 */
[----:B------:R-:W-:Y:S01]  /*24800*/  ULDC UR14, c[0x0][0x228] ;  /* 0x00008a00000e7ab9 */ /* 0x000fe20000000800 */
[----:B------:R-:W-:-:S02]  /*24810*/  SHF.R.S32.HI R34, RZ, 0x1f, R37 ;  /* 0x0000001fff227819 */ /* 0x000fc40000011425 */
[C---:B-1----:R-:W-:Y:S01]  /*24820*/  IADD3 R6, P1, R37.reuse, R0, RZ ;  /* 0x0000000025067210 */ /* 0x042fe20007f3e0ff */
[----:B----4-:R-:W-:Y:S02]  /*24830*/  VIADD R33, R48, 0x18 ;  /* 0x0000001830217836 */ /* 0x010fe40000000000 */
[----:B------:R-:W-:Y:S01]  /*24840*/  IMAD.X R5, R36, 0x1, R61, P6 ;  /* 0x0000000124057824 */ /* 0x000fe200030e063d */
[----:B------:R-:W-:Y:S01]  /*24850*/  IADD3 R32, P6, R37, R56, RZ ;  /* 0x0000003825207210 */ /* 0x000fe20007fde0ff */
[C---:B------:R-:W-:Y:S01]  /*24860*/  IMAD.X R7, R34.reuse, 0x1, R3, P1 ;  /* 0x0000000122077824 */ /* 0x040fe200008e0603 */
[----:B------:R-:W-:Y:S02]  /*24870*/  PRMT R39, R39, 0x7773, RZ ;  /* 0x0000777327277816 */ /* 0x000fe400000000ff */
[----:B------:R-:W-:Y:S02]  /*24880*/  PRMT R36, R35, 0x7770, RZ ;  /* 0x0000777023247816 */ /* 0x000fe400000000ff */
        /* <DEDUP_REMOVED lines=9> */
[----:B------:R-:W-:Y:S01]  /*24920*/  ULDC UR10, c[0x0][0x228] ;  /* 0x00008a00000a7ab9 */ /* 0x000fe20000000800 */
[----:B------:R-:W-:Y:S01]  /*24930*/  ISETP.LT.AND P4, PT, R55, UR8, !P1 ;  /* 0x0000000837007c0c */ /* 0x000fe2000cf81270 */
[----:B------:R4:W-:Y:S01]  /*24940*/  @P5 STG.E.U8 desc[UR6][R32.64], R38 ;  /* 0x0000002620005986 */ /* 0x0009e2000c101106 */
[----:B---3--:R-:W-:Y:S01]  /*24950*/  PRMT R41, R46, 0x7770, RZ ;  /* 0x000077702e297816 */ /* 0x008fe200000000ff */
[----:B------:R-:W-:Y:S01]  /*24960*/  ULDC UR8, c[0x0][0x228] ;  /* 0x00008a0000087ab9 */ /* 0x000fe20000000800 */
[C---:B0-----:R-:W-:Y:S01]  /*24970*/  IADD3 R4, P6, R37.reuse, R58, RZ ;  /* 0x0000003a25047210 */ /* 0x041fe20007fde0ff */
[C---:B-1----:R-:W-:Y:S01]  /*24980*/  VIADD R36, R37.reuse, UR4 ;  /* 0x0000000425247c36 */ /* 0x042fe20008000000 */
[----:B------:R-:W-:-:S03]  /*24990*/  IADD3 R6, P5, R37, R60, RZ ;  /* 0x0000003c25067210 */ /* 0x000fc60007fbe0ff */
[----:B------:R-:W-:Y:S01]  /*249a0*/  IMAD.X R5, R34, 0x1, R59, P6 ;  /* 0x0000000122057824 */ /* 0x000fe200030e063b */
[C---:B------:R-:W-:Y:S01]  /*249b0*/  PRMT R37, R35.reuse, 0x7773, RZ ;  /* 0x0000777323257816 */ /* 0x040fe200000000ff */
[----:B------:R-:W-:Y:S01]  /*249c0*/  ULDC UR4, c[0x0][0x228] ;  /* 0x00008a0000047ab9 */ /* 0x000fe20000000800 */
[----:B------:R-:W-:Y:S02]  /*249d0*/  PRMT R39, R35, 0x7772, RZ ;  /* 0x0000777223277816 */ /* 0x000fe400000000ff */
[----:B------:R-:W-:Y:S02]  /*249e0*/  SHF.R.S32.HI R35, RZ, 0x1f, R36 ;  /* 0x0000001fff237819 */ /* 0x000fe40000011424 */
[----:B----4-:R-:W-:Y:S01]  /*249f0*/  IADD3 R32, P6, R36, R0, RZ ;  /* 0x0000000024207210 */ /* 0x010fe20007fde0ff */
[----:B------:R-:W-:Y:S01]  /*24a00*/  IMAD.X R7, R34, 0x1, R61, P5 ;  /* 0x0000000122077824 */ /* 0x000fe200028e063d */
[----:B------:R0:W-:Y:S03]  /*24a10*/  @P2 STG.E.U8 desc[UR6][R4.64], R39 ;  /* 0x0000002704002986 */ /* 0x0001e6000c101106 */
[----:B------:R-:W-:Y:S01]  /*24a20*/  IMAD.X R33, R35, 0x1, R3, P6 ;  /* 0x0000000123217824 */ /* 0x000fe200030e0603 */
[----:B------:R1:W-:Y:S04]  /*24a30*/  @P3 STG.E.U8 desc[UR6][R6.64], R37 ;  /* 0x0000002506003986 */ /* 0x0003e8000c101106 */
[----:B------:R3:W-:Y:S01]  /*24a40*/  @P4 STG.E.U8 desc[UR6][R32.64], R41 ;  /* 0x0000002920004986 */ /* 0x0007e2000c101106 */
[----:B0-----:R-:W-:-:S02]  /*24a50*/  IADD3 R4, P2, R36, R56, RZ ;  /* 0x0000003824047210 */ /* 0x001fc40007f5e0ff */
[C---:B-1----:R-:W-:Y:S02]  /*24a60*/  IADD3 R6, P5, R36.reuse, R58, RZ ;  /* 0x0000003a24067210 */ /* 0x042fe40007fbe0ff */
[----:B---3--:R-:W-:Y:S01]  /*24a70*/  IADD3 R32, P6, R36, R60, RZ ;  /* 0x0000003c24207210 */ /* 0x008fe20007fde0ff */
[C---:B------:R-:W-:Y:S01]  /*24a80*/  IMAD.X R5, R35.reuse, 0x1, R57, P2 ;  /* 0x0000000123057824 */ /* 0x040fe200010e0639 */
[C---:B------:R-:W-:Y:S01]  /*24a90*/  PRMT R41, R46.reuse, 0x7771, RZ ;  /* 0x000077712e297816 */ /* 0x040fe200000000ff */
[C---:B------:R-:W-:Y:S01]  /*24aa0*/  IMAD.X R7, R35.reuse, 0x1, R59, P5 ;  /* 0x0000000123077824 */ /* 0x040fe200028e063b */
[C---:B------:R-:W-:Y:S01]  /*24ab0*/  PRMT R39, R46.reuse, 0x7772, RZ ;  /* 0x000077722e277816 */ /* 0x040fe200000000ff */
[----:B------:R-:W-:Y:S01]  /*24ac0*/  IMAD.X R33, R35, 0x1, R61, P6 ;  /* 0x0000000123217824 */ /* 0x000fe200030e063d */
[----:B------:R-:W-:Y:S02]  /*24ad0*/  PRMT R35, R46, 0x7773, RZ ;  /* 0x000077732e237816 */ /* 0x000fe400000000ff */
[----:B------:R-:W3:Y:S01]  /*24ae0*/  LDL.LU R46, [R1+0x34] ;  /* 0x00003400012e7983 */ /* 0x000ee20000300800 */
[----:B------:R-:W-:Y:S01]  /*24af0*/  ISETP.LT.AND P3, PT, R49, UR4, !P1 ;  /* 0x0000000431007c0c */ /* 0x000fe2000cf61270 */
[----:B------:R-:W-:Y:S01]  /*24b00*/  VIADD R34, R48, 0x19 ;  /* 0x0000001930227836 */ /* 0x000fe20000000000 */
[----:B------:R-:W-:Y:S01]  /*24b10*/  ISETP.LT.AND P4, PT, R50, UR8, !P1 ;  /* 0x0000000832007c0c */ /* 0x000fe2000cf81270 */
[----:B------:R-:W-:Y:S01]  /*24b20*/  ULDC UR4, c[0x0][0x22c] ;  /* 0x00008b0000047ab9 */ /* 0x000fe20000000800 */
[----:B------:R-:W-:Y:S01]  /*24b30*/  ISETP.LT.AND P1, PT, R51, UR10, !P1 ;  /* 0x0000000a33007c0c */ /* 0x000fe2000cf21270 */
[----:B------:R-:W-:Y:S01]  /*24b40*/  ULDC UR8, c[0x0][0x228] ;  /* 0x00008a0000087ab9 */ /* 0x000fe20000000800 */
[----:B------:R-:W-:Y:S01]  /*24b50*/  ISETP.GE.AND P2, PT, R34, UR4, PT ;  /* 0x0000000422007c0c */ /* 0x000fe2000bf46270 */
[----:B------:R-:W-:Y:S01]  /*24b60*/  ULDC UR4, c[0x0][0x248] ;  /* 0x0000920000047ab9 */ /* 0x000fe20000000800 */
[----:B------:R-:W-:Y:S01]  /*24b70*/  ULDC UR10, c[0x0][0x228] ;  /* 0x00008a00000a7ab9 */ /* 0x000fe20000000800 */
[----:B------:R-:W-:-:S04]  /*24b80*/  VIADD R37, R36, UR4 ;  /* 0x0000000424257c36 */ /* 0x000fc80008000000 */
[----:B------:R0:W-:Y:S01]  /*24b90*/  @P3 STG.E.U8 desc[UR6][R4.64], R41 ;  /* 0x0000002904003986 */ /* 0x0001e2000c101106 */
[----:B------:R-:W-:Y:S01]  /*24ba0*/  SHF.R.S32.HI R36, RZ, 0x1f, R37 ;  /* 0x0000001fff247819 */ /* 0x000fe20000011425 */
[----:B------:R-:W-:Y:S01]  /*24bb0*/  VIADD R34, R48, 0x1a ;  /* 0x0000001a30227836 */ /* 0x000fe20000000000 */
[----:B------:R-:W-:Y:S01]  /*24bc0*/  ISETP.LT.AND P5, PT, R50, UR12, !P2 ;  /* 0x0000000c32007c0c */ /* 0x000fe2000d7a1270 */
[----:B------:R1:W-:Y:S01]  /*24bd0*/  @P4 STG.E.U8 desc[UR6][R6.64], R39 ;  /* 0x0000002706004986 */ /* 0x0003e2000c101106 */
[----:B------:R-:W-:Y:S01]  /*24be0*/  ISETP.LT.AND P4, PT, R55, UR8, !P2 ;  /* 0x0000000837007c0c */ /* 0x000fe2000d781270 */
[----:B------:R-:W-:Y:S01]  /*24bf0*/  ULDC UR4, c[0x0][0x22c] ;  /* 0x00008b0000047ab9 */ /* 0x000fe20000000800 */
[----:B------:R-:W-:Y:S01]  /*24c00*/  PRMT R43, R28, 0x7770, RZ ;  /* 0x000077701c2b7816 */ /* 0x000fe200000000ff */
[----:B------:R4:W-:Y:S01]  /*24c10*/  @P1 STG.E.U8 desc[UR6][R32.64], R35 ;  /* 0x0000002320001986 */ /* 0x0009e2000c101106 */
[----:B------:R-:W-:Y:S01]  /*24c20*/  ISETP.LT.AND P1, PT, R49, UR10, !P2 ;  /* 0x0000000a31007c0c */ /* 0x000fe2000d721270 */
[----:B------:R-:W-:Y:S01]  /*24c30*/  ULDC UR10, c[0x0][0x228] ;  /* 0x00008a00000a7ab9 */ /* 0x000fe20000000800 */
[----:B------:R-:W-:Y:S01]  /*24c40*/  ULDC UR12, c[0x0][0x228] ;  /* 0x00008a00000c7ab9 */ /* 0x000fe20000000800 */
[C---:B0-----:R-:W-:Y:S01]  /*24c50*/  IADD3 R4, P6, R37.reuse, R0, RZ ;  /* 0x0000000025047210 */ /* 0x041fe20007fde0ff */
[----:B------:R-:W-:Y:S01]  /*24c60*/  VIADD R38, R48, 0x1b ;  /* 0x0000001b30267836 */ /* 0x000fe20000000000 */
[----:B------:R-:W-:Y:S01]  /*24c70*/  PRMT R41, R28, 0x7771, RZ ;  /* 0x000077711c297816 */ /* 0x000fe200000000ff */
[----:B------:R-:W-:Y:S01]  /*24c80*/  ULDC UR8, c[0x0][0x22c] ;  /* 0x00008b0000087ab9 */ /* 0x000fe20000000800 */
[C---:B-1----:R-:W-:Y:S01]  /*24c90*/  IADD3 R6, P3, R37.reuse, R56, RZ ;  /* 0x0000003825067210 */ /* 0x042fe20007f7e0ff */
[----:B------:R-:W-:Y:S01]  /*24ca0*/  IMAD.X R5, R36, 0x1, R3, P6 ;  /* 0x0000000124057824 */ /* 0x000fe200030e0603 */
[----:B----4-:R-:W-:-:S03]  /*24cb0*/  IADD3 R32, P6, R37, R58, RZ ;  /* 0x0000003a25207210 */ /* 0x010fc60007fde0ff */
[----:B------:R-:W-:Y:S01]  /*24cc0*/  IMAD.X R7, R36, 0x1, R57, P3 ;  /* 0x0000000124077824 */ /* 0x000fe200018e0639 */
[----:B------:R-:W-:Y:S01]  /*24cd0*/  ISETP.GE.AND P3, PT, R34, UR4, PT ;  /* 0x0000000422007c0c */ /* 0x000fe2000bf66270 */
[----:B------:R-:W-:Y:S01]  /*24ce0*/  ULDC UR4, c[0x0][0x248] ;  /* 0x0000920000047ab9 */ /* 0x000fe20000000800 */
[----:B------:R-:W-:Y:S01]  /*24cf0*/  PRMT R39, R28, 0x7772, RZ ;  /* 0x000077721c277816 */ /* 0x000fe200000000ff */
[----:B------:R-:W-:Y:S01]  /*24d00*/  IMAD.X R33, R36, 0x1, R59, P6 ;  /* 0x0000000124217824 */ /* 0x000fe200030e063b */
[----:B------:R0:W-:Y:S01]  /*24d10*/  @P4 STG.E.U8 desc[UR6][R4.64], R43 ;  /* 0x0000002b04004986 */ /* 0x0001e2000c101106 */
[----:B------:R-:W-:Y:S01]  /*24d20*/  VIADD R35, R37, UR4 ;  /* 0x0000000425237c36 */ /* 0x000fe20008000000 */
[----:B------:R-:W-:Y:S01]  /*24d30*/  ISETP.LT.AND P2, PT, R51, UR10, !P2 ;  /* 0x0000000a33007c0c */ /* 0x000fe2000d741270 */
[----:B------:R-:W-:Y:S01]  /*24d40*/  ULDC UR4, c[0x0][0x248] ;  /* 0x0000920000047ab9 */ /* 0x000fe20000000800 */
[----:B------:R1:W-:Y:S01]  /*24d50*/  @P1 STG.E.U8 desc[UR6][R6.64], R41 ;  /* 0x0000002906001986 */ /* 0x0003e2000c101106 */
[----:B------:R-:W-:Y:S01]  /*24d60*/  ISETP.LT.AND P4, PT, R55, UR12, !P3 ;  /* 0x0000000c37007c0c */ /* 0x000fe2000df81270 */
[----:B------:R-:W-:Y:S01]  /*24d70*/  ULDC UR10, c[0x0][0x228] ;  /* 0x00008a00000a7ab9 */ /* 0x000fe20000000800 */
[----:B------:R-:W-:Y:S01]  /*24d80*/  SHF.R.S32.HI R34, RZ, 0x1f, R35 ;  /* 0x0000001fff227819 */ /* 0x000fe20000011423 */
[----:B------:R4:W-:Y:S01]  /*24d90*/  @P5 STG.E.U8 desc[UR6][R32.64], R39 ;  /* 0x0000002720005986 */ /* 0x0009e2000c101106 */
[----:B------:R-:W-:Y:S01]  /*24da0*/  ISETP.LT.AND P5, PT, R49, UR14, !P3 ;  /* 0x0000000e31007c0c */ /* 0x000fe2000dfa1270 */
[----:B------:R-:W-:Y:S01]  /*24db0*/  ULDC UR12, c[0x0][0x228] ;  /* 0x00008a00000c7ab9 */ /* 0x000fe20000000800 */
[----:B------:R-:W-:Y:S01]  /*24dc0*/  ULDC UR14, c[0x0][0x228] ;  /* 0x00008a00000e7ab9 */ /* 0x000fe20000000800 */
[----:B0-----:R-:W-:-:S02]  /*24dd0*/  IADD3 R4, P6, R37, R60, RZ ;  /* 0x0000003c25047210 */ /* 0x001fc40007fde0ff */
[----:B-1----:R-:W-:-:S03]  /*24de0*/  IADD3 R6, P1, R35, R0, RZ ;  /* 0x0000000023067210 */ /* 0x002fc60007f3e0ff */
[----:B------:R-:W-:Y:S01]  /*24df0*/  IMAD.X R5, R36, 0x1, R61, P6 ;  /* 0x0000000124057824 */ /* 0x000fe200030e063d */
[----:B----4-:R-:W-:Y:S01]  /*24e00*/  IADD3 R32, P6, R35, R56, RZ ;  /* 0x0000003823207210 */ /* 0x010fe20007fde0ff */
[----:B------:R-:W-:Y:S01]  /*24e10*/  IMAD.X R7, R34, 0x1, R3, P1 ;  /* 0x0000000122077824 */ /* 0x000fe200008e0603 */
[----:B------:R-:W-:-:S03]  /*24e20*/  PRMT R41, R28, 0x7773, RZ ;  /* 0x000077731c297816 */ /* 0x000fc600000000ff */
[----:B------:R-:W-:Y:S02]  /*24e30*/  IMAD.X R33, R34, 0x1, R57, P6 ;  /* 0x0000000122217824 */ /* 0x000fe400030e0639 */
[----:B------:R-:W-:Y:S01]  /*24e40*/  @P2 STG.E.U8 desc[UR6][R4.64], R41 ;  /* 0x0000002904002986 */ /* 0x000fe2000c101106 */
[C---:B---3--:R-:W-:Y:S02]  /*24e50*/  PRMT R39, R46.reuse, 0x7770, RZ ;  /* 0x000077702e277816 */ /* 0x048fe400000000ff */
[----:B------:R-:W-:-:S03]  /*24e60*/  PRMT R37, R46, 0x7771, RZ ;  /* 0x000077712e257816 */ /* 0x000fc600000000ff */
[----:B------:R0:W-:Y:S04]  /*24e70*/  @P4 STG.E.U8 desc[UR6][R6.64], R39 ;  /* 0x0000002706004986 */ /* 0x0001e8000c101106 */
[----:B------:R1:W-:Y:S01]  /*24e80*/  @P5 STG.E.U8 desc[UR6][R32.64], R37 ;  /* 0x0000002520005986 */ /* 0x0003e2000c101106 */
[C---:B0-----:R-:W-:Y:S02]  /*24e90*/  PRMT R39, R46.reuse, 0x7772, RZ ;  /* 0x000077722e277816 */ /* 0x041fe400000000ff */
[----:B-1----:R-:W-:Y:S02]  /*24ea0*/  PRMT R37, R46, 0x7773, RZ ;  /* 0x000077732e257816 */ /* 0x002fe400000000ff */
[----:B------:R-:W3:Y:S01]  /*24eb0*/  LDL.LU R46, [R1+0x38] ;  /* 0x00003800012e7983 */ /* 0x000ee20000300800 */
[----:B------:R-:W-:Y:S01]  /*24ec0*/  ISETP.GE.AND P1, PT, R38, UR8, PT ;  /* 0x0000000826007c0c */ /* 0x000fe2000bf26270 */
[----:B------:R-:W-:Y:S01]  /*24ed0*/  ULDC UR8, c[0x0][0x228] ;  /* 0x00008a0000087ab9 */ /* 0x000fe20000000800 */
[----:B------:R-:W-:-:S02]  /*24ee0*/  IADD3 R4, P6, R35, R58, RZ ;  /* 0x0000003a23047210 */ /* 0x000fc40007fde0ff */
[----:B------:R-:W-:Y:S01]  /*24ef0*/  ISETP.LT.AND P2, PT, R50, UR8, !P3 ;  /* 0x0000000832007c0c */ /* 0x000fe2000df41270 */
[----:B------:R-:W-:Y:S01]  /*24f00*/  ULDC UR8, c[0x0][0x228] ;  /* 0x00008a0000087ab9 */ /* 0x000fe20000000800 */
[----:B------:R-:W-:Y:S01]  /*24f10*/  VIADD R28, R35, UR4 ;  /* 0x00000004231c7c36 */ /* 0x000fe20008000000 */
[----:B------:R-:W-:Y:S02]  /*24f20*/  ISETP.LT.AND P3, PT, R51, UR8, !P3 ;  /* 0x0000000833007c0c */ /* 0x000fe4000df61270 */
[----:B------:R-:W-:Y:S01]  /*24f30*/  ISETP.LT.AND P4, PT, R55, UR10, !P1 ;  /* 0x0000000a37007c0c */ /* 0x000fe2000cf81270 */
[----:B------:R-:W-:Y:S01]  /*24f40*/  IMAD.X R5, R34, 0x1, R59, P6 ;  /* 0x0000000122057824 */ /* 0x000fe200030e063b */
[----:B------:R-:W-:Y:S01]  /*24f50*/  IADD3 R6, P5, R35, R60, RZ ;  /* 0x0000003c23067210 */ /* 0x000fe20007fbe0ff */
[----:B------:R-:W-:Y:S01]  /*24f60*/  ULDC UR4, c[0x0][0x228] ;  /* 0x00008a0000047ab9 */ /* 0x000fe20000000800 */
[----:B------:R-:W-:Y:S01]  /*24f70*/  SHF.R.S32.HI R35, RZ, 0x1f, R28 ;  /* 0x0000001fff237819 */ /* 0x000fe2000001141c */
[----:B------:R-:W-:Y:S01]  /*24f80*/  ULDC UR8, c[0x0][0x228] ;  /* 0x00008a0000087ab9 */ /* 0x000fe20000000800 */
[----:B------:R-:W-:Y:S01]  /*24f90*/  IADD3 R32, P6, R28, R0, RZ ;  /* 0x000000001c207210 */ /* 0x000fe20007fde0ff */
[----:B------:R-:W-:Y:S01]  /*24fa0*/  IMAD.X R7, R34, 0x1, R61, P5 ;  /* 0x0000000122077824 */ /* 0x000fe200028e063d */
[----:B------:R-:W-:Y:S01]  /*24fb0*/  PRMT R41, R29, 0x7770, RZ ;  /* 0x000077701d297816 */ /* 0x000fe200000000ff */
[----:B------:R-:W-:-:S02]  /*24fc0*/  ULDC UR10, c[0x0][0x228] ;  /* 0x00008a00000a7ab9 */ /* 0x000fc40000000800 */
[----:B------:R-:W-:Y:S01]  /*24fd0*/  IMAD.X R33, R35, 0x1, R3, P6 ;  /* 0x0000000123217824 */ /* 0x000fe200030e0603 */
[----:B------:R0:W-:Y:S01]  /*24fe0*/  @P2 STG.E.U8 desc[UR6][R4.64], R39 ;  /* 0x0000002704002986 */ /* 0x0001e2000c101106 */
[----:B------:R-:W-:-:S03]  /*24ff0*/  VIADD R34, R48, 0x1c ;  /* 0x0000001c30227836 */ /* 0x000fc60000000000 */
[----:B------:R1:W-:Y:S01]  /*25000*/  @P3 STG.E.U8 desc[UR6][R6.64], R37 ;  /* 0x0000002506003986 */ /* 0x0003e2000c101106 */
[----:B------:R-:W-:Y:S01]  /*25010*/  ISETP.LT.AND P3, PT, R49, UR4, !P1 ;  /* 0x0000000431007c0c */ /* 0x000fe2000cf61270 */
[----:B------:R-:W-:Y:S02]  /*25020*/  ULDC UR4, c[0x0][0x22c] ;  /* 0x00008b0000047ab9 */ /* 0x000fe40000000800 */
[----:B------:R4:W-:Y:S01]  /*25030*/  @P4 STG.E.U8 desc[UR6][R32.64], R41 ;  /* 0x0000002920004986 */ /* 0x0009e2000c101106 */
[----:B------:R-:W-:Y:S01]  /*25040*/  ISETP.LT.AND P4, PT, R50, UR8, !P1 ;  /* 0x0000000832007c0c */ /* 0x000fe2000cf81270 */
[----:B------:R-:W-:Y:S01]  /*25050*/  ULDC UR8, c[0x0][0x228] ;  /* 0x00008a0000087ab9 */ /* 0x000fe20000000800 */
[C---:B0-----:R-:W-:Y:S02]  /*25060*/  IADD3 R4, P2, R28.reuse, R56, RZ ;  /* 0x000000381c047210 */ /* 0x041fe40007f5e0ff */
[----:B------:R-:W-:Y:S01]  /*25070*/  ISETP.LT.AND P1, PT, R51, UR10, !P1 ;  /* 0x0000000a33007c0c */ /* 0x000fe2000cf21270 */
[----:B------:R-:W-:Y:S01]  /*25080*/  ULDC UR10, c[0x0][0x228] ;  /* 0x00008a00000a7ab9 */ /* 0x000fe20000000800 */
[C---:B-1----:R-:W-:Y:S01]  /*25090*/  IADD3 R6, P5, R28.reuse, R58, RZ ;  /* 0x0000003a1c067210 */ /* 0x042fe20007fbe0ff */
[----:B------:R-:W-:Y:S01]  /*250a0*/  IMAD.X R5, R35, 0x1, R57, P2 ;  /* 0x0000000123057824 */ /* 0x000fe200010e0639 */
[----:B----4-:R-:W-:-:S02]  /*250b0*/  IADD3 R32, P6, R28, R60, RZ ;  /* 0x0000003c1c207210 */ /* 0x010fc40007fde0ff */
[----:B------:R-:W-:Y:S01]  /*250c0*/  ISETP.GE.AND P2, PT, R34, UR4, PT ;  /* 0x0000000422007c0c */ /* 0x000fe2000bf46270 */
[----:B------:R-:W-:Y:S01]  /*250d0*/  ULDC UR4, c[0x0][0x248] ;  /* 0x0000920000047ab9 */ /* 0x000fe20000000800 */
[----:B------:R-:W-:Y:S01]  /*250e0*/  IMAD.X R7, R35, 0x1, R59, P5 ;  /* 0x0000000123077824 */ /* 0x000fe200028e063b */
[----:B------:R-:W-:Y:S01]  /*250f0*/  PRMT R39, R29, 0x7771, RZ ;  /* 0x000077711d277816 */ /* 0x000fe200000000ff */
[----:B------:R-:W-:Y:S01]  /*25100*/  IMAD.X R33, R35, 0x1, R61, P6 ;  /* 0x0000000123217824 */ /* 0x000fe200030e063d */
[C---:B------:R-:W-:Y:S01]  /*25110*/  PRMT R35, R29.reuse, 0x7772, RZ ;  /* 0x000077721d237816 */ /* 0x040fe200000000ff */
[----:B------:R-:W-:Y:S01]  /*25120*/  VIADD R37, R28, UR4 ;  /* 0x000000041c257c36 */ /* 0x000fe20008000000 */
[----:B------:R-:W-:Y:S01]  /*25130*/  PRMT R29, R29, 0x7773, RZ ;  /* 0x000077731d1d7816 */ /* 0x000fe200000000ff */
[----:B------:R0:W-:Y:S01]  /*25140*/  @P3 STG.E.U8 desc[UR6][R4.64], R39 ;  /* 0x0000002704003986 */ /* 0x0001e2000c101106 */
[----:B------:R-:W-:Y:S01]  /*25150*/  ISETP.LT.AND P3, PT, R49, UR10, !P2 ;  /* 0x0000000a31007c0c */ /* 0x000fe2000d761270 */
[----:B------:R-:W-:Y:S01]  /*25160*/  VIADD R34, R48, 0x1d ;  /* 0x0000001d30227836 */ /* 0x000fe20000000000 */
[----:B------:R-:W-:Y:S01]  /*25170*/  SHF.R.S32.HI R36, RZ, 0x1f, R37 ;  /* 0x0000001fff247819 */ /* 0x000fe20000011425 */
[----:B------:R1:W-:Y:S01]  /*25180*/  @P4 STG.E.U8 desc[UR6][R6.64], R35 ;  /* 0x0000002306004986 */ /* 0x0003e2000c101106 */
[----:B------:R-:W-:Y:S01]  /*25190*/  ISETP.LT.AND P4, PT, R55, UR8, !P2 ;  /* 0x0000000837007c0c */ /* 0x000fe2000d781270 */
[----:B------:R-:W-:Y:S01]  /*251a0*/  ULDC UR4, c[0x0][0x22c] ;  /* 0x00008b0000047ab9 */ /* 0x000fe20000000800 */
[----:B------:R-:W-:Y:S01]  /*251b0*/  ISETP.LT.AND P5, PT, R50, UR12, !P2 ;  /* 0x0000000c32007c0c */ /* 0x000fe2000d7a1270 */
[----:B------:R4:W-:Y:S01]  /*251c0*/  @P1 STG.E.U8 desc[UR6][R32.64], R29 ;  /* 0x0000001d20001986 */ /* 0x0009e2000c101106 */
[----:B------:R-:W-:Y:S01]  /*251d0*/  ULDC UR10, c[0x0][0x228] ;  /* 0x00008a00000a7ab9 */ /* 0x000fe20000000800 */
[----:B------:R-:W-:Y:S01]  /*251e0*/  ULDC UR12, c[0x0][0x228] ;  /* 0x00008a00000c7ab9 */ /* 0x000fe20000000800 */
[----:B------:R-:W-:Y:S01]  /*251f0*/  ULDC UR8, c[0x0][0x22c] ;  /* 0x00008b0000087ab9 */ /* 0x000fe20000000800 */
[----:B0-----:R-:W-:-:S02]  /*25200*/  IADD3 R4, P6, R37, R0, RZ ;  /* 0x0000000025047210 */ /* 0x001fc40007fde0ff */
[----:B-1----:R-:W-:-:S03]  /*25210*/  IADD3 R6, P1, R37, R56, RZ ;  /* 0x0000003825067210 */ /* 0x002fc60007f3e0ff */
[C---:B------:R-:W-:Y:S01]  /*25220*/  IMAD.X R5, R36.reuse, 0x1, R3, P6 ;  /* 0x0000000124057824 */ /* 0x040fe200030e0603 */
[----:B------:R-:W-:Y:S01]  /*25230*/  IADD3 R28, P6, R37, R58, RZ ;  /* 0x0000003a251c7210 */ /* 0x000fe20007fde0ff */
[----:B------:R-:W-:-:S04]  /*25240*/  IMAD.X R7, R36, 0x1, R57, P1 ;  /* 0x0000000124077824 */ /* 0x000fc800008e0639 */
[----:B----4-:R-:W-:Y:S01]  /*25250*/  IMAD.X R29, R36, 0x1, R59, P6 ;  /* 0x00000001241d7824 */ /* 0x010fe200030e063b */
[----:B------:R-:W-:Y:S01]  /*25260*/  ISETP.GE.AND P1, PT, R34, UR4, PT ;  /* 0x0000000422007c0c */ /* 0x000fe2000bf26270 */
[----:B------:R-:W-:Y:S02]  /*25270*/  ULDC UR4, c[0x0][0x248] ;  /* 0x0000920000047ab9 */ /* 0x000fe40000000800 */
[----:B------:R-:W-:Y:S01]  /*25280*/  VIADD R35, R37, UR4 ;  /* 0x0000000425237c36 */ /* 0x000fe20008000000 */
[----:B------:R-:W-:Y:S01]  /*25290*/  ULDC UR4, c[0x0][0x248] ;  /* 0x0000920000047ab9 */ /* 0x000fe20000000800 */
[C---:B---3--:R-:W-:Y:S02]  /*252a0*/  PRMT R41, R46.reuse, 0x7770, RZ ;  /* 0x000077702e297816 */ /* 0x048fe400000000ff */
[C---:B------:R-:W-:Y:S02]  /*252b0*/  PRMT R39, R46.reuse, 0x7771, RZ ;  /* 0x000077712e277816 */ /* 0x040fe400000000ff */
[C---:B------:R-:W-:Y:S01]  /*252c0*/  PRMT R33, R46.reuse, 0x7772, RZ ;  /* 0x000077722e217816 */ /* 0x040fe200000000ff */
[----:B------:R-:W-:Y:S04]  /*252d0*/  @P4 STG.E.U8 desc[UR6][R4.64], R41 ;  /* 0x0000002904004986 */ /* 0x000fe8000c101106 */
[----:B------:R-:W-:Y:S04]  /*252e0*/  @P3 STG.E.U8 desc[UR6][R6.64], R39 ;  /* 0x0000002706003986 */ /* 0x000fe8000c101106 */
[----:B------:R0:W-:Y:S02]  /*252f0*/  @P5 STG.E.U8 desc[UR6][R28.64], R33 ;  /* 0x000000211c005986 */ /* 0x0001e4000c101106 */
[----:B0-----:R-:W-:-:S02]  /*25300*/  PRMT R33, R46, 0x7773, RZ ;  /* 0x000077732e217816 */ /* 0x001fc400000000ff */
[----:B------:R-:W3:Y:S01]  /*25310*/  LDL.LU R46, [R1+0x10] ;  /* 0x00001000012e7983 */ /* 0x000ee20000300800 */
[----:B------:R-:W-:Y:S01]  /*25320*/  ISETP.LT.AND P3, PT, R51, UR10, !P2 ;  /* 0x0000000a33007c0c */ /* 0x000fe2000d761270 */
[----:B------:R-:W-:Y:S01]  /*25330*/  VIADD R32, R48, 0x1e ;  /* 0x0000001e30207836 */ /* 0x000fe20000000000 */
        /* <DEDUP_REMOVED lines=8> */
[----:B------:R-:W-:Y:S01]  /*253c0*/  IADD3 R28, P6, R35, R56, RZ ;  /* 0x00000038231c7210 */ /* 0x000fe20007fde0ff */
[----:B------:R-:W-:Y:S01]  /*253d0*/  IMAD.X R7, R34, 0x1, R3, P2 ;  /* 0x0000000122077824 */ /* 0x000fe200010e0603 */
[----:B------:R-:W-:Y:S01]  /*253e0*/  PRMT R39, R30, 0x7770, RZ ;  /* 0x000077701e277816 */ /* 0x000fe200000000ff */
[----:B------:R-:W-:Y:S01]  /*253f0*/  ULDC UR14, c[0x0][0x228] ;  /* 0x00008a00000e7ab9 */ /* 0x000fe20000000800 */
[----:B------:R0:W-:Y:S01]  /*25400*/  @P3 STG.E.U8 desc[UR6][R4.64], R33 ;  /* 0x0000002104003986 */ /* 0x0001e2000c101106 */
[----:B------:R-:W-:Y:S01]  /*25410*/  IMAD.X R29, R34, 0x1, R57, P6 ;  /* 0x00000001221d7824 */ /* 0x000fe200030e0639 */
[----:B------:R-:W-:-:S02]  /*25420*/  PRMT R37, R30, 0x7771, RZ ;  /* 0x000077711e257816 */ /* 0x000fc400000000ff */
[----:B------:R1:W-:Y:S01]  /*25430*/  @P4 STG.E.U8 desc[UR6][R6.64], R39 ;  /* 0x0000002706004986 */ /* 0x0003e2000c101106 */
[----:B------:R-:W-:Y:S01]  /*25440*/  ISETP.LT.AND P4, PT, R50, UR10, !P1 ;  /* 0x0000000a32007c0c */ /* 0x000fe2000cf81270 */
[----:B------:R-:W-:Y:S01]  /*25450*/  ULDC UR10, c[0x0][0x228] ;  /* 0x00008a00000a7ab9 */ /* 0x000fe20000000800 */
[----:B------:R-:W-:Y:S02]  /*25460*/  ISETP.LT.AND P3, PT, R51, UR12, !P1 ;  /* 0x0000000c33007c0c */ /* 0x000fe4000cf61270 */
[----:B------:R-:W-:Y:S01]  /*25470*/  ISETP.GE.AND P2, PT, R32, UR8, PT ;  /* 0x0000000820007c0c */ /* 0x000fe2000bf46270 */
[----:B------:R-:W-:Y:S01]  /*25480*/  VIADD R32, R48, 0x1f ;  /* 0x0000001f30207836 */ /* 0x000fe20000000000 */
[----:B------:R4:W-:Y:S01]  /*25490*/  @P5 STG.E.U8 desc[UR6][R28.64], R37 ;  /* 0x000000251c005986 */ /* 0x0009e2000c101106 */
[C---:B0-----:R-:W-:Y:S01]  /*254a0*/  IADD3 R4, P1, R35.reuse, R58, RZ ;  /* 0x0000003a23047210 */ /* 0x041fe20007f3e0ff */
[C---:B------:R-:W-:Y:S01]  /*254b0*/  VIADD R33, R35.reuse, UR4 ;  /* 0x0000000423217c36 */ /* 0x040fe20008000000 */
[----:B------:R-:W-:Y:S01]  /*254c0*/  ULDC UR8, c[0x0][0x22c] ;  /* 0x00008b0000087ab9 */ /* 0x000fe20000000800 */
[----:B-1----:R-:W-:-:S02]  /*254d0*/  IADD3 R6, P6, R35, R60, RZ ;  /* 0x0000003c23067210 */ /* 0x002fc40007fde0ff */
[----:B------:R-:W-:Y:S01]  /*254e0*/  IMAD.X R5, R34, 0x1, R59, P1 ;  /* 0x0000000122057824 */ /* 0x000fe200008e063b */
[----:B------:R-:W-:Y:S01]  /*254f0*/  ISETP.LT.AND P5, PT, R55, UR14, !P2 ;  /* 0x0000000e37007c0c */ /* 0x000fe2000d7a1270 */
[----:B------:R-:W-:Y:S01]  /*25500*/  ULDC UR4, c[0x0][0x228] ;  /* 0x00008a0000047ab9 */ /* 0x000fe20000000800 */
[----:B------:R-:W-:Y:S01]  /*25510*/  ISETP.GE.AND P1, PT, R32, UR8, PT ;  /* 0x0000000820007c0c */ /* 0x000fe2000bf26270 */
[----:B------:R-:W-:Y:S01]  /*25520*/  IMAD.X R7, R34, 0x1, R61, P6 ;  /* 0x0000000122077824 */ /* 0x000fe200030e063d */
[----:B------:R-:W-:Y:S01]  /*25530*/  SHF.R.S32.HI R32, RZ, 0x1f, R33 ;  /* 0x0000001fff207819 */ /* 0x000fe20000011421 */
[----:B------:R-:W-:Y:S01]  /*25540*/  ULDC UR8, c[0x0][0x228] ;  /* 0x00008a0000087ab9 */ /* 0x000fe20000000800 */
[----:B----4-:R-:W-:Y:S01]  /*25550*/  IADD3 R28, P6, R33, R0, RZ ;  /* 0x00000000211c7210 */ /* 0x010fe20007fde0ff */
[----:B------:R-:W-:Y:S01]  /*25560*/  ULDC UR12, c[0x0][0x228] ;  /* 0x00008a00000c7ab9 */ /* 0x000fe20000000800 */
[C---:B------:R-:W-:Y:S01]  /*25570*/  PRMT R41, R30.reuse, 0x7772, RZ ;  /* 0x000077721e297816 */ /* 0x040fe200000000ff */
[----:B------:R-:W-:Y:S01]  /*25580*/  ULDC UR14, c[0x0][0x228] ;  /* 0x00008a00000e7ab9 */ /* 0x000fe20000000800 */
[----:B------:R-:W-:Y:S01]  /*25590*/  PRMT R39, R30, 0x7773, RZ ;  /* 0x000077731e277816 */ /* 0x000fe200000000ff */
[----:B------:R-:W-:Y:S01]  /*255a0*/  IMAD.X R29, R32, 0x1, R3, P6 ;  /* 0x00000001201d7824 */ /* 0x000fe200030e0603 */
[----:B--2---:R-:W-:Y:S01]  /*255b0*/  PRMT R37, R47, 0x7770, RZ ;  /* 0x000077702f257816 */ /* 0x004fe200000000ff */
[----:B------:R0:W-:Y:S01]  /*255c0*/  @P4 STG.E.U8 desc[UR6][R4.64], R41 ;  /* 0x0000002904004986 */ /* 0x0001e2000c101106 */
[----:B------:R-:W-:Y:S01]  /*255d0*/  ISETP.LT.AND P4, PT, R49, UR4, !P2 ;  /* 0x0000000431007c0c */ /* 0x000fe2000d781270 */
[----:B------:R-:W-:-:S02]  /*255e0*/  ULDC UR4, c[0x0][0x228] ;  /* 0x00008a0000047ab9 */ /* 0x000fc40000000800 */
[----:B------:R1:W-:Y:S01]  /*255f0*/  @P3 STG.E.U8 desc[UR6][R6.64], R39 ;  /* 0x0000002706003986 */ /* 0x0003e2000c101106 */
[----:B------:R-:W-:Y:S01]  /*25600*/  ISETP.LT.AND P3, PT, R50, UR8, !P2 ;  /* 0x0000000832007c0c */ /* 0x000fe2000d761270 */
[----:B------:R-:W-:Y:S02]  /*25610*/  ULDC UR8, c[0x0][0x228] ;  /* 0x00008a0000087ab9 */ /* 0x000fe40000000800 */
[----:B------:R2:W-:Y:S01]  /*25620*/  @P5 STG.E.U8 desc[UR6][R28.64], R37 ;  /* 0x000000251c005986 */ /* 0x0005e2000c101106 */
[----:B------:R-:W-:Y:S01]  /*25630*/  ISETP.LT.AND P2, PT, R51, UR4, !P2 ;  /* 0x0000000433007c0c */ /* 0x000fe2000d741270 */
[----:B------:R-:W-:Y:S01]  /*25640*/  ULDC UR4, c[0x0][0x248] ;  /* 0x0000920000047ab9 */ /* 0x000fe20000000800 */
[C---:B0-----:R-:W-:Y:S02]  /*25650*/  IADD3 R4, P5, R33.reuse, R56, RZ ;  /* 0x0000003821047210 */ /* 0x041fe40007fbe0ff */
[----:B-1----:R-:W-:-:S03]  /*25660*/  IADD3 R6, P6, R33, R58, RZ ;  /* 0x0000003a21067210 */ /* 0x002fc60007fde0ff */
[C---:B------:R-:W-:Y:S01]  /*25670*/  IMAD.X R5, R32.reuse, 0x1, R57, P5 ;  /* 0x0000000120057824 */ /* 0x040fe200028e0639 */
[----:B------:R-:W-:Y:S02]  /*25680*/  PRMT R39, R47, 0x7771, RZ ;  /* 0x000077712f277816 */ /* 0x000fe400000000ff */
[----:B--2---:R-:W-:Y:S01]  /*25690*/  IADD3 R28, P5, R33, R60, RZ ;  /* 0x0000003c211c7210 */ /* 0x004fe20007fbe0ff */
[C---:B------:R-:W-:Y:S01]  /*256a0*/  IMAD.X R7, R32.reuse, 0x1, R59, P6 ;  /* 0x0000000120077824 */ /* 0x040fe200030e063b */
[----:B------:R-:W-:Y:S01]  /*256b0*/  PRMT R37, R47, 0x7772, RZ ;  /* 0x000077722f257816 */ /* 0x000fe200000000ff */
[----:B------:R-:W-:Y:S01]  /*256c0*/  VIADD R33, R33, UR4 ;  /* 0x0000000421217c36 */ /* 0x000fe20008000000 */
[----:B------:R-:W-:Y:S01]  /*256d0*/  PRMT R35, R47, 0x7773, RZ ;  /* 0x000077732f237816 */ /* 0x000fe200000000ff */
[----:B------:R-:W-:Y:S01]  /*256e0*/  IMAD.X R29, R32, 0x1, R61, P5 ;  /* 0x00000001201d7824 */ /* 0x000fe200028e063d */
        /* <DEDUP_REMOVED lines=9> */
[----:B------:R-:W-:Y:S01]  /*25780*/  PRMT R41, R31, 0x7770, RZ ;  /* 0x000077701f297816 */ /* 0x000fe200000000ff */
[----:B------:R-:W-:Y:S01]  /*25790*/  ULDC UR10, c[0x0][0x228] ;  /* 0x00008a00000a7ab9 */ /* 0x000fe20000000800 */
[----:B------:R-:W-:Y:S01]  /*257a0*/  ULDC UR12, c[0x0][0x228] ;  /* 0x00008a00000c7ab9 */ /* 0x000fe20000000800 */
[----:B0-----:R-:W-:Y:S01]  /*257b0*/  IADD3 R4, P6, R33, R0, RZ ;  /* 0x0000000021047210 */ /* 0x001fe20007fde0ff */
[----:B------:R-:W-:Y:S01]  /*257c0*/  VIADD R34, R48, 0x21 ;  /* 0x0000002130227836 */ /* 0x000fe20000000000 */
[----:B------:R-:W-:Y:S01]  /*257d0*/  PRMT R39, R31, 0x7771, RZ ;  /* 0x000077711f277816 */ /* 0x000fe200000000ff */
[----:B------:R-:W-:Y:S01]  /*257e0*/  ULDC UR8, c[0x0][0x22c] ;  /* 0x00008b0000087ab9 */ /* 0x000fe20000000800 */
[C---:B-1----:R-:W-:Y:S01]  /*257f0*/  IADD3 R6, P2, R33.reuse, R56, RZ ;  /* 0x0000003821067210 */ /* 0x042fe20007f5e0ff */
[----:B------:R-:W-:Y:S01]  /*25800*/  IMAD.X R5, R32, 0x1, R3, P6 ;  /* 0x0000000120057824 */ /* 0x000fe200030e0603 */
[----:B------:R-:W4:Y:S01]  /*25810*/  LDL.LU R47, [R1+0x1c] ;  /* 0x00001c00012f7983 */ /* 0x000f220000300800 */
[----:B--2---:R-:W-:-:S02]  /*25820*/  IADD3 R28, P6, R33, R58, RZ ;  /* 0x0000003a211c7210 */ /* 0x004fc40007fde0ff */
[----:B------:R-:W-:Y:S01]  /*25830*/  IMAD.X R7, R32, 0x1, R57, P2 ;  /* 0x0000000120077824 */ /* 0x000fe200010e0639 */
[----:B------:R-:W-:Y:S01]  /*25840*/  ISETP.GE.AND P2, PT, R30, UR4, PT ;  /* 0x000000041e007c0c */ /* 0x000fe2000bf46270 */
[----:B------:R0:W-:Y:S01]  /*25850*/  @P4 STG.E.U8 desc[UR6][R4.64], R41 ;  /* 0x0000002904004986 */ /* 0x0001e2000c101106 */
[----:B------:R-:W-:Y:S01]  /*25860*/  ULDC UR4, c[0x0][0x248] ;  /* 0x0000920000047ab9 */ /* 0x000fe20000000800 */
[C---:B------:R-:W-:Y:S01]  /*25870*/  IMAD.X R29, R32.reuse, 0x1, R59, P6 ;  /* 0x00000001201d7824 */ /* 0x040fe200030e063b */
[----:B------:R-:W-:Y:S01]  /*25880*/  PRMT R37, R31, 0x7772, RZ ;  /* 0x000077721f257816 */ /* 0x000fe200000000ff */
[----:B------:R1:W-:Y:S01]  /*25890*/  @P3 STG.E.U8 desc[UR6][R6.64], R39 ;  /* 0x0000002706003986 */ /* 0x0003e2000c101106 */
[----:B------:R-:W-:Y:S01]  /*258a0*/  VIADD R35, R33, UR4 ;  /* 0x0000000421237c36 */ /* 0x000fe20008000000 */
[----:B------:R-:W-:Y:S01]  /*258b0*/  ISETP.LT.AND P3, PT, R51, UR10, !P1 ;  /* 0x0000000a33007c0c */ /* 0x000fe2000cf61270 */
[----:B------:R-:W-:Y:S01]  /*258c0*/  ULDC UR4, c[0x0][0x248] ;  /* 0x0000920000047ab9 */ /* 0x000fe20000000800 */
[----:B------:R-:W-:Y:S01]  /*258d0*/  ISETP.LT.AND P4, PT, R55, UR12, !P2 ;  /* 0x0000000c37007c0c */ /* 0x000fe2000d781270 */
[----:B------:R2:W-:Y:S01]  /*258e0*/  @P5 STG.E.U8 desc[UR6][R28.64], R37 ;  /* 0x000000251c005986 */ /* 0x0005e2000c101106 */
[----:B------:R-:W-:Y:S01]  /*258f0*/  SHF.R.S32.HI R30, RZ, 0x1f, R35 ;  /* 0x0000001fff1e7819 */ /* 0x000fe20000011423 */
[----:B------:R-:W-:Y:S01]  /*25900*/  ULDC UR10, c[0x0][0x228] ;  /* 0x00008a00000a7ab9 */ /* 0x000fe20000000800 */
[----:B0-----:R-:W-:Y:S01]  /*25910*/  IADD3 R4, P6, R33, R60, RZ ;  /* 0x0000003c21047210 */ /* 0x001fe20007fde0ff */
[----:B------:R-:W-:Y:S01]  /*25920*/  ULDC UR12, c[0x0][0x228] ;  /* 0x00008a00000c7ab9 */ /* 0x000fe20000000800 */
[----:B------:R-:W-:Y:S01]  /*25930*/  ISETP.LT.AND P5, PT, R49, UR14, !P2 ;  /* 0x0000000e31007c0c */ /* 0x000fe2000d7a1270 */
[----:B------:R-:W-:Y:S01]  /*25940*/  ULDC UR14, c[0x0][0x228] ;  /* 0x00008a00000e7ab9 */ /* 0x000fe20000000800 */
[----:B-1----:R-:W-:Y:S01]  /*25950*/  IADD3 R6, P1, R35, R0, RZ ;  /* 0x0000000023067210 */ /* 0x002fe20007f3e0ff */
[----:B------:R-:W-:Y:S01]  /*25960*/  IMAD.X R5, R32, 0x1, R61, P6 ;  /* 0x0000000120057824 */ /* 0x000fe200030e063d */
[----:B------:R-:W-:-:S02]  /*25970*/  PRMT R33, R31, 0x7773, RZ ;  /* 0x000077731f217816 */ /* 0x000fc400000000ff */
[C---:B--2---:R-:W-:Y:S01]  /*25980*/  IADD3 R28, P6, R35.reuse, R56, RZ ;  /* 0x00000038231c7210 */ /* 0x044fe20007fde0ff */
[----:B------:R-:W-:Y:S01]  /*25990*/  IMAD.X R7, R30, 0x1, R3, P1 ;  /* 0x000000011e077824 */ /* 0x000fe200008e0603 */
[----:B------:R-:W-:Y:S01]  /*259a0*/  ISETP.GE.AND P1, PT, R34, UR8, PT ;  /* 0x0000000822007c0c */ /* 0x000fe2000bf26270 */
[----:B------:R-:W-:Y:S01]  /*259b0*/  ULDC UR8, c[0x0][0x228] ;  /* 0x00008a0000087ab9 */ /* 0x000fe20000000800 */
[----:B------:R-:W-:Y:S01]  /*259c0*/  PRMT R39, R24, 0x7770, RZ ;  /* 0x0000777018277816 */ /* 0x000fe200000000ff */
[----:B------:R0:W-:Y:S01]  /*259d0*/  @P3 STG.E.U8 desc[UR6][R4.64], R33 ;  /* 0x0000002104003986 */ /* 0x0001e2000c101106 */
[----:B------:R-:W-:Y:S01]  /*259e0*/  IMAD.X R29, R30, 0x1, R57, P6 ;  /* 0x000000011e1d7824 */ /* 0x000fe200030e0639 */
[----:B------:R-:W-:Y:S02]  /*259f0*/  PRMT R37, R24, 0x7771, RZ ;  /* 0x0000777118257816 */ /* 0x000fe400000000ff */
[----:B------:R-:W-:Y:S01]  /*25a00*/  ISETP.LT.AND P3, PT, R50, UR8, !P2 ;  /* 0x0000000832007c0c */ /* 0x000fe2000d761270 */
[----:B------:R-:W-:Y:S01]  /*25a10*/  ULDC UR8, c[0x0][0x228] ;  /* 0x00008a0000087ab9 */ /* 0x000fe20000000800 */
[----:B------:R-:W-:Y:S01]  /*25a20*/  VIADD R31, R35, UR4 ;  /* 0x00000004231f7c36 */ /* 0x000fe20008000000 */
[----:B------:R1:W-:Y:S01]  /*25a30*/  @P4 STG.E.U8 desc[UR6][R6.64], R39 ;  /* 0x0000002706004986 */ /* 0x0003e2000c101106 */
[----:B------:R-:W-:Y:S01]  /*25a40*/  ISETP.LT.AND P2, PT, R51, UR8, !P2 ;  /* 0x0000000833007c0c */ /* 0x000fe2000d741270 */
[----:B------:R-:W-:Y:S01]  /*25a50*/  ULDC UR4, c[0x0][0x228] ;  /* 0x00008a0000047ab9 */ /* 0x000fe20000000800 */
[----:B0-----:R-:W-:Y:S01]  /*25a60*/  IADD3 R4, P6, R35, R58, RZ ;  /* 0x0000003a23047210 */ /* 0x001fe20007fde0ff */
[----:B------:R0:W-:Y:S01]  /*25a70*/  @P5 STG.E.U8 desc[UR6][R28.64], R37 ;  /* 0x000000251c005986 */ /* 0x0001e2000c101106 */
[----:B------:R-:W-:Y:S01]  /*25a80*/  ISETP.LT.AND P4, PT, R55, UR10, !P1 ;  /* 0x0000000a37007c0c */ /* 0x000fe2000cf81270 */
[----:B------:R-:W-:Y:S01]  /*25a90*/  ULDC UR8, c[0x0][0x228] ;  /* 0x00008a0000087ab9 */ /* 0x000fe20000000800 */
[----:B------:R-:W-:Y:S01]  /*25aa0*/  SHF.R.S32.HI R32, RZ, 0x1f, R31 ;  /* 0x0000001fff207819 */ /* 0x000fe2000001141f */
[----:B------:R-:W-:Y:S01]  /*25ab0*/  IMAD.X R5, R30, 0x1, R59, P6 ;  /* 0x000000011e057824 */ /* 0x000fe200030e063b */
[----:B------:R-:W-:Y:S01]  /*25ac0*/  PRMT R33, R24, 0x7773, RZ ;  /* 0x0000777318217816 */ /* 0x000fe200000000ff */
[----:B------:R-:W-:Y:S01]  /*25ad0*/  ULDC UR10, c[0x0][0x228] ;  /* 0x00008a00000a7ab9 */ /* 0x000fe20000000800 */
[----:B-1----:R-:W-:-:S02]  /*25ae0*/  IADD3 R6, P5, R35, R60, RZ ;  /* 0x0000003c23067210 */ /* 0x002fc40007fbe0ff */
[----:B------:R-:W-:Y:S02]  /*25af0*/  PRMT R35, R24, 0x7772, RZ ;  /* 0x0000777218237816 */ /* 0x000fe400000000ff */
[----:B0-----:R-:W-:Y:S01]  /*25b00*/  IADD3 R28, P6, R31, R0, RZ ;  /* 0x000000001f1c7210 */ /* 0x001fe20007fde0ff */
[----:B------:R-:W-:Y:S02]  /*25b10*/  IMAD.X R7, R30, 0x1, R61, P5 ;  /* 0x000000011e077824 */ /* 0x000fe400028e063d */
[----:B------:R0:W-:Y:S02]  /*25b20*/  @P3 STG.E.U8 desc[UR6][R4.64], R35 ;  /* 0x0000002304003986 */ /* 0x0001e4000c101106 */
[----:B------:R-:W-:Y:S02]  /*25b30*/  IMAD.X R29, R32, 0x1, R3, P6 ;  /* 0x00000001201d7824 */ /* 0x000fe400030e0603 */
[----:B------:R1:W-:Y:S01]  /*25b40*/  @P2 STG.E.U8 desc[UR6][R6.64], R33 ;  /* 0x0000002106002986 */ /* 0x0003e2000c101106 */
[----:B---3--:R-:W-:-:S02]  /*25b50*/  PRMT R37, R46, 0x7770, RZ ;  /* 0x000077702e257816 */ /* 0x008fc400000000ff */
[C---:B0-----:R-:W-:Y:S02]  /*25b60*/  PRMT R35, R46.reuse, 0x7772, RZ ;  /* 0x000077722e237816 */ /* 0x041fe400000000ff */
[C---:B-1----:R-:W-:Y:S01]  /*25b70*/  PRMT R33, R46.reuse, 0x7773, RZ ;  /* 0x000077732e217816 */ /* 0x042fe200000000ff */
[----:B------:R0:W-:Y:S02]  /*25b80*/  @P4 STG.E.U8 desc[UR6][R28.64], R37 ;  /* 0x000000251c004986 */ /* 0x0001e4000c101106 */
[----:B0-----:R-:W-:Y:S02]  /*25b90*/  PRMT R37, R46, 0x7771, RZ ;  /* 0x000077712e257816 */ /* 0x001fe400000000ff */
[----:B------:R-:W2:Y:S01]  /*25ba0*/  LDL.LU R46, [R1+0x14] ;  /* 0x00001400012e7983 */ /* 0x000ea20000300800 */
[----:B------:R-:W-:Y:S01]  /*25bb0*/  ISETP.LT.AND P3, PT, R49, UR4, !P1 ;  /* 0x0000000431007c0c */ /* 0x000fe2000cf61270 */
[----:B------:R-:W-:Y:S01]  /*25bc0*/  VIADD R24, R48, 0x22 ;  /* 0x0000002230187836 */ /* 0x000fe20000000000 */
[----:B------:R-:W-:Y:S01]  /*25bd0*/  ISETP.LT.AND P4, PT, R50, UR8, !P1 ;  /* 0x0000000832007c0c */ /* 0x000fe2000cf81270 */
[----:B------:R-:W-:Y:S01]  /*25be0*/  ULDC UR4, c[0x0][0x22c] ;  /* 0x00008b0000047ab9 */ /* 0x000fe20000000800 */
[----:B------:R-:W-:Y:S01]  /*25bf0*/  IADD3 R4, P2, R31, R56, RZ ;  /* 0x000000381f047210 */ /* 0x000fe20007f5e0ff */
[----:B------:R-:W-:Y:S01]  /*25c00*/  ULDC UR8, c[0x0][0x228] ;  /* 0x00008a0000087ab9 */ /* 0x000fe20000000800 */
[----:B------:R-:W-:Y:S01]  /*25c10*/  ISETP.LT.AND P1, PT, R51, UR10, !P1 ;  /* 0x0000000a33007c0c */ /* 0x000fe2000cf21270 */
[----:B------:R-:W-:Y:S01]  /*25c20*/  ULDC UR10, c[0x0][0x228] ;  /* 0x00008a00000a7ab9 */ /* 0x000fe20000000800 */
[C---:B------:R-:W-:Y:S01]  /*25c30*/  IADD3 R6, P5, R31.reuse, R58, RZ ;  /* 0x0000003a1f067210 */ /* 0x040fe20007fbe0ff */
[----:B------:R-:W-:Y:S01]  /*25c40*/  IMAD.X R5, R32, 0x1, R57, P2 ;  /* 0x0000000120057824 */ /* 0x000fe200010e0639 */
[----:B------:R-:W-:-:S02]  /*25c50*/  IADD3 R28, P6, R31, R60, RZ ;  /* 0x0000003c1f1c7210 */ /* 0x000fc40007fde0ff */
[----:B------:R-:W-:Y:S01]  /*25c60*/  ISETP.GE.AND P2, PT, R24, UR4, PT ;  /* 0x0000000418007c0c */ /* 0x000fe2000bf46270 */
[----:B------:R-:W-:Y:S01]  /*25c70*/  ULDC UR4, c[0x0][0x248] ;  /* 0x0000920000047ab9 */ /* 0x000fe20000000800 */
[C---:B------:R-:W-:Y:S02]  /*25c80*/  IMAD.X R7, R32.reuse, 0x1, R59, P5 ;  /* 0x0000000120077824 */ /* 0x040fe400028e063b */
[----:B------:R-:W-:Y:S02]  /*25c90*/  VIADD R31, R31, UR4 ;  /* 0x000000041f1f7c36 */ /* 0x000fe40008000000 */
[----:B------:R-:W-:Y:S01]  /*25ca0*/  IMAD.X R29, R32, 0x1, R61, P6 ;  /* 0x00000001201d7824 */ /* 0x000fe200030e063d */
[----:B------:R0:W-:Y:S01]  /*25cb0*/  @P3 STG.E.U8 desc[UR6][R4.64], R37 ;  /* 0x0000002504003986 */ /* 0x0001e2000c101106 */
[----:B------:R-:W-:Y:S01]  /*25cc0*/  ISETP.LT.AND P5, PT, R50, UR12, !P2 ;  /* 0x0000000c32007c0c */ /* 0x000fe2000d7a1270 */
[C---:B------:R-:W-:Y:S01]  /*25cd0*/  VIADD R30, R48.reuse, 0x23 ;  /* 0x00000023301e7836 */ /* 0x040fe20000000000 */
[----:B------:R-:W-:Y:S01]  /*25ce0*/  SHF.R.S32.HI R24, RZ, 0x1f, R31 ;  /* 0x0000001fff187819 */ /* 0x000fe2000001141f */
        /* <DEDUP_REMOVED lines=14> */
[----:B---3--:R-:W-:-:S03]  /*25dd0*/  IADD3 R28, P6, R31, R58, RZ ;  /* 0x0000003a1f1c7210 */ /* 0x008fc60007fde0ff */
        /* <DEDUP_REMOVED lines=20> */
[----:B------:R-:W-:Y:S02]  /*25f20*/  IADD3 R24, P6, R33, R56, RZ ;  /* 0x0000003821187210 */ /* 0x000fe40007fde0ff */
[----:B---3--:R-:W-:Y:S01]  /*25f30*/  PRMT R35, R25, 0x7773, RZ ;  /* 0x0000777319237816 */ /* 0x008fe200000000ff */
[C---:B------:R-:W-:Y:S02]  /*25f40*/  IMAD.X R7, R30.reuse, 0x1, R3, P1 ;  /* 0x000000011e077824 */ /* 0x040fe400008e0603 */
[----:B------:R-:W-:Y:S02]  /*25f50*/  IMAD.X R25, R30, 0x1, R57, P6 ;  /* 0x000000011e197824 */ /* 0x000fe400030e0639 */
[----:B------:R0:W-:Y:S01]  /*25f60*/  @P2 STG.E.U8 desc[UR6][R4.64], R35 ;  /* 0x0000002304002986 */ /* 0x0001e2000c101106 */
[C---:B--2---:R-:W-:Y:S02]  /*25f70*/  PRMT R39, R46.reuse, 0x7770, RZ ;  /* 0x000077702e277816 */ /* 0x044fe400000000ff */
[----:B------:R-:W-:-:S03]  /*25f80*/  PRMT R37, R46, 0x7771, RZ ;  /* 0x000077712e257816 */ /* 0x000fc600000000ff */
[----:B------:R-:W-:Y:S01]  /*25f90*/  @P4 STG.E.U8 desc[UR6][R6.64], R39 ;  /* 0x0000002706004986 */ /* 0x000fe2000c101106 */
[----:B0-----:R-:W-:-:S03]  /*25fa0*/  PRMT R35, R46, 0x7772, RZ ;  /* 0x000077722e237816 */ /* 0x001fc600000000ff */
[----:B------:R0:W-:Y:S02]  /*25fb0*/  @P5 STG.E.U8 desc[UR6][R24.64], R37 ;  /* 0x0000002518005986 */ /* 0x0001e4000c101106 */
[----:B0-----:R-:W-:Y:S02]  /*25fc0*/  PRMT R25, R46, 0x7773, RZ ;  /* 0x000077732e197816 */ /* 0x001fe400000000ff */
[----:B------:R-:W2:Y:S01]  /*25fd0*/  LDL.LU R46, [R1+0x18] ;  /* 0x00001800012e7983 */ /* 0x000ea20000300800 */
[----:B------:R-:W-:Y:S01]  /*25fe0*/  ISETP.GE.AND P1, PT, R32, UR8, PT ;  /* 0x0000000820007c0c */ /* 0x000fe2000bf26270 */
[----:B------:R-:W-:Y:S01]  /*25ff0*/  ULDC UR8, c[0x0][0x228] ;  /* 0x00008a0000087ab9 */ /* 0x000fe20000000800 */
[C---:B------:R-:W-:Y:S02]  /*26000*/  IADD3 R28, P6, R33.reuse, R58, RZ ;  /* 0x0000003a211c7210 */ /* 0x040fe40007fde0ff */
[----:B------:R-:W-:Y:S01]  /*26010*/  ISETP.LT.AND P2, PT, R50, UR8, !P3 ;  /* 0x0000000832007c0c */ /* 0x000fe2000df41270 */
[----:B------:R-:W-:Y:S01]  /*26020*/  ULDC UR8, c[0x0][0x228] ;  /* 0x00008a0000087ab9 */ /* 0x000fe20000000800 */
[----:B------:R-:W-:Y:S01]  /*26030*/  VIADD R31, R33, UR4 ;  /* 0x00000004211f7c36 */ /* 0x000fe20008000000 */
[----:B------:R-:W-:-:S02]  /*26040*/  ISETP.LT.AND P3, PT, R51, UR8, !P3 ;  /* 0x0000000833007c0c */ /* 0x000fc4000df61270 */
[----:B------:R-:W-:Y:S01]  /*26050*/  ISETP.LT.AND P4, PT, R55, UR10, !P1 ;  /* 0x0000000a37007c0c */ /* 0x000fe2000cf81270 */
[C---:B------:R-:W-:Y:S01]  /*26060*/  IMAD.X R29, R30.reuse, 0x1, R59, P6 ;  /* 0x000000011e1d7824 */ /* 0x040fe200030e063b */
[----:B------:R-:W-:Y:S01]  /*26070*/  IADD3 R4, P5, R33, R60, RZ ;  /* 0x0000003c21047210 */ /* 0x000fe20007fbe0ff */
[----:B------:R-:W-:Y:S01]  /*26080*/  ULDC UR8, c[0x0][0x228] ;  /* 0x00008a0000087ab9 */ /* 0x000fe20000000800 */
[----:B------:R-:W-:Y:S01]  /*26090*/  SHF.R.S32.HI R32, RZ, 0x1f, R31 ;  /* 0x0000001fff207819 */ /* 0x000fe2000001141f */
[----:B------:R-:W-:Y:S01]  /*260a0*/  ULDC UR10, c[0x0][0x228] ;  /* 0x00008a00000a7ab9 */ /* 0x000fe20000000800 */
[----:B------:R-:W-:Y:S01]  /*260b0*/  IADD3 R6, P6, R31, R0, RZ ;  /* 0x000000001f067210 */ /* 0x000fe20007fde0ff */
[----:B------:R-:W-:Y:S01]  /*260c0*/  IMAD.X R5, R30, 0x1, R61, P5 ;  /* 0x000000011e057824 */ /* 0x000fe200028e063d */
[----:B------:R-:W-:Y:S01]  /*260d0*/  PRMT R33, R26, 0x7770, RZ ;  /* 0x000077701a217816 */ /* 0x000fe200000000ff */
[----:B------:R-:W-:Y:S02]  /*260e0*/  ULDC UR4, c[0x0][0x22c] ;  /* 0x00008b0000047ab9 */ /* 0x000fe40000000800 */
        /* <DEDUP_REMOVED lines=9> */
[----:B0-----:R-:W-:Y:S02]  /*26180*/  IADD3 R28, P2, R31, R56, RZ ;  /* 0x000000381f1c7210 */ /* 0x001fe40007f5e0ff */
[----:B------:R-:W-:Y:S01]  /*26190*/  ISETP.LT.AND P1, PT, R51, UR12, !P1 ;  /* 0x0000000c33007c0c */ /* 0x000fe2000cf21270 */
[----:B------:R-:W-:Y:S01]  /*261a0*/  ULDC UR12, c[0x0][0x228] ;  /* 0x00008a00000c7ab9 */ /* 0x000fe20000000800 */
[C---:B------:R-:W-:Y:S01]  /*261b0*/  IADD3 R24, P5, R31.reuse, R58, RZ ;  /* 0x0000003a1f187210 */ /* 0x040fe20007fbe0ff */
[----:B------:R-:W-:Y:S01]  /*261c0*/  IMAD.X R29, R32, 0x1, R57, P2 ;  /* 0x00000001201d7824 */ /* 0x000fe200010e0639 */
[----:B-1----:R-:W-:-:S02]  /*261d0*/  IADD3 R4, P6, R31, R60, RZ ;  /* 0x0000003c1f047210 */ /* 0x002fc40007fde0ff */
[----:B------:R-:W-:Y:S01]  /*261e0*/  ISETP.GE.AND P2, PT, R30, UR4, PT ;  /* 0x000000041e007c0c */ /* 0x000fe2000bf46270 */
[----:B------:R-:W-:Y:S01]  /*261f0*/  ULDC UR4, c[0x0][0x248] ;  /* 0x0000920000047ab9 */ /* 0x000fe20000000800 */
[----:B------:R-:W-:Y:S01]  /*26200*/  PRMT R35, R26, 0x7771, RZ ;  /* 0x000077711a237816 */ /* 0x000fe200000000ff */
[----:B------:R-:W-:Y:S01]  /*26210*/  IMAD.X R25, R32, 0x1, R59, P5 ;  /* 0x0000000120197824 */ /* 0x000fe200028e063b */
[C---:B---3--:R-:W-:Y:S01]  /*26220*/  PRMT R33, R26.reuse, 0x7772, RZ ;  /* 0x000077721a217816 */ /* 0x048fe200000000ff */
[----:B------:R-:W-:Y:S01]  /*26230*/  VIADD R31, R31, UR4 ;  /* 0x000000041f1f7c36 */ /* 0x000fe20008000000 */
[----:B------:R-:W-:Y:S01]  /*26240*/  PRMT R7, R26, 0x7773, RZ ;  /* 0x000077731a077816 */ /* 0x000fe200000000ff */
[----:B------:R-:W-:Y:S01]  /*26250*/  IMAD.X R5, R32, 0x1, R61, P6 ;  /* 0x0000000120057824 */ /* 0x000fe200030e063d */
[----:B------:R-:W-:Y:S01]  /*26260*/  @P3 STG.E.U8 desc[UR6][R28.64], R35 ;  /* 0x000000231c003986 */ /* 0x000fe2000c101106 */
[----:B------:R-:W-:Y:S01]  /*26270*/  ISETP.LT.AND P5, PT, R50, UR12, !P2 ;  /* 0x0000000c32007c0c */ /* 0x000fe2000d7a1270 */
[C---:B------:R-:W-:Y:S01]  /*26280*/  VIADD R30, R48.reuse, 0x26 ;  /* 0x00000026301e7836 */ /* 0x040fe20000000000 */
[----:B------:R-:W-:Y:S01]  /*26290*/  SHF.R.S32.HI R26, RZ, 0x1f, R31 ;  /* 0x0000001fff1a7819 */ /* 0x000fe2000001141f */
[----:B------:R0:W-:Y:S01]  /*262a0*/  @P4 STG.E.U8 desc[UR6][R24.64], R33 ;  /* 0x0000002118004986 */ /* 0x0001e2000c101106 */
[----:B------:R-:W-:Y:S01]  /*262b0*/  ISETP.LT.AND P4, PT, R55, UR8, !P2 ;  /* 0x0000000837007c0c */ /* 0x000fe2000d781270 */
[----:B------:R-:W-:Y:S01]  /*262c0*/  ULDC UR4, c[0x0][0x22c] ;  /* 0x00008b0000047ab9 */ /* 0x000fe20000000800 */
[----:B------:R-:W-:Y:S01]  /*262d0*/  ISETP.LT.AND P3, PT, R49, UR10, !P2 ;  /* 0x0000000a31007c0c */ /* 0x000fe2000d761270 */
[----:B------:R1:W-:Y:S01]  /*262e0*/  @P1 STG.E.U8 desc[UR6][R4.64], R7 ;  /* 0x0000000704001986 */ /* 0x0003e2000c101106 */
[C---:B------:R-:W-:Y:S01]  /*262f0*/  IADD3 R6, P1, R31.reuse, R56, RZ ;  /* 0x000000381f067210 */ /* 0x040fe20007f3e0ff */
[----:B------:R-:W-:Y:S01]  /*26300*/  ULDC UR10, c[0x0][0x228] ;  /* 0x00008a00000a7ab9 */ /* 0x000fe20000000800 */
[----:B------:R-:W-:Y:S01]  /*26310*/  ULDC UR12, c[0x0][0x228] ;  /* 0x00008a00000c7ab9 */ /* 0x000fe20000000800 */
[----:B------:R-:W-:Y:S01]  /*26320*/  VIADD R32, R48, 0x27 ;  /* 0x0000002730207836 */ /* 0x000fe20000000000 */
[----:B------:R-:W-:Y:S01]  /*26330*/  ULDC UR8, c[0x0][0x22c] ;  /* 0x00008b0000087ab9 */ /* 0x000fe20000000800 */
[----:B0-----:R-:W-:-:S05]  /*26340*/  IADD3 R24, P6, R31, R0, RZ ;  /* 0x000000001f187210 */ /* 0x001fca0007fde0ff */
[C---:B------:R-:W-:Y:S01]  /*26350*/  IMAD.X R25, R26.reuse, 0x1, R3, P6 ;  /* 0x000000011a197824 */ /* 0x040fe200030e0603 */
[C---:B-1----:R-:W-:Y:S01]  /*26360*/  IADD3 R4, P6, R31.reuse, R58, RZ ;  /* 0x0000003a1f047210 */ /* 0x042fe20007fde0ff */
[----:B------:R-:W-:Y:S01]  /*26370*/  IMAD.X R7, R26, 0x1, R57, P1 ;  /* 0x000000011a077824 */ /* 0x000fe200008e0639 */
[----:B------:R-:W-:Y:S01]  /*26380*/  ISETP.GE.AND P1, PT, R30, UR4, PT ;  /* 0x000000041e007c0c */ /* 0x000fe2000bf26270 */
[----:B------:R-:W-:Y:S02]  /*26390*/  ULDC UR4, c[0x0][0x248] ;  /* 0x0000920000047ab9 */ /* 0x000fe40000000800 */
[----:B------:R-:W-:Y:S02]  /*263a0*/  IMAD.X R5, R26, 0x1, R59, P6 ;  /* 0x000000011a057824 */ /* 0x000fe400030e063b */
[----:B------:R-:W-:Y:S01]  /*263b0*/  VIADD R33, R31, UR4 ;  /* 0x000000041f217c36 */ /* 0x000fe20008000000 */
[----:B------:R-:W-:Y:S01]  /*263c0*/  ISETP.LT.AND P6, PT, R49, UR14, !P1 ;  /* 0x0000000e31007c0c */ /* 0x000fe2000cfc1270 */
[----:B------:R-:W-:Y:S01]  /*263d0*/  ULDC UR4, c[0x0][0x248] ;  /* 0x0000920000047ab9 */ /* 0x000fe20000000800 */
[----:B------:R-:W-:-:S02]  /*263e0*/  ULDC UR14, c[0x0][0x228] ;  /* 0x00008a00000e7ab9 */ /* 0x000fc40000000800 */
[----:B------:R-:W-:Y:S02]  /*263f0*/  SHF.R.S32.HI R30, RZ, 0x1f, R33 ;  /* 0x0000001fff1e7819 */ /* 0x000fe40000011421 */
[C---:B--2---:R-:W-:Y:S02]  /*26400*/  PRMT R37, R46.reuse, 0x7770, RZ ;  /* 0x000077702e257816 */ /* 0x044fe400000000ff */
[C---:B------:R-:W-:Y:S02]  /*26410*/  PRMT R35, R46.reuse, 0x7771, RZ ;  /* 0x000077712e237816 */ /* 0x040fe400000000ff */
[----:B------:R-:W-:Y:S01]  /*26420*/  PRMT R29, R46, 0x7772, RZ ;  /* 0x000077722e1d7816 */ /* 0x000fe200000000ff */
[----:B------:R0:W-:Y:S04]  /*26430*/  @P4 STG.E.U8 desc[UR6][R24.64], R37 ;  /* 0x0000002518004986 */ /* 0x0001e8000c101106 */
[----:B------:R-:W-:Y:S01]  /*26440*/  @P3 STG.E.U8 desc[UR6][R6.64], R35 ;  /* 0x0000002306003986 */ /* 0x000fe2000c101106 */
[----:B------:R-:W-:Y:S01]  /*26450*/  ISETP.LT.AND P3, PT, R51, UR10, !P2 ;  /* 0x0000000a33007c0c */ /* 0x000fe2000d761270 */
[----:B------:R-:W-:-:S02]  /*26460*/  ULDC UR10, c[0x0][0x228] ;  /* 0x00008a00000a7ab9 */ /* 0x000fc40000000800 */
[----:B------:R1:W-:Y:S01]  /*26470*/  @P5 STG.E.U8 desc[UR6][R4.64], R29 ;  /* 0x0000001d04005986 */ /* 0x0003e2000c101106 */
[----:B------:R-:W-:Y:S02]  /*26480*/  IADD3 R28, P5, R33, R0, RZ ;  /* 0x00000000211c7210 */ /* 0x000fe40007fbe0ff */
[----:B------:R-:W-:Y:S01]  /*26490*/  ISETP.LT.AND P4, PT, R55, UR12, !P1 ;  /* 0x0000000c37007c0c */ /* 0x000fe2000cf81270 */
[----:B------:R-:W-:Y:S01]  /*264a0*/  ULDC UR12, c[0x0][0x228] ;  /* 0x00008a00000c7ab9 */ /* 0x000fe20000000800 */
[----:B0-----:R-:W-:Y:S02]  /*264b0*/  IADD3 R24, P2, R31, R60, RZ ;  /* 0x0000003c1f187210 */ /* 0x001fe40007f5e0ff */
[----:B------:R-:W-:Y:S01]  /*264c0*/  PRMT R31, R46, 0x7773, RZ ;  /* 0x000077732e1f7816 */ /* 0x000fe200000000ff */
[----:B-1----:R-:W-:Y:S01]  /*264d0*/  IMAD.X R29, R30, 0x1, R3, P5 ;  /* 0x000000011e1d7824 */ /* 0x002fe200028e0603 */
[----:B------:R-:W-:Y:S01]  /*264e0*/  IADD3 R6, P5, R33, R56, RZ ;  /* 0x0000003821067210 */ /* 0x000fe20007fbe0ff */
[----:B------:R-:W-:Y:S01]  /*264f0*/  IMAD.X R25, R26, 0x1, R61, P2 ;  /* 0x000000011a197824 */ /* 0x000fe200010e063d */
[----:B------:R-:W-:-:S02]  /*26500*/  PRMT R37, R27, 0x7770, RZ ;  /* 0x000077701b257816 */ /* 0x000fc400000000ff */
[----:B------:R-:W-:Y:S01]  /*26510*/  PRMT R35, R27, 0x7771, RZ ;  /* 0x000077711b237816 */ /* 0x000fe200000000ff */
[----:B------:R-:W-:Y:S01]  /*26520*/  IMAD.X R7, R30, 0x1, R57, P5 ;  /* 0x000000011e077824 */ /* 0x000fe200028e0639 */
[----:B------:R-:W-:Y:S01]  /*26530*/  ISETP.GE.AND P2, PT, R32, UR8, PT ;  /* 0x0000000820007c0c */ /* 0x000fe2000bf46270 */
[----:B------:R0:W-:Y:S01]  /*26540*/  @P3 STG.E.U8 desc[UR6][R24.64], R31 ;  /* 0x0000001f18003986 */ /* 0x0001e2000c101106 */
[----:B------:R-:W-:-:S03]  /*26550*/  ULDC UR8, c[0x0][0x228] ;  /* 0x00008a0000087ab9 */ /* 0x000fc60000000800 */
[----:B------:R1:W-:Y:S01]  /*26560*/  @P4 STG.E.U8 desc[UR6][R28.64], R37 ;  /* 0x000000251c004986 */ /* 0x0003e2000c101106 */
[----:B------:R-:W-:Y:S01]  /*26570*/  ISETP.LT.AND P3, PT, R50, UR8, !P1 ;  /* 0x0000000832007c0c */ /* 0x000fe2000cf61270 */
[----:B------:R-:W-:Y:S02]  /*26580*/  ULDC UR8, c[0x0][0x228] ;  /* 0x00008a0000087ab9 */ /* 0x000fe40000000800 */
[----:B------:R2:W-:Y:S01]  /*26590*/  @P6 STG.E.U8 desc[UR6][R6.64], R35 ;  /* 0x0000002306006986 */ /* 0x0005e2000c101106 */
[----:B------:R-:W-:Y:S02]  /*265a0*/  IADD3 R4, P6, R33, R58, RZ ;  /* 0x0000003a21047210 */ /* 0x000fe40007fde0ff */
[----:B------:R-:W-:Y:S01]  /*265b0*/  ISETP.LT.AND P1, PT, R51, UR10, !P1 ;  /* 0x0000000a33007c0c */ /* 0x000fe2000cf21270 */
[----:B0-----:R-:W-:Y:S01]  /*265c0*/  VIADD R31, R33, UR4 ;  /* 0x00000004211f7c36 */ /* 0x001fe20008000000 */
[----:B------:R-:W-:Y:S01]  /*265d0*/  ISETP.LT.AND P4, PT, R55, UR8, !P2 ;  /* 0x0000000837007c0c */ /* 0x000fe2000d781270 */
[----:B------:R-:W-:Y:S01]  /*265e0*/  IMAD.X R5, R30, 0x1, R59, P6 ;  /* 0x000000011e057824 */ /* 0x000fe200030e063b */
[----:B------:R-:W-:Y:S01]  /*265f0*/  ULDC UR8, c[0x0][0x228] ;  /* 0x00008a0000087ab9 */ /* 0x000fe20000000800 */
[----:B-1----:R-:W-:Y:S01]  /*26600*/  PRMT R29, R27, 0x7773, RZ ;  /* 0x000077731b1d7816 */ /* 0x002fe200000000ff */
[----:B------:R-:W-:Y:S01]  /*26610*/  ULDC UR10, c[0x0][0x228] ;  /* 0x00008a00000a7ab9 */ /* 0x000fe20000000800 */
[----:B------:R-:W-:Y:S01]  /*26620*/  SHF.R.S32.HI R28, RZ, 0x1f, R31 ;  /* 0x0000001fff1c7819 */ /* 0x000fe2000001141f */
[----:B------:R-:W-:Y:S01]  /*26630*/  ULDC UR4, c[0x0][0x22c] ;  /* 0x00008b0000047ab9 */ /* 0x000fe20000000800 */
[----:B--2---:R-:W-:-:S02]  /*26640*/  IADD3 R6, P5, R33, R60, RZ ;  /* 0x0000003c21067210 */ /* 0x004fc40007fbe0ff */
[----:B------:R-:W-:Y:S02]  /*26650*/  IADD3 R24, P6, R31, R0, RZ ;  /* 0x000000001f187210 */ /* 0x000fe40007fde0ff */
[----:B------:R-:W-:Y:S01]  /*26660*/  PRMT R27, R27, 0x7772, RZ ;  /* 0x000077721b1b7816 */ /* 0x000fe200000000ff */
[----:B------:R-:W-:Y:S01]  /*26670*/  IMAD.X R7, R30, 0x1, R61, P5 ;  /* 0x000000011e077824 */ /* 0x000fe200028e063d */
[----:B----4-:R-:W-:Y:S01]  /*26680*/  PRMT R33, R47, 0x7770, RZ ;  /* 0x000077702f217816 */ /* 0x010fe200000000ff */
[----:B------:R-:W-:Y:S02]  /*26690*/  IMAD.X R25, R28, 0x1, R3, P6 ;  /* 0x000000011c197824 */ /* 0x000fe400030e0603 */
[----:B------:R0:W-:Y:S01]  /*266a0*/  @P3 STG.E.U8 desc[UR6][R4.64], R27 ;  /* 0x0000001b04003986 */ /* 0x0001e2000c101106 */
[----:B------:R-:W-:Y:S01]  /*266b0*/  ISETP.LT.AND P5, PT, R49, UR8, !P2 ;  /* 0x0000000831007c0c */ /* 0x000fe2000d7a1270 */
[----:B------:R-:W-:Y:S01]  /*266c0*/  VIADD R30, R48, 0x28 ;  /* 0x00000028301e7836 */ /* 0x000fe20000000000 */
[----:B------:R-:W-:Y:S01]  /*266d0*/  IADD3 R26, P3, R31, R56, RZ ;  /* 0x000000381f1a7210 */ /* 0x000fe20007f7e0ff */
[----:B------:R1:W-:Y:S01]  /*266e0*/  @P1 STG.E.U8 desc[UR6][R6.64], R29 ;  /* 0x0000001d06001986 */ /* 0x0003e2000c101106 */
[----:B------:R-:W-:-:S03]  /*266f0*/  ULDC UR8, c[0x0][0x228] ;  /* 0x00008a0000087ab9 */ /* 0x000fc60000000800 */
[----:B------:R2:W-:Y:S01]  /*26700*/  @P4 STG.E.U8 desc[UR6][R24.64], R33 ;  /* 0x0000002118004986 */ /* 0x0005e2000c101106 */
[----:B------:R-:W-:Y:S01]  /*26710*/  ISETP.LT.AND P4, PT, R50, UR10, !P2 ;  /* 0x0000000a32007c0c */ /* 0x000fe2000d781270 */
[----:B------:R-:W-:Y:S01]  /*26720*/  ULDC UR10, c[0x0][0x228] ;  /* 0x00008a00000a7ab9 */ /* 0x000fe20000000800 */
[----:B------:R-:W-:Y:S01]  /*26730*/  ISETP.LT.AND P2, PT, R51, UR12, !P2 ;  /* 0x0000000c33007c0c */ /* 0x000fe2000d741270 */
[C---:B0-----:R-:W-:Y:S01]  /*26740*/  IMAD.X R27, R28.reuse, 0x1, R57, P3 ;  /* 0x000000011c1b7824 */ /* 0x041fe200018e0639 */
[C---:B-1----:R-:W-:Y:S01]  /*26750*/  IADD3 R6, P6, R31.reuse, R58, RZ ;  /* 0x0000003a1f067210 */ /* 0x042fe20007fde0ff */
[----:B------:R-:W-:Y:S01]  /*26760*/  ULDC UR12, c[0x0][0x228] ;  /* 0x00008a00000c7ab9 */ /* 0x000fe20000000800 */
[----:B------:R-:W-:Y:S02]  /*26770*/  IADD3 R4, P3, R31, R60, RZ ;  /* 0x0000003c1f047210 */ /* 0x000fe40007f7e0ff */
[C---:B--2---:R-:W-:Y:S01]  /*26780*/  PRMT R33, R47.reuse, 0x7771, RZ ;  /* 0x000077712f217816 */ /* 0x044fe200000000ff */
[----:B------:R-:W-:Y:S01]  /*26790*/  IMAD.X R7, R28, 0x1, R59, P6 ;  /* 0x000000011c077824 */ /* 0x000fe200030e063b */
[----:B------:R-:W-:-:S02]  /*267a0*/  PRMT R29, R47, 0x7772, RZ ;  /* 0x000077722f1d7816 */ /* 0x000fc400000000ff */
[----:B------:R-:W-:Y:S01]  /*267b0*/  ISETP.GE.AND P1, PT, R30, UR4, PT ;  /* 0x000000041e007c0c */ /* 0x000fe2000bf26270 */
[----:B------:R-:W-:Y:S01]  /*267c0*/  ULDC UR4, c[0x0][0x248] ;  /* 0x0000920000047ab9 */ /* 0x000fe20000000800 */
[----:B------:R-:W-:Y:S01]  /*267d0*/  PRMT R25, R47, 0x7773, RZ ;  /* 0x000077732f197816 */ /* 0x000fe200000000ff */
[----:B------:R-:W-:Y:S01]  /*267e0*/  IMAD.X R5, R28, 0x1, R61, P3 ;  /* 0x000000011c057824 */ /* 0x000fe200018e063d */
[----:B------:R0:W-:Y:S01]  /*267f0*/  @P5 STG.E.U8 desc[UR6][R26.64], R33 ;  /* 0x000000211a005986 */ /* 0x0001e2000c101106 */
[----:B------:R-:W-:Y:S01]  /*26800*/  VIADD R31, R31, UR4 ;  /* 0x000000041f1f7c36 */ /* 0x000fe20008000000 */
[----:B------:R-:W-:Y:S01]  /*26810*/  ISETP.LT.AND P3, PT, R49, UR10, !P1 ;  /* 0x0000000a31007c0c */ /* 0x000fe2000cf61270 */
[----:B------:R-:W-:Y:S01]  /*26820*/  VIADD R28, R48, 0x29 ;  /* 0x00000029301c7836 */ /* 0x000fe20000000000 */
[----:B------:R1:W-:Y:S01]  /*26830*/  @P4 STG.E.U8 desc[UR6][R6.64], R29 ;  /* 0x0000001d06004986 */ /* 0x0003e2000c101106 */
[----:B------:R-:W-:Y:S01]  /*26840*/  ISETP.LT.AND P4, PT, R55, UR8, !P1 ;  /* 0x0000000837007c0c */ /* 0x000fe2000cf81270 */
[----:B------:R-:W-:Y:S01]  /*26850*/  ULDC UR4, c[0x0][0x22c] ;  /* 0x00008b0000047ab9 */ /* 0x000fe20000000800 */
[----:B------:R-:W-:Y:S01]  /*26860*/  ISETP.LT.AND P5, PT, R50, UR12, !P1 ;  /* 0x0000000c32007c0c */ /* 0x000fe2000cfa1270 */
[----:B------:R2:W-:Y:S01]  /*26870*/  @P2 STG.E.U8 desc[UR6][R4.64], R25 ;  /* 0x0000001904002986 */ /* 0x0005e2000c101106 */
[C---:B------:R-:W-:Y:S01]  /*26880*/  IADD3 R24, P2, R31.reuse, R56, RZ ;  /* 0x000000381f187210 */ /* 0x040fe20007f5e0ff */
[----:B------:R-:W-:Y:S01]  /*26890*/  ULDC UR10, c[0x0][0x228] ;  /* 0x00008a00000a7ab9 */ /* 0x000fe20000000800 */
[----:B------:R-:W-:Y:S01]  /*268a0*/  PRMT R35, R20, 0x7770, RZ ;  /* 0x0000777014237816 */ /* 0x000fe200000000ff */
[----:B------:R-:W-:Y:S01]  /*268b0*/  ULDC UR12, c[0x0][0x228] ;  /* 0x00008a00000c7ab9 */ /* 0x000fe20000000800 */
[----:B0-----:R-:W-:Y:S01]  /*268c0*/  SHF.R.S32.HI R26, RZ, 0x1f, R31 ;  /* 0x0000001fff1a7819 */ /* 0x001fe2000001141f */
[----:B------:R-:W-:Y:S01]  /*268d0*/  VIADD R30, R48, 0x2a ;  /* 0x0000002a301e7836 */ /* 0x000fe20000000000 */
[----:B------:R-:W-:Y:S01]  /*268e0*/  PRMT R33, R20, 0x7771, RZ ;  /* 0x0000777114217816 */ /* 0x000fe200000000ff */
[----:B------:R-:W-:Y:S01]  /*268f0*/  ULDC UR8, c[0x0][0x22c] ;  /* 0x00008b0000087ab9 */ /* 0x000fe20000000800 */
[----:B-1----:R-:W-:Y:S01]  /*26900*/  IADD3 R6, P6, R31, R0, RZ ;  /* 0x000000001f067210 */ /* 0x002fe20007fde0ff */
[----:B--2---:R-:W-:-:S04]  /*26910*/  IMAD.X R25, R26, 0x1, R57, P2 ;  /* 0x000000011a197824 */ /* 0x004fc800010e0639 */
[----:B------:R-:W-:Y:S01]  /*26920*/  IMAD.X R7, R26, 0x1, R3, P6 ;  /* 0x000000011a077824 */ /* 0x000fe200030e0603 */
[C---:B------:R-:W-:Y:S02]  /*26930*/  IADD3 R4, P6, R31.reuse, R58, RZ ;  /* 0x0000003a1f047210 */ /* 0x040fe40007fde0ff */
[----:B------:R-:W-:Y:S01]  /*26940*/  ISETP.GE.AND P2, PT, R28, UR4, PT ;  /* 0x000000041c007c0c */ /* 0x000fe2000bf46270 */
[----:B------:R-:W-:Y:S01]  /*26950*/  ULDC UR4, c[0x0][0x248] ;  /* 0x0000920000047ab9 */ /* 0x000fe20000000800 */
[----:B------:R-:W-:Y:S01]  /*26960*/  @P4 STG.E.U8 desc[UR6][R6.64], R35 ;  /* 0x0000002306004986 */ /* 0x000fe2000c101106 */
[----:B------:R-:W-:Y:S01]  /*26970*/  IMAD.X R5, R26, 0x1, R59, P6 ;  /* 0x000000011a057824 */ /* 0x000fe200030e063b */
[----:B------:R-:W-:Y:S01]  /*26980*/  PRMT R27, R20, 0x7772, RZ ;  /* 0x00007772141b7816 */ /* 0x000fe200000000ff */
[----:B------:R-:W-:Y:S01]  /*26990*/  VIADD R29, R31, UR4 ;  /* 0x000000041f1d7c36 */ /* 0x000fe20008000000 */
[----:B------:R0:W-:Y:S01]  /*269a0*/  @P3 STG.E.U8 desc[UR6][R24.64], R33 ;  /* 0x0000002118003986 */ /* 0x0001e2000c101106 */
[----:B------:R-:W-:Y:S01]  /*269b0*/  ISETP.LT.AND P3, PT, R51, UR10, !P1 ;  /* 0x0000000a33007c0c */ /* 0x000fe2000cf61270 */
[----:B------:R-:W-:Y:S01]  /*269c0*/  ULDC UR4, c[0x0][0x248] ;  /* 0x0000920000047ab9 */ /* 0x000fe20000000800 */
[----:B------:R-:W-:Y:S01]  /*269d0*/  ISETP.LT.AND P4, PT, R55, UR12, !P2 ;  /* 0x0000000c37007c0c */ /* 0x000fe2000d781270 */
[----:B------:R1:W-:Y:S01]  /*269e0*/  @P5 STG.E.U8 desc[UR6][R4.64], R27 ;  /* 0x0000001b04005986 */ /* 0x0003e2000c101106 */
[----:B------:R-:W-:Y:S01]  /*269f0*/  SHF.R.S32.HI R28, RZ, 0x1f, R29 ;  /* 0x0000001fff1c7819 */ /* 0x000fe2000001141d */
[----:B------:R-:W-:Y:S01]  /*26a00*/  ULDC UR10, c[0x0][0x228] ;  /* 0x00008a00000a7ab9 */ /* 0x000fe20000000800 */
[----:B------:R-:W-:Y:S01]  /*26a10*/  ISETP.LT.AND P5, PT, R49, UR14, !P2 ;  /* 0x0000000e31007c0c */ /* 0x000fe2000d7a1270 */
[----:B------:R-:W-:Y:S01]  /*26a20*/  ULDC UR12, c[0x0][0x228] ;  /* 0x00008a00000c7ab9 */ /* 0x000fe20000000800 */
[----:B------:R-:W-:Y:S01]  /*26a30*/  PRMT R37, R16, 0x7770, RZ ;  /* 0x0000777010257816 */ /* 0x000fe200000000ff */
[----:B------:R-:W-:Y:S01]  /*26a40*/  ULDC UR14, c[0x0][0x228] ;  /* 0x00008a00000e7ab9 */ /* 0x000fe20000000800 */
[----:B0-----:R-:W-:-:S02]  /*26a50*/  IADD3 R24, P6, R31, R60, RZ ;  /* 0x0000003c1f187210 */ /* 0x001fc40007fde0ff */
[----:B-1----:R-:W-:-:S03]  /*26a60*/  IADD3 R4, P1, R29, R0, RZ ;  /* 0x000000001d047210 */ /* 0x002fc60007f3e0ff */
[----:B------:R-:W-:Y:S01]  /*26a70*/  IMAD.X R25, R26, 0x1, R61, P6 ;  /* 0x000000011a197824 */ /* 0x000fe200030e063d */
[----:B------:R-:W-:Y:S02]  /*26a80*/  PRMT R33, R20, 0x7773, RZ ;  /* 0x0000777314217816 */ /* 0x000fe400000000ff */
[C---:B------:R-:W-:Y:S01]  /*26a90*/  IADD3 R26, P6, R29.reuse, R56, RZ ;  /* 0x000000381d1a7210 */ /* 0x040fe20007fde0ff */
[----:B------:R-:W-:Y:S01]  /*26aa0*/  IMAD.X R5, R28, 0x1, R3, P1 ;  /* 0x000000011c057824 */ /* 0x000fe200008e0603 */
[----:B------:R-:W-:Y:S01]  /*26ab0*/  ISETP.GE.AND P1, PT, R30, UR8, PT ;  /* 0x000000081e007c0c */ /* 0x000fe2000bf26270 */
[----:B------:R-:W-:Y:S01]  /*26ac0*/  ULDC UR8, c[0x0][0x228] ;  /* 0x00008a0000087ab9 */ /* 0x000fe20000000800 */
[----:B------:R0:W-:Y:S01]  /*26ad0*/  @P3 STG.E.U8 desc[UR6][R24.64], R33 ;  /* 0x0000002118003986 */ /* 0x0001e2000c101106 */
[----:B------:R-:W-:Y:S01]  /*26ae0*/  IMAD.X R27, R28, 0x1, R57, P6 ;  /* 0x000000011c1b7824 */ /* 0x000fe200030e0639 */
[----:B------:R-:W-:Y:S02]  /*26af0*/  PRMT R35, R16, 0x7771, RZ ;  /* 0x0000777110237816 */ /* 0x000fe400000000ff */
[----:B------:R-:W-:Y:S01]  /*26b00*/  ISETP.LT.AND P3, PT, R50, UR8, !P2 ;  /* 0x0000000832007c0c */ /* 0x000fe2000d761270 */
[----:B------:R-:W-:Y:S01]  /*26b10*/  ULDC UR8, c[0x0][0x228] ;  /* 0x00008a0000087ab9 */ /* 0x000fe20000000800 */
[C---:B------:R-:W-:Y:S01]  /*26b20*/  IADD3 R6, P6, R29.reuse, R58, RZ ;  /* 0x0000003a1d067210 */ /* 0x040fe20007fde0ff */
[----:B------:R-:W-:Y:S01]  /*26b30*/  VIADD R31, R29, UR4 ;  /* 0x000000041d1f7c36 */ /* 0x000fe20008000000 */
[----:B------:R1:W-:Y:S01]  /*26b40*/  @P4 STG.E.U8 desc[UR6][R4.64], R37 ;  /* 0x0000002504004986 */ /* 0x0003e2000c101106 */
[----:B------:R-:W-:Y:S01]  /*26b50*/  ISETP.LT.AND P2, PT, R51, UR8, !P2 ;  /* 0x0000000833007c0c */ /* 0x000fe2000d741270 */
[----:B------:R-:W-:Y:S01]  /*26b60*/  ULDC UR4, c[0x0][0x228] ;  /* 0x00008a0000047ab9 */ /* 0x000fe20000000800 */
[----:B------:R-:W-:Y:S01]  /*26b70*/  ISETP.LT.AND P4, PT, R55, UR10, !P1 ;  /* 0x0000000a37007c0c */ /* 0x000fe2000cf81270 */
[----:B------:R2:W-:Y:S01]  /*26b80*/  @P5 STG.E.U8 desc[UR6][R26.64], R35 ;  /* 0x000000231a005986 */ /* 0x0005e2000c101106 */
[----:B------:R-:W-:Y:S01]  /*26b90*/  IMAD.X R7, R28, 0x1, R59, P6 ;  /* 0x000000011c077824 */ /* 0x000fe200030e063b */
[----:B------:R-:W-:Y:S01]  /*26ba0*/  SHF.R.S32.HI R20, RZ, 0x1f, R31 ;  /* 0x0000001fff147819 */ /* 0x000fe2000001141f */
[----:B------:R-:W-:Y:S01]  /*26bb0*/  ULDC UR8, c[0x0][0x228] ;  /* 0x00008a0000087ab9 */ /* 0x000fe20000000800 */
[----:B0-----:R-:W-:Y:S01]  /*26bc0*/  PRMT R33, R16, 0x7772, RZ ;  /* 0x0000777210217816 */ /* 0x001fe200000000ff */
[----:B------:R-:W-:Y:S01]  /*26bd0*/  ULDC UR10, c[0x0][0x228] ;  /* 0x00008a00000a7ab9 */ /* 0x000fe20000000800 */
[----:B-1----:R-:W-:-:S02]  /*26be0*/  IADD3 R4, P5, R29, R60, RZ ;  /* 0x0000003c1d047210 */ /* 0x002fc40007fbe0ff */
[----:B--2---:R-:W-:-:S03]  /*26bf0*/  IADD3 R26, P6, R31, R0, RZ ;  /* 0x000000001f1a7210 */ /* 0x004fc60007fde0ff */
[----:B------:R-:W-:Y:S01]  /*26c00*/  IMAD.X R5, R28, 0x1, R61, P5 ;  /* 0x000000011c057824 */ /* 0x000fe200028e063d */
[----:B------:R-:W-:Y:S02]  /*26c10*/  PRMT R25, R16, 0x7773, RZ ;  /* 0x0000777310197816 */ /* 0x000fe400000000ff */
[----:B------:R-:W-:Y:S01]  /*26c20*/  PRMT R29, R21, 0x7770, RZ ;  /* 0x00007770151d7816 */ /* 0x000fe200000000ff */
[----:B------:R-:W-:Y:S01]  /*26c30*/  IMAD.X R27, R20, 0x1, R3, P6 ;  /* 0x00000001141b7824 */ /* 0x000fe200030e0603 */
        /* <DEDUP_REMOVED lines=10> */
[----:B------:R-:W-:Y:S01]  /*26ce0*/  ULDC UR10, c[0x0][0x228] ;  /* 0x00008a00000a7ab9 */ /* 0x000fe20000000800 */
[C---:B0-----:R-:W-:Y:S02]  /*26cf0*/  IADD3 R6, P2, R31.reuse, R56, RZ ;  /* 0x000000381f067210 */ /* 0x041fe40007f5e0ff */
[----:B-1----:R-:W-:-:S03]  /*26d00*/  IADD3 R4, P6, R31, R60, RZ ;  /* 0x0000003c1f047210 */ /* 0x002fc60007fde0ff */
[----:B------:R-:W-:Y:S01]  /*26d10*/  IMAD.X R7, R20, 0x1, R57, P2 ;  /* 0x0000000114077824 */ /* 0x000fe200010e0639 */
[----:B------:R-:W-:Y:S01]  /*26d20*/  ISETP.GE.AND P2, PT, R16, UR4, PT ;  /* 0x0000000410007c0c */ /* 0x000fe2000bf46270 */
[C---:B------:R-:W-:Y:S01]  /*26d30*/  IMAD.X R25, R20.reuse, 0x1, R59, P5 ;  /* 0x0000000114197824 */ /* 0x040fe200028e063b */
[C---:B--2---:R-:W-:Y:S01]  /*26d40*/  PRMT R29, R21.reuse, 0x7771, RZ ;  /* 0x00007771151d7816 */ /* 0x044fe200000000ff */
[----:B------:R-:W-:Y:S01]  /*26d50*/  ULDC UR4, c[0x0][0x248] ;  /* 0x0000920000047ab9 */ /* 0x000fe20000000800 */
[C---:B------:R-:W-:Y:S01]  /*26d60*/  PRMT R27, R21.reuse, 0x7772, RZ ;  /* 0x00007772151b7816 */ /* 0x040fe200000000ff */
[----:B------:R-:W-:Y:S01]  /*26d70*/  IMAD.X R5, R20, 0x1, R61, P6 ;  /* 0x0000000114057824 */ /* 0x000fe200030e063d */
[----:B------:R-:W-:Y:S01]  /*26d80*/  PRMT R21, R21, 0x7773, RZ ;  /* 0x0000777315157816 */ /* 0x000fe200000000ff */
[----:B------:R-:W-:Y:S01]  /*26d90*/  VIADD R31, R31, UR4 ;  /* 0x000000041f1f7c36 */ /* 0x000fe20008000000 */
[----:B------:R0:W-:Y:S01]  /*26da0*/  @P3 STG.E.U8 desc[UR6][R6.64], R29 ;  /* 0x0000001d06003986 */ /* 0x0001e2000c101106 */
[----:B------:R-:W-:Y:S01]  /*26db0*/  ISETP.LT.AND P5, PT, R50, UR12, !P2 ;  /* 0x0000000c32007c0c */ /* 0x000fe2000d7a1270 */
[----:B------:R-:W-:Y:S01]  /*26dc0*/  VIADD R26, R48, 0x2c ;  /* 0x0000002c301a7836 */ /* 0x000fe20000000000 */
[----:B------:R-:W-:Y:S01]  /*26dd0*/  ULDC UR4, c[0x0][0x22c] ;  /* 0x00008b0000047ab9 */ /* 0x000fe20000000800 */
[----:B------:R-:W-:Y:S01]  /*26de0*/  @P4 STG.E.U8 desc[UR6][R24.64], R27 ;  /* 0x0000001b18004986 */ /* 0x000fe2000c101106 */
[----:B------:R-:W-:Y:S01]  /*26df0*/  ISETP.LT.AND P4, PT, R55, UR8, !P2 ;  /* 0x0000000837007c0c */ /* 0x000fe2000d781270 */
[----:B------:R-:W-:Y:S01]  /*26e00*/  ULDC UR12, c[0x0][0x228] ;  /* 0x00008a00000c7ab9 */ /* 0x000fe20000000800 */
[----:B------:R-:W-:Y:S01]  /*26e10*/  SHF.R.S32.HI R16, RZ, 0x1f, R31 ;  /* 0x0000001fff107819 */ /* 0x000fe2000001141f */
[----:B------:R1:W-:Y:S01]  /*26e20*/  @P1 STG.E.U8 desc[UR6][R4.64], R21 ;  /* 0x0000001504001986 */ /* 0x0003e2000c101106 */
[----:B------:R-:W-:Y:S01]  /*26e30*/  ISETP.LT.AND P1, PT, R49, UR10, !P2 ;  /* 0x0000000a31007c0c */ /* 0x000fe2000d721270 */
[----:B------:R-:W-:Y:S01]  /*26e40*/  ULDC UR10, c[0x0][0x228] ;  /* 0x00008a00000a7ab9 */ /* 0x000fe20000000800 */
[----:B------:R-:W-:Y:S01]  /*26e50*/  PRMT R33, R17, 0x7770, RZ ;  /* 0x0000777011217816 */ /* 0x000fe200000000ff */
[----:B------:R-:W-:Y:S01]  /*26e60*/  ULDC UR8, c[0x0][0x22c] ;  /* 0x00008b0000087ab9 */ /* 0x000fe20000000800 */
[----:B0-----:R-:W-:-:S02]  /*26e70*/  IADD3 R6, P6, R31, R0, RZ ;  /* 0x000000001f067210 */ /* 0x001fc40007fde0ff */
[----:B------:R-:W-:-:S03]  /*26e80*/  PRMT R29, R17, 0x7771, RZ ;  /* 0x00007771111d7816 */ /* 0x000fc600000000ff */
[----:B------:R-:W-:Y:S01]  /*26e90*/  IMAD.X R7, R16, 0x1, R3, P6 ;  /* 0x0000000110077824 */ /* 0x000fe200030e0603 */
[C---:B-1----:R-:W-:Y:S02]  /*26ea0*/  IADD3 R4, P3, R31.reuse, R56, RZ ;  /* 0x000000381f047210 */ /* 0x042fe40007f7e0ff */
[----:B------:R-:W-:-:S03]  /*26eb0*/  IADD3 R20, P6, R31, R58, RZ ;  /* 0x0000003a1f147210 */ /* 0x000fc60007fde0ff */
[----:B------:R-:W-:Y:S01]  /*26ec0*/  IMAD.X R5, R16, 0x1, R57, P3 ;  /* 0x0000000110057824 */ /* 0x000fe200018e0639 */
[----:B------:R-:W-:Y:S01]  /*26ed0*/  ISETP.GE.AND P3, PT, R26, UR4, PT ;  /* 0x000000041a007c0c */ /* 0x000fe2000bf66270 */
[----:B------:R-:W-:Y:S01]  /*26ee0*/  ULDC UR4, c[0x0][0x248] ;  /* 0x0000920000047ab9 */ /* 0x000fe20000000800 */
[----:B------:R-:W-:Y:S01]  /*26ef0*/  IMAD.X R21, R16, 0x1, R59, P6 ;  /* 0x0000000110157824 */ /* 0x000fe200030e063b */
[----:B------:R-:W-:Y:S01]  /*26f00*/  PRMT R27, R17, 0x7772, RZ ;  /* 0x00007772111b7816 */ /* 0x000fe200000000ff */
[----:B------:R0:W-:Y:S01]  /*26f10*/  @P4 STG.E.U8 desc[UR6][R6.64], R33 ;  /* 0x0000002106004986 */ /* 0x0001e2000c101106 */
[----:B------:R-:W-:Y:S01]  /*26f20*/  VIADD R25, R31, UR4 ;  /* 0x000000041f197c36 */ /* 0x000fe20008000000 */
[----:B------:R-:W-:Y:S01]  /*26f30*/  ISETP.LT.AND P2, PT, R51, UR10, !P2 ;  /* 0x0000000a33007c0c */ /* 0x000fe2000d741270 */
[----:B------:R-:W-:Y:S01]  /*26f40*/  VIADD R26, R48, 0x2d ;  /* 0x0000002d301a7836 */ /* 0x000fe20000000000 */
        /* <DEDUP_REMOVED lines=8> */
[----:B0-----:R-:W-:Y:S01]  /*26fd0*/  IADD3 R6, P1, R25, R0, RZ ;  /* 0x0000000019067210 */ /* 0x001fe20007f3e0ff */
[----:B------:R-:W-:Y:S01]  /*26fe0*/  ULDC UR14, c[0x0][0x228] ;  /* 0x00008a00000e7ab9 */ /* 0x000fe20000000800 */
[----:B-1----:R-:W-:-:S02]  /*26ff0*/  IADD3 R4, P6, R31, R60, RZ ;  /* 0x0000003c1f047210 */ /* 0x002fc40007fde0ff */
[----:B------:R-:W-:-:S03]  /*27000*/  PRMT R33, R17, 0x7773, RZ ;  /* 0x0000777311217816 */ /* 0x000fc600000000ff */
[----:B------:R-:W-:Y:S01]  /*27010*/  IMAD.X R5, R16, 0x1, R61, P6 ;  /* 0x0000000110057824 */ /* 0x000fe200030e063d */
[C---:B------:R-:W-:Y:S01]  /*27020*/  IADD3 R16, P6, R25.reuse, R56, RZ ;  /* 0x0000003819107210 */ /* 0x040fe20007fde0ff */
[----:B------:R-:W-:Y:S01]  /*27030*/  IMAD.X R7, R24, 0x1, R3, P1 ;  /* 0x0000000118077824 */ /* 0x000fe200008e0603 */
[----:B------:R-:W-:Y:S01]  /*27040*/  ISETP.GE.AND P1, PT, R26, UR8, PT ;  /* 0x000000081a007c0c */ /* 0x000fe2000bf26270 */
[----:B------:R-:W-:Y:S01]  /*27050*/  ULDC UR8, c[0x0][0x228] ;  /* 0x00008a0000087ab9 */ /* 0x000fe20000000800 */
[----:B------:R-:W-:Y:S01]  /*27060*/  PRMT R31, R22, 0x7770, RZ ;  /* 0x00007770161f7816 */ /* 0x000fe200000000ff */
[----:B------:R-:W-:Y:S01]  /*27070*/  IMAD.X R17, R24, 0x1, R57, P6 ;  /* 0x0000000118117824 */ /* 0x000fe200030e0639 */
[----:B------:R-:W-:Y:S01]  /*27080*/  PRMT R29, R22, 0x7771, RZ ;  /* 0x00007771161d7816 */ /* 0x000fe200000000ff */
[----:B------:R0:W-:Y:S01]  /*27090*/  @P2 STG.E.U8 desc[UR6][R4.64], R33 ;  /* 0x0000002104002986 */ /* 0x0001e2000c101106 */
[----:B------:R-:W-:Y:S01]  /*270a0*/  ISETP.LT.AND P2, PT, R50, UR8, !P3 ;  /* 0x0000000832007c0c */ /* 0x000fe2000df41270 */
[----:B------:R-:W-:Y:S01]  /*270b0*/  ULDC UR8, c[0x0][0x228] ;  /* 0x00008a0000087ab9 */ /* 0x000fe20000000800 */
[C---:B--2---:R-:W-:Y:S01]  /*270c0*/  IADD3 R20, P6, R25.reuse, R58, RZ ;  /* 0x0000003a19147210 */ /* 0x044fe20007fde0ff */
        /* <DEDUP_REMOVED lines=9> */
[----:B0-----:R-:W-:Y:S01]  /*27160*/  IADD3 R4, P5, R25, R60, RZ ;  /* 0x0000003c19047210 */ /* 0x001fe20007fbe0ff */
[----:B------:R-:W-:Y:S01]  /*27170*/  ULDC UR10, c[0x0][0x228] ;  /* 0x00008a00000a7ab9 */ /* 0x000fe20000000800 */
[----:B-1----:R-:W-:-:S03]  /*27180*/  IADD3 R6, P6, R27, R0, RZ ;  /* 0x000000001b067210 */ /* 0x002fc60007fde0ff */
[----:B------:R-:W-:Y:S01]  /*27190*/  IMAD.X R5, R24, 0x1, R61, P5 ;  /* 0x0000000118057824 */ /* 0x000fe200028e063d */
[C---:B------:R-:W-:Y:S02]  /*271a0*/  PRMT R25, R22.reuse, 0x7773, RZ ;  /* 0x0000777316197816 */ /* 0x040fe400000000ff */
[----:B--2---:R-:W-:Y:S01]  /*271b0*/  PRMT R17, R22, 0x7772, RZ ;  /* 0x0000777216117816 */ /* 0x004fe200000000ff */
[----:B------:R-:W-:Y:S01]  /*271c0*/  IMAD.X R7, R26, 0x1, R3, P6 ;  /* 0x000000011a077824 */ /* 0x000fe200030e0603 */
[----:B------:R-:W-:Y:S01]  /*271d0*/  PRMT R29, R18, 0x7770, RZ ;  /* 0x00007770121d7816 */ /* 0x000fe200000000ff */
[----:B------:R-:W-:Y:S02]  /*271e0*/  VIADD R22, R48, 0x2e ;  /* 0x0000002e30167836 */ /* 0x000fe40000000000 */
[----:B------:R0:W-:Y:S01]  /*271f0*/  @P2 STG.E.U8 desc[UR6][R20.64], R17 ;  /* 0x0000001114002986 */ /* 0x0001e2000c101106 */
[----:B------:R-:W-:-:S03]  /*27200*/  IADD3 R16, P2, R27, R56, RZ ;  /* 0x000000381b107210 */ /* 0x000fc60007f5e0ff */
[----:B------:R1:W-:Y:S01]  /*27210*/  @P3 STG.E.U8 desc[UR6][R4.64], R25 ;  /* 0x0000001904003986 */ /* 0x0003e2000c101106 */
[----:B------:R-:W-:Y:S01]  /*27220*/  ISETP.LT.AND P3, PT, R49, UR4, !P1 ;  /* 0x0000000431007c0c */ /* 0x000fe2000cf61270 */
[----:B------:R-:W-:Y:S02]  /*27230*/  ULDC UR4, c[0x0][0x22c] ;  /* 0x00008b0000047ab9 */ /* 0x000fe40000000800 */
[----:B------:R2:W-:Y:S01]  /*27240*/  @P4 STG.E.U8 desc[UR6][R6.64], R29 ;  /* 0x0000001d06004986 */ /* 0x0005e2000c101106 */
[----:B------:R-:W-:Y:S01]  /*27250*/  ISETP.LT.AND P4, PT, R50, UR8, !P1 ;  /* 0x0000000832007c0c */ /* 0x000fe2000cf81270 */
[----:B------:R-:W-:Y:S01]  /*27260*/  ULDC UR8, c[0x0][0x228] ;  /* 0x00008a0000087ab9 */ /* 0x000fe20000000800 */
[----:B------:R-:W-:Y:S01]  /*27270*/  ISETP.LT.AND P1, PT, R51, UR10, !P1 ;  /* 0x0000000a33007c0c */ /* 0x000fe2000cf21270 */
[----:B0-----:R-:W-:Y:S01]  /*27280*/  IMAD.X R17, R26, 0x1, R57, P2 ;  /* 0x000000011a117824 */ /* 0x001fe200010e0639 */
[----:B------:R-:W-:Y:S01]  /*27290*/  ISETP.GE.AND P2, PT, R22, UR4, PT ;  /* 0x0000000416007c0c */ /* 0x000fe2000bf46270 */
[----:B------:R-:W-:Y:S01]  /*272a0*/  ULDC UR4, c[0x0][0x248] ;  /* 0x0000920000047ab9 */ /* 0x000fe20000000800 */
[C---:B------:R-:W-:Y:S01]  /*272b0*/  IADD3 R20, P6, R27.reuse, R60, RZ ;  /* 0x0000003c1b147210 */ /* 0x040fe20007fde0ff */
[----:B------:R-:W-:Y:S01]  /*272c0*/  ULDC UR10, c[0x0][0x228] ;  /* 0x00008a00000a7ab9 */ /* 0x000fe20000000800 */
[C---:B-1----:R-:W-:Y:S01]  /*272d0*/  IADD3 R4, P5, R27.reuse, R58, RZ ;  /* 0x0000003a1b047210 */ /* 0x042fe20007fbe0ff */
[----:B------:R-:W-:Y:S01]  /*272e0*/  VIADD R27, R27, UR4 ;  /* 0x000000041b1b7c36 */ /* 0x000fe20008000000 */
[----:B------:R-:W-:-:S02]  /*272f0*/  PRMT R25, R18, 0x7772, RZ ;  /* 0x0000777212197816 */ /* 0x000fc400000000ff */
[----:B--2---:R-:W-:Y:S01]  /*27300*/  PRMT R29, R18, 0x7771, RZ ;  /* 0x00007771121d7816 */ /* 0x004fe200000000ff */
[----:B------:R-:W-:Y:S01]  /*27310*/  IMAD.X R5, R26, 0x1, R59, P5 ;  /* 0x000000011a057824 */ /* 0x000fe200028e063b */
[----:B------:R-:W-:Y:S01]  /*27320*/  PRMT R7, R18, 0x7773, RZ ;  /* 0x0000777312077816 */ /* 0x000fe200000000ff */
[----:B------:R-:W-:Y:S01]  /*27330*/  IMAD.X R21, R26, 0x1, R61, P6 ;  /* 0x000000011a157824 */ /* 0x000fe200030e063d */
[----:B------:R-:W-:Y:S01]  /*27340*/  SHF.R.S32.HI R18, RZ, 0x1f, R27 ;  /* 0x0000001fff127819 */ /* 0x000fe2000001141b */
[----:B------:R0:W-:Y:S01]  /*27350*/  @P3 STG.E.U8 desc[UR6][R16.64], R29 ;  /* 0x0000001d10003986 */ /* 0x0001e2000c101106 */
[----:B------:R-:W-:Y:S01]  /*27360*/  IADD3 R6, P5, R27, R56, RZ ;  /* 0x000000381b067210 */ /* 0x000fe20007fbe0ff */
[----:B------:R-:W-:Y:S01]  /*27370*/  VIADD R22, R48, 0x2f ;  /* 0x0000002f30167836 */ /* 0x000fe20000000000 */
[----:B------:R-:W-:Y:S01]  /*27380*/  ISETP.LT.AND P3, PT, R55, UR8, !P2 ;  /* 0x0000000837007c0c */ /* 0x000fe2000d761270 */
[----:B------:R1:W-:Y:S01]  /*27390*/  @P4 STG.E.U8 desc[UR6][R4.64], R25 ;  /* 0x0000001904004986 */ /* 0x0003e2000c101106 */
[----:B------:R-:W-:Y:S01]  /*273a0*/  ISETP.LT.AND P4, PT, R49, UR10, !P2 ;  /* 0x0000000a31007c0c */ /* 0x000fe2000d781270 */
[----:B------:R-:W-:Y:S01]  /*273b0*/  ULDC UR4, c[0x0][0x22c] ;  /* 0x00008b0000047ab9 */ /* 0x000fe20000000800 */
[----:B------:R-:W-:Y:S01]  /*273c0*/  ISETP.LT.AND P6, PT, R50, UR12, !P2 ;  /* 0x0000000c32007c0c */ /* 0x000fe2000d7c1270 */
[----:B------:R2:W-:Y:S01]  /*273d0*/  @P1 STG.E.U8 desc[UR6][R20.64], R7 ;  /* 0x0000000714001986 */ /* 0x0005e2000c101106 */
[C---:B------:R-:W-:Y:S01]  /*273e0*/  PRMT R31, R23.reuse, 0x7770, RZ ;  /* 0x00007770171f7816 */ /* 0x040fe200000000ff */
[----:B------:R-:W-:Y:S01]  /*273f0*/  ULDC UR10, c[0x0][0x228] ;  /* 0x00008a00000a7ab9 */ /* 0x000fe20000000800 */
[----:B------:R-:W-:Y:S01]  /*27400*/  ULDC UR12, c[0x0][0x228] ;  /* 0x00008a00000c7ab9 */ /* 0x000fe20000000800 */
[----:B0-----:R-:W-:Y:S01]  /*27410*/  PRMT R29, R23, 0x7771, RZ ;  /* 0x00007771171d7816 */ /* 0x001fe200000000ff */
[----:B------:R-:W-:Y:S01]  /*27420*/  ULDC UR8, c[0x0][0x22c] ;  /* 0x00008b0000087ab9 */ /* 0x000fe20000000800 */
[C---:B-1----:R-:W-:Y:S01]  /*27430*/  IADD3 R4, P1, R27.reuse, R0, RZ ;  /* 0x000000001b047210 */ /* 0x042fe20007f3e0ff */
[----:B--2---:R-:W-:Y:S01]  /*27440*/  IMAD.X R7, R18, 0x1, R57, P5 ;  /* 0x0000000112077824 */ /* 0x004fe200028e0639 */
[----:B------:R-:W-:-:S03]  /*27450*/  IADD3 R16, P5, R27, R58, RZ ;  /* 0x0000003a1b107210 */ /* 0x000fc60007fbe0ff */
[C---:B------:R-:W-:Y:S01]  /*27460*/  IMAD.X R5, R18.reuse, 0x1, R3, P1 ;  /* 0x0000000112057824 */ /* 0x040fe200008e0603 */
[----:B------:R-:W-:Y:S01]  /*27470*/  PRMT R25, R23, 0x7772, RZ ;  /* 0x0000777217197816 */ /* 0x000fe200000000ff */
[----:B------:R-:W-:Y:S01]  /*27480*/  IMAD.X R17, R18, 0x1, R59, P5 ;  /* 0x0000000112117824 */ /* 0x000fe200028e063b */
[----:B------:R-:W-:Y:S02]  /*27490*/  ISETP.GE.AND P1, PT, R22, UR4, PT ;  /* 0x0000000416007c0c */ /* 0x000fe4000bf26270 */
[----:B------:R0:W-:Y:S01]  /*274a0*/  @P3 STG.E.U8 desc[UR6][R4.64], R31 ;  /* 0x0000001f04003986 */ /* 0x0001e2000c101106 */
[----:B------:R-:W-:Y:S01]  /*274b0*/  ULDC UR4, c[0x0][0x248] ;  /* 0x0000920000047ab9 */ /* 0x000fe20000000800 */
[----:B------:R-:W-:Y:S01]  /*274c0*/  ISETP.LT.AND P3, PT, R51, UR10, !P2 ;  /* 0x0000000a33007c0c */ /* 0x000fe2000d761270 */
[----:B------:R-:W-:Y:S01]  /*274d0*/  VIADD R21, R27, UR4 ;  /* 0x000000041b157c36 */ /* 0x000fe20008000000 */
[----:B------:R1:W-:Y:S01]  /*274e0*/  @P4 STG.E.U8 desc[UR6][R6.64], R29 ;  /* 0x0000001d06004986 */ /* 0x0003e2000c101106 */
[----:B------:R-:W-:Y:S01]  /*274f0*/  ISETP.LT.AND P4, PT, R55, UR12, !P1 ;  /* 0x0000000c37007c0c */ /* 0x000fe2000cf81270 */
[----:B------:R-:W-:Y:S01]  /*27500*/  VIADD R22, R48, 0x30 ;  /* 0x0000003030167836 */ /* 0x000fe20000000000 */
[----:B------:R-:W-:Y:S01]  /*27510*/  ISETP.LT.AND P5, PT, R49, UR14, !P1 ;  /* 0x0000000e31007c0c */ /* 0x000fe2000cfa1270 */
[----:B------:R2:W-:Y:S01]  /*27520*/  @P6 STG.E.U8 desc[UR6][R16.64], R25 ;  /* 0x0000001910006986 */ /* 0x0005e2000c101106 */
[----:B------:R-:W-:Y:S01]  /*27530*/  SHF.R.S32.HI R20, RZ, 0x1f, R21 ;  /* 0x0000001fff147819 */ /* 0x000fe20000011415 */
[----:B------:R-:W-:Y:S01]  /*27540*/  ULDC UR10, c[0x0][0x228] ;  /* 0x00008a00000a7ab9 */ /* 0x000fe20000000800 */
[----:B------:R-:W-:Y:S01]  /*27550*/  PRMT R23, R23, 0x7773, RZ ;  /* 0x0000777317177816 */ /* 0x000fe200000000ff */
[----:B------:R-:W-:Y:S01]  /*27560*/  ULDC UR4, c[0x0][0x248] ;  /* 0x0000920000047ab9 */ /* 0x000fe20000000800 */
[----:B0-----:R-:W-:Y:S01]  /*27570*/  IADD3 R4, P6, R27, R60, RZ ;  /* 0x0000003c1b047210 */ /* 0x001fe20007fde0ff */
[----:B------:R-:W-:Y:S01]  /*27580*/  ULDC UR12, c[0x0][0x228] ;  /* 0x00008a00000c7ab9 */ /* 0x000fe20000000800 */
[----:B------:R-:W-:Y:S01]  /*27590*/  ULDC UR14, c[0x0][0x228] ;  /* 0x00008a00000e7ab9 */ /* 0x000fe20000000800 */
[----:B-1----:R-:W-:-:S02]  /*275a0*/  IADD3 R6, P2, R21, R0, RZ ;  /* 0x0000000015067210 */ /* 0x002fc40007f5e0ff */
[----:B------:R-:W-:Y:S01]  /*275b0*/  IMAD.X R5, R18, 0x1, R61, P6 ;  /* 0x0000000112057824 */ /* 0x000fe200030e063d */
[----:B--2---:R-:W-:Y:S02]  /*275c0*/  IADD3 R16, P6, R21, R56, RZ ;  /* 0x0000003815107210 */ /* 0x004fe40007fde0ff */
[C---:B------:R-:W-:Y:S01]  /*275d0*/  IMAD.X R7, R20.reuse, 0x1, R3, P2 ;  /* 0x0000000114077824 */ /* 0x040fe200010e0603 */
[C---:B------:R-:W-:Y:S02]  /*275e0*/  PRMT R27, R19.reuse, 0x7770, RZ ;  /* 0x00007770131b7816 */ /* 0x040fe400000000ff */
[----:B------:R-:W-:Y:S01]  /*275f0*/  PRMT R25, R19, 0x7771, RZ ;  /* 0x0000777113197816 */ /* 0x000fe200000000ff */
[----:B------:R-:W-:Y:S01]  /*27600*/  IMAD.X R17, R20, 0x1, R57, P6 ;  /* 0x0000000114117824 */ /* 0x000fe200030e0639 */
[----:B------:R-:W-:Y:S01]  /*27610*/  ISETP.GE.AND P2, PT, R22, UR8, PT ;  /* 0x0000000816007c0c */ /* 0x000fe2000bf46270 */
[----:B------:R0:W-:Y:S01]  /*27620*/  @P3 STG.E.U8 desc[UR6][R4.64], R23 ;  /* 0x0000001704003986 */ /* 0x0001e2000c101106 */
[----:B------:R-:W-:Y:S01]  /*27630*/  ISETP.LT.AND P3, PT, R51, UR12, !P1 ;  /* 0x0000000c33007c0c */ /* 0x000fe2000cf61270 */
[----:B------:R-:W-:Y:S01]  /*27640*/  VIADD R18, R48, 0x31 ;  /* 0x0000003130127836 */ /* 0x000fe20000000000 */
[----:B------:R-:W-:Y:S01]  /*27650*/  ULDC UR8, c[0x0][0x22c] ;  /* 0x00008b0000087ab9 */ /* 0x000fe20000000800 */
[----:B------:R1:W-:Y:S01]  /*27660*/  @P4 STG.E.U8 desc[UR6][R6.64], R27 ;  /* 0x0000001b06004986 */ /* 0x0003e2000c101106 */
[----:B------:R-:W-:Y:S01]  /*27670*/  ISETP.LT.AND P4, PT, R50, UR10, !P1 ;  /* 0x0000000a32007c0c */ /* 0x000fe2000cf81270 */
[----:B------:R-:W-:-:S02]  /*27680*/  ULDC UR10, c[0x0][0x228] ;  /* 0x00008a00000a7ab9 */ /* 0x000fc40000000800 */
[----:B------:R2:W-:Y:S01]  /*27690*/  @P5 STG.E.U8 desc[UR6][R16.64], R25 ;  /* 0x0000001910005986 */ /* 0x0005e2000c101106 */
[----:B------:R-:W-:Y:S02]  /*276a0*/  ISETP.LT.AND P5, PT, R55, UR14, !P2 ;  /* 0x0000000e37007c0c */ /* 0x000fe4000d7a1270 */
[C---:B0-----:R-:W-:Y:S01]  /*276b0*/  IADD3 R4, P6, R21.reuse, R58, RZ ;  /* 0x0000003a15047210 */ /* 0x041fe20007fde0ff */
[C---:B------:R-:W-:Y:S01]  /*276c0*/  VIADD R23, R21.reuse, UR4 ;  /* 0x0000000415177c36 */ /* 0x040fe20008000000 */
[----:B------:R-:W-:Y:S01]  /*276d0*/  ULDC UR4, c[0x0][0x228] ;  /* 0x00008a0000047ab9 */ /* 0x000fe20000000800 */
[----:B-1----:R-:W-:Y:S02]  /*276e0*/  IADD3 R6, P1, R21, R60, RZ ;  /* 0x0000003c15067210 */ /* 0x002fe40007f3e0ff */
[C---:B------:R-:W-:Y:S01]  /*276f0*/  IMAD.X R5, R20.reuse, 0x1, R59, P6 ;  /* 0x0000000114057824 */ /* 0x040fe200030e063b */
[----:B------:R-:W-:Y:S02]  /*27700*/  SHF.R.S32.HI R22, RZ, 0x1f, R23 ;  /* 0x0000001fff167819 */ /* 0x000fe40000011417 */
[----:B--2---:R-:W-:Y:S01]  /*27710*/  IADD3 R16, P6, R23, R0, RZ ;  /* 0x0000000017107210 */ /* 0x004fe20007fde0ff */
[----:B------:R-:W-:Y:S01]  /*27720*/  IMAD.X R7, R20, 0x1, R61, P1 ;  /* 0x0000000114077824 */ /* 0x000fe200008e063d */
[----:B------:R-:W-:-:S02]  /*27730*/  PRMT R25, R19, 0x7772, RZ ;  /* 0x0000777213197816 */ /* 0x000fc400000000ff */
[----:B------:R-:W-:Y:S01]  /*27740*/  PRMT R21, R19, 0x7773, RZ ;  /* 0x0000777313157816 */ /* 0x000fe200000000ff */
[----:B------:R-:W-:Y:S01]  /*27750*/  IMAD.X R17, R22, 0x1, R3, P6 ;  /* 0x0000000116117824 */ /* 0x000fe200030e0603 */
[----:B------:R-:W-:Y:S01]  /*27760*/  PRMT R27, R12, 0x7770, RZ ;  /* 0x000077700c1b7816 */ /* 0x000fe200000000ff */
[----:B------:R0:W-:Y:S01]  /*27770*/  @P4 STG.E.U8 desc[UR6][R4.64], R25 ;  /* 0x0000001904004986 */ /* 0x0001e2000c101106 */
[----:B------:R-:W-:Y:S01]  /*27780*/  ISETP.GE.AND P1, PT, R18, UR8, PT ;  /* 0x0000000812007c0c */ /* 0x000fe2000bf26270 */
[----:B------:R-:W-:Y:S02]  /*27790*/  ULDC UR8, c[0x0][0x228] ;  /* 0x00008a0000087ab9 */ /* 0x000fe40000000800 */
[----:B------:R1:W-:Y:S01]  /*277a0*/  @P3 STG.E.U8 desc[UR6][R6.64], R21 ;  /* 0x0000001506003986 */ /* 0x0003e2000c101106 */
[----:B------:R-:W-:-:S03]  /*277b0*/  IADD3 R18, P6, R23, R56, RZ ;  /* 0x0000003817127210 */ /* 0x000fc60007fde0ff */
[----:B------:R2:W-:Y:S01]  /*277c0*/  @P5 STG.E.U8 desc[UR6][R16.64], R27 ;  /* 0x0000001b10005986 */ /* 0x0005e2000c101106 */
[----:B------:R-:W-:Y:S02]  /*277d0*/  ISETP.LT.AND P5, PT, R49, UR4, !P2 ;  /* 0x0000000431007c0c */ /* 0x000fe4000d7a1270 */
[----:B------:R-:W-:Y:S01]  /*277e0*/  ISETP.LT.AND P4, PT, R50, UR8, !P2 ;  /* 0x0000000832007c0c */ /* 0x000fe2000d781270 */
[----:B------:R-:W-:Y:S01]  /*277f0*/  VIADD R20, R48, 0x32 ;  /* 0x0000003230147836 */ /* 0x000fe20000000000 */
[----:B0-----:R-:W-:Y:S01]  /*27800*/  IADD3 R4, P3, R23, R58, RZ ;  /* 0x0000003a17047210 */ /* 0x001fe20007f7e0ff */
[C---:B------:R-:W-:Y:S01]  /*27810*/  IMAD.X R19, R22.reuse, 0x1, R57, P6 ;  /* 0x0000000116137824 */ /* 0x040fe200030e0639 */
[----:B------:R-:W-:Y:S01]  /*27820*/  ISETP.LT.AND P2, PT, R51, UR10, !P2 ;  /* 0x0000000a33007c0c */ /* 0x000fe2000d741270 */
[----:B------:R-:W-:Y:S01]  /*27830*/  ULDC UR4, c[0x0][0x22c] ;  /* 0x00008b0000047ab9 */ /* 0x000fe20000000800 */
[----:B-1----:R-:W-:Y:S01]  /*27840*/  IADD3 R6, P6, R23, R60, RZ ;  /* 0x0000003c17067210 */ /* 0x002fe20007fde0ff */
[----:B------:R-:W-:Y:S01]  /*27850*/  IMAD.X R5, R22, 0x1, R59, P3 ;  /* 0x0000000116057824 */ /* 0x000fe200018e063b */
[C---:B------:R-:W-:Y:S01]  /*27860*/  PRMT R25, R12.reuse, 0x7772, RZ ;  /* 0x000077720c197816 */ /* 0x040fe200000000ff */
[----:B------:R-:W-:Y:S01]  /*27870*/  ULDC UR8, c[0x0][0x228] ;  /* 0x00008a0000087ab9 */ /* 0x000fe20000000800 */
[----:B--2---:R-:W-:-:S02]  /*27880*/  PRMT R27, R12, 0x7771, RZ ;  /* 0x000077710c1b7816 */ /* 0x004fc400000000ff */
[----:B------:R-:W-:Y:S01]  /*27890*/  ISETP.GE.AND P3, PT, R20, UR4, PT ;  /* 0x0000000414007c0c */ /* 0x000fe2000bf66270 */
[----:B------:R-:W-:Y:S01]  /*278a0*/  ULDC UR4, c[0x0][0x248] ;  /* 0x0000920000047ab9 */ /* 0x000fe20000000800 */
[----:B------:R-:W-:Y:S01]  /*278b0*/  IMAD.X R7, R22, 0x1, R61, P6 ;  /* 0x0000000116077824 */ /* 0x000fe200030e063d */
[----:B------:R-:W-:Y:S01]  /*278c0*/  PRMT R21, R12, 0x7773, RZ ;  /* 0x000077730c157816 */ /* 0x000fe200000000ff */
[----:B------:R0:W-:Y:S01]  /*278d0*/  @P5 STG.E.U8 desc[UR6][R18.64], R27 ;  /* 0x0000001b12005986 */ /* 0x0001e2000c101106 */
[----:B------:R-:W-:Y:S01]  /*278e0*/  VIADD R23, R23, UR4 ;  /* 0x0000000417177c36 */ /* 0x000fe20008000000 */
[----:B------:R-:W-:Y:S02]  /*278f0*/  ULDC UR4, c[0x0][0x228] ;  /* 0x00008a0000047ab9 */ /* 0x000fe40000000800 */
[----:B------:R1:W-:Y:S01]  /*27900*/  @P4 STG.E.U8 desc[UR6][R4.64], R25 ;  /* 0x0000001904004986 */ /* 0x0003e2000c101106 */
[----:B------:R-:W-:Y:S01]  /*27910*/  ISETP.LT.AND P4, PT, R55, UR8, !P1 ;  /* 0x0000000837007c0c */ /* 0x000fe2000cf81270 */
[----:B------:R-:W-:Y:S01]  /*27920*/  ULDC UR8, c[0x0][0x228] ;  /* 0x00008a0000087ab9 */ /* 0x000fe20000000800 */
[----:B------:R-:W-:Y:S01]  /*27930*/  ISETP.LT.AND P5, PT, R49, UR4, !P1 ;  /* 0x0000000431007c0c */ /* 0x000fe2000cfa1270 */
[----:B------:R2:W-:Y:S01]  /*27940*/  @P2 STG.E.U8 desc[UR6][R6.64], R21 ;  /* 0x0000001506002986 */ /* 0x0005e2000c101106 */
[----:B------:R-:W-:Y:S01]  /*27950*/  SHF.R.S32.HI R12, RZ, 0x1f, R23 ;  /* 0x0000001fff0c7819 */ /* 0x000fe20000011417 */
[----:B------:R-:W-:Y:S01]  /*27960*/  ULDC UR4, c[0x0][0x22c] ;  /* 0x00008b0000047ab9 */ /* 0x000fe20000000800 */
[C---:B------:R-:W-:Y:S01]  /*27970*/  IADD3 R16, P2, R23.reuse, R0, RZ ;  /* 0x0000000017107210 */ /* 0x040fe20007f5e0ff */
[----:B0-----:R-:W-:Y:S01]  /*27980*/  VIADD R18, R48, 0x33 ;  /* 0x0000003330127836 */ /* 0x001fe20000000000 */
[----:B-1----:R-:W-:-:S03]  /*27990*/  IADD3 R4, P6, R23, R56, RZ ;  /* 0x0000003817047210 */ /* 0x002fc60007fde0ff */
[----:B------:R-:W-:Y:S01]  /*279a0*/  IMAD.X R17, R12, 0x1, R3, P2 ;  /* 0x000000010c117824 */ /* 0x000fe200010e0603 */
[----:B------:R-:W-:Y:S02]  /*279b0*/  PRMT R25, R8, 0x7770, RZ ;  /* 0x0000777008197816 */ /* 0x000fe400000000ff */
[----:B------:R-:W-:Y:S01]  /*279c0*/  ISETP.GE.AND P2, PT, R18, UR4, PT ;  /* 0x0000000412007c0c */ /* 0x000fe2000bf46270 */
[----:B------:R-:W-:Y:S01]  /*279d0*/  IMAD.X R5, R12, 0x1, R57, P6 ;  /* 0x000000010c057824 */ /* 0x000fe200030e0639 */
[----:B--2---:R-:W-:Y:S01]  /*279e0*/  PRMT R21, R8, 0x7771, RZ ;  /* 0x0000777108157816 */ /* 0x004fe200000000ff */
[----:B------:R-:W-:Y:S01]  /*279f0*/  ULDC UR4, c[0x0][0x228] ;  /* 0x00008a0000047ab9 */ /* 0x000fe20000000800 */
[----:B------:R0:W-:Y:S01]  /*27a00*/  @P4 STG.E.U8 desc[UR6][R16.64], R25 ;  /* 0x0000001910004986 */ /* 0x0001e2000c101106 */
[----:B------:R-:W-:Y:S01]  /*27a10*/  ISETP.LT.AND P4, PT, R50, UR4, !P1 ;  /* 0x0000000432007c0c */ /* 0x000fe2000cf81270 */
[----:B------:R-:W-:Y:S02]  /*27a20*/  ULDC UR4, c[0x0][0x248] ;  /* 0x0000920000047ab9 */ /* 0x000fe40000000800 */
[----:B------:R1:W-:Y:S01]  /*27a30*/  @P5 STG.E.U8 desc[UR6][R4.64], R21 ;  /* 0x0000001504005986 */ /* 0x0003e2000c101106 */
[----:B------:R-:W-:-:S02]  /*27a40*/  IADD3 R6, P5, R23, R58, RZ ;  /* 0x0000003a17067210 */ /* 0x000fc40007fbe0ff */
[----:B------:R-:W-:Y:S01]  /*27a50*/  ISETP.LT.AND P1, PT, R51, UR8, !P1 ;  /* 0x0000000833007c0c */ /* 0x000fe2000cf21270 */
[----:B------:R-:W-:Y:S01]  /*27a60*/  ULDC UR8, c[0x0][0x228] ;  /* 0x00008a0000087ab9 */ /* 0x000fe20000000800 */
[C---:B------:R-:W-:Y:S01]  /*27a70*/  IADD3 R18, P6, R23.reuse, R60, RZ ;  /* 0x0000003c17127210 */ /* 0x040fe20007fde0ff */
[----:B------:R-:W-:Y:S01]  /*27a80*/  IMAD.X R7, R12, 0x1, R59, P5 ;  /* 0x000000010c077824 */ /* 0x000fe200028e063b */
[----:B0-----:R-:W-:Y:S01]  /*27a90*/  PRMT R17, R8, 0x7772, RZ ;  /* 0x0000777208117816 */ /* 0x001fe200000000ff */
[----:B------:R-:W-:Y:S01]  /*27aa0*/  VIADD R23, R23, UR4 ;  /* 0x0000000417177c36 */ /* 0x000fe20008000000 */
[----:B------:R-:W-:Y:S01]  /*27ab0*/  ISETP.LT.AND P5, PT, R55, UR8, !P3 ;  /* 0x0000000837007c0c */ /* 0x000fe2000dfa1270 */
[----:B------:R-:W-:Y:S01]  /*27ac0*/  IMAD.X R19, R12, 0x1, R61, P6 ;  /* 0x000000010c137824 */ /* 0x000fe200030e063d */
[----:B-1----:R-:W-:Y:S01]  /*27ad0*/  PRMT R21, R8, 0x7773, RZ ;  /* 0x0000777308157816 */ /* 0x002fe200000000ff */
[----:B------:R0:W-:Y:S01]  /*27ae0*/  @P4 STG.E.U8 desc[UR6][R6.64], R17 ;  /* 0x0000001106004986 */ /* 0x0001e2000c101106 */
[----:B------:R-:W-:Y:S01]  /*27af0*/  SHF.R.S32.HI R8, RZ, 0x1f, R23 ;  /* 0x0000001fff087819 */ /* 0x000fe20000011417 */
[----:B------:R-:W-:Y:S01]  /*27b00*/  ULDC UR4, c[0x0][0x228] ;  /* 0x00008a0000047ab9 */ /* 0x000fe20000000800 */
[----:B------:R-:W-:Y:S01]  /*27b10*/  IADD3 R4, P4, R23, R0, RZ ;  /* 0x0000000017047210 */ /* 0x000fe20007f9e0ff */
[----:B------:R1:W-:Y:S01]  /*27b20*/  @P1 STG.E.U8 desc[UR6][R18.64], R21 ;  /* 0x0000001512001986 */ /* 0x0003e2000c101106 */
[----:B------:R-:W-:Y:S01]  /*27b30*/  PRMT R27, R13, 0x7770, RZ ;  /* 0x000077700d1b7816 */ /* 0x000fe200000000ff */
[----:B------:R-:W-:Y:S01]  /*27b40*/  ULDC UR8, c[0x0][0x228] ;  /* 0x00008a0000087ab9 */ /* 0x000fe20000000800 */
[----:B------:R-:W-:Y:S01]  /*27b50*/  ISETP.LT.AND P1, PT, R49, UR4, !P3 ;  /* 0x0000000431007c0c */ /* 0x000fe2000df21270 */
[----:B------:R-:W-:Y:S01]  /*27b60*/  IMAD.X R5, R8, 0x1, R3, P4 ;  /* 0x0000000108057824 */ /* 0x000fe200020e0603 */
[----:B------:R-:W-:Y:S01]  /*27b70*/  ISETP.LT.AND P6, PT, R50, UR8, !P3 ;  /* 0x0000000832007c0c */ /* 0x000fe2000dfc1270 */
[----:B------:R-:W-:Y:S01]  /*27b80*/  VIADD R12, R48, 0x34 ;  /* 0x00000034300c7836 */ /* 0x000fe20000000000 */
[----:B------:R-:W-:Y:S01]  /*27b90*/  ULDC UR4, c[0x0][0x22c] ;  /* 0x00008b0000047ab9 */ /* 0x000fe20000000800 */
[C---:B0-----:R-:W-:Y:S01]  /*27ba0*/  IADD3 R6, P4, R23.reuse, R56, RZ ;  /* 0x0000003817067210 */ /* 0x041fe20007f9e0ff */
[----:B------:R0:W-:Y:S01]  /*27bb0*/  @P5 STG.E.U8 desc[UR6][R4.64], R27 ;  /* 0x0000001b04005986 */ /* 0x0001e2000c101106 */
[----:B------:R-:W-:Y:S01]  /*27bc0*/  IADD3 R16, P5, R23, R58, RZ ;  /* 0x0000003a17107210 */ /* 0x000fe20007fbe0ff */
[----:B------:R-:W-:Y:S01]  /*27bd0*/  ULDC UR8, c[0x0][0x228] ;  /* 0x00008a0000087ab9 */ /* 0x000fe20000000800 */
[C---:B------:R-:W-:Y:S01]  /*27be0*/  PRMT R25, R13.reuse, 0x7771, RZ ;  /* 0x000077710d197816 */ /* 0x040fe200000000ff */
[----:B------:R-:W-:Y:S01]  /*27bf0*/  IMAD.X R7, R8, 0x1, R57, P4 ;  /* 0x0000000108077824 */ /* 0x000fe200020e0639 */
[----:B------:R-:W-:Y:S01]  /*27c00*/  ISETP.GE.AND P4, PT, R12, UR4, PT ;  /* 0x000000040c007c0c */ /* 0x000fe2000bf86270 */
[----:B------:R-:W-:Y:S01]  /*27c10*/  ULDC UR4, c[0x0][0x248] ;  /* 0x0000920000047ab9 */ /* 0x000fe20000000800 */
[C---:B------:R-:W-:Y:S01]  /*27c20*/  IMAD.X R17, R8.reuse, 0x1, R59, P5 ;  /* 0x0000000108117824 */ /* 0x040fe200028e063b */
[----:B-1----:R-:W-:Y:S01]  /*27c30*/  PRMT R21, R13, 0x7772, RZ ;  /* 0x000077720d157816 */ /* 0x002fe200000000ff */
[----:B------:R-:W-:Y:S01]  /*27c40*/  VIADD R19, R23, UR4 ;  /* 0x0000000417137c36 */ /* 0x000fe20008000000 */
[----:B------:R-:W-:Y:S01]  /*27c50*/  ISETP.LT.AND P3, PT, R51, UR8, !P3 ;  /* 0x0000000833007c0c */ /* 0x000fe2000df61270 */
[----:B------:R-:W-:Y:S01]  /*27c60*/  ULDC UR8, c[0x0][0x228] ;  /* 0x00008a0000087ab9 */ /* 0x000fe20000000800 */
[----:B------:R1:W-:Y:S01]  /*27c70*/  @P1 STG.E.U8 desc[UR6][R6.64], R25 ;  /* 0x0000001906001986 */ /* 0x0003e2000c101106 */
[----:B0-----:R-:W-:Y:S01]  /*27c80*/  IADD3 R4, P1, R23, R60, RZ ;  /* 0x0000003c17047210 */ /* 0x001fe20007f3e0ff */
[----:B------:R-:W-:Y:S01]  /*27c90*/  ULDC UR4, c[0x0][0x228] ;  /* 0x00008a0000047ab9 */ /* 0x000fe20000000800 */
[----:B------:R-:W-:Y:S01]  /*27ca0*/  ISETP.LT.AND P5, PT, R55, UR8, !P2 ;  /* 0x0000000837007c0c */ /* 0x000fe2000d7a1270 */
[----:B------:R0:W-:Y:S01]  /*27cb0*/  @P6 STG.E.U8 desc[UR6][R16.64], R21 ;  /* 0x0000001510006986 */ /* 0x0001e2000c101106 */
[----:B------:R-:W-:Y:S01]  /*27cc0*/  SHF.R.S32.HI R18, RZ, 0x1f, R19 ;  /* 0x0000001fff127819 */ /* 0x000fe20000011413 */
[----:B------:R-:W-:Y:S01]  /*27cd0*/  IMAD.X R5, R8, 0x1, R61, P1 ;  /* 0x0000000108057824 */ /* 0x000fe200008e063d */
[----:B------:R-:W-:Y:S01]  /*27ce0*/  PRMT R27, R9, 0x7770, RZ ;  /* 0x00007770091b7816 */ /* 0x000fe200000000ff */
[----:B------:R-:W-:Y:S01]  /*27cf0*/  ULDC UR8, c[0x0][0x228] ;  /* 0x00008a0000087ab9 */ /* 0x000fe20000000800 */
[----:B-1----:R-:W-:-:S02]  /*27d00*/  IADD3 R6, P6, R19, R0, RZ ;  /* 0x0000000013067210 */ /* 0x002fc40007fde0ff */
[----:B0-----:R-:W-:-:S03]  /*27d10*/  PRMT R21, R13, 0x7773, RZ ;  /* 0x000077730d157816 */ /* 0x001fc600000000ff */
[----:B------:R-:W-:Y:S01]  /*27d20*/  IMAD.X R7, R18, 0x1, R3, P6 ;  /* 0x0000000112077824 */ /* 0x000fe200030e0603 */
[----:B------:R-:W-:Y:S01]  /*27d30*/  ISETP.LT.AND P1, PT, R49, UR4, !P2 ;  /* 0x0000000431007c0c */ /* 0x000fe2000d721270 */
[----:B------:R-:W-:Y:S01]  /*27d40*/  ULDC UR4, c[0x0][0x248] ;  /* 0x0000920000047ab9 */ /* 0x000fe20000000800 */
[----:B------:R0:W-:Y:S01]  /*27d50*/  @P3 STG.E.U8 desc[UR6][R4.64], R21 ;  /* 0x0000001504003986 */ /* 0x0001e2000c101106 */
[----:B------:R-:W-:Y:S01]  /*27d60*/  ISETP.LT.AND P3, PT, R50, UR8, !P2 ;  /* 0x0000000832007c0c */ /* 0x000fe2000d761270 */
[----:B------:R-:W-:Y:S01]  /*27d70*/  ULDC UR8, c[0x0][0x228] ;  /* 0x00008a0000087ab9 */ /* 0x000fe20000000800 */
[C---:B------:R-:W-:Y:S01]  /*27d80*/  IADD3 R12, P6, R19.reuse, R56, RZ ;  /* 0x00000038130c7210 */ /* 0x040fe20007fde0ff */
[----:B------:R1:W-:Y:S01]  /*27d90*/  @P5 STG.E.U8 desc[UR6][R6.64], R27 ;  /* 0x0000001b06005986 */ /* 0x0003e2000c101106 */
[----:B------:R-:W-:Y:S02]  /*27da0*/  IADD3 R16, P5, R19, R58, RZ ;  /* 0x0000003a13107210 */ /* 0x000fe40007fbe0ff */
[C---:B------:R-:W-:Y:S01]  /*27db0*/  PRMT R25, R9.reuse, 0x7771, RZ ;  /* 0x0000777109197816 */ /* 0x040fe200000000ff */
[C---:B------:R-:W-:Y:S01]  /*27dc0*/  IMAD.X R13, R18.reuse, 0x1, R57, P6 ;  /* 0x00000001120d7824 */ /* 0x040fe200030e0639 */
[----:B------:R-:W-:Y:S01]  /*27dd0*/  PRMT R23, R9, 0x7772, RZ ;  /* 0x0000777209177816 */ /* 0x000fe200000000ff */
[----:B------:R-:W-:Y:S01]  /*27de0*/  IMAD.X R17, R18, 0x1, R59, P5 ;  /* 0x0000000112117824 */ /* 0x000fe200028e063b */
[----:B------:R-:W-:Y:S01]  /*27df0*/  ISETP.LT.AND P2, PT, R51, UR8, !P2 ;  /* 0x0000000833007c0c */ /* 0x000fe2000d741270 */
[----:B------:R-:W-:Y:S01]  /*27e00*/  ULDC UR8, c[0x0][0x228] ;  /* 0x00008a0000087ab9 */ /* 0x000fe20000000800 */
[----:B0-----:R-:W-:Y:S01]  /*27e10*/  VIADD R21, R19, UR4 ;  /* 0x0000000413157c36 */ /* 0x001fe20008000000 */
[----:B------:R0:W-:Y:S01]  /*27e20*/  @P1 STG.E.U8 desc[UR6][R12.64], R25 ;  /* 0x000000190c001986 */ /* 0x0001e2000c101106 */
[----:B------:R-:W-:Y:S01]  /*27e30*/  ISETP.LT.AND P1, PT, R55, UR8, !P4 ;  /* 0x0000000837007c0c */ /* 0x000fe2000e721270 */
[----:B------:R-:W-:Y:S01]  /*27e40*/  VIADD R8, R48, 0x35 ;  /* 0x0000003530087836 */ /* 0x000fe20000000000 */
[----:B------:R-:W-:Y:S01]  /*27e50*/  ULDC UR4, c[0x0][0x228] ;  /* 0x00008a0000047ab9 */ /* 0x000fe20000000800 */
[----:B------:R2:W-:Y:S01]  /*27e60*/  @P3 STG.E.U8 desc[UR6][R16.64], R23 ;  /* 0x0000001710003986 */ /* 0x0005e2000c101106 */
[----:B------:R-:W-:Y:S01]  /*27e70*/  IADD3 R4, P3, R19, R60, RZ ;  /* 0x0000003c13047210 */ /* 0x000fe20007f7e0ff */
[----:B------:R-:W-:Y:S01]  /*27e80*/  ULDC UR8, c[0x0][0x228] ;  /* 0x00008a0000087ab9 */ /* 0x000fe20000000800 */
[----:B------:R-:W-:-:S02]  /*27e90*/  SHF.R.S32.HI R20, RZ, 0x1f, R21 ;  /* 0x0000001fff147819 */ /* 0x000fc40000011415 */
[----:B-1----:R-:W-:Y:S01]  /*27ea0*/  IADD3 R6, P6, R21, R0, RZ ;  /* 0x0000000015067210 */ /* 0x002fe20007fde0ff */
[----:B------:R-:W-:Y:S01]  /*27eb0*/  IMAD.X R5, R18, 0x1, R61, P3 ;  /* 0x0000000112057824 */ /* 0x000fe200018e063d */
[----:B0-----:R-:W-:-:S03]  /*27ec0*/  PRMT R25, R9, 0x7773, RZ ;  /* 0x0000777309197816 */ /* 0x001fc600000000ff */
[----:B------:R-:W-:Y:S01]  /*27ed0*/  IMAD.X R7, R20, 0x1, R3, P6 ;  /* 0x0000000114077824 */ /* 0x000fe200030e0603 */
[----:B--2---:R-:W-:Y:S01]  /*27ee0*/  PRMT R17, R14, 0x7770, RZ ;  /* 0x000077700e117816 */ /* 0x004fe200000000ff */
[----:B------:R-:W-:Y:S01]  /*27ef0*/  @P2 STG.E.U8 desc[UR6][R4.64], R25 ;  /* 0x0000001904002986 */ /* 0x000fe2000c101106 */
[----:B------:R-:W-:Y:S02]  /*27f00*/  ISETP.LT.AND P3, PT, R49, UR4, !P4 ;  /* 0x0000000431007c0c */ /* 0x000fe4000e761270 */
[----:B------:R-:W-:Y:S01]  /*27f10*/  ISETP.GE.AND P5, PT, R8, UR9, PT ;  /* 0x0000000908007c0c */ /* 0x000fe2000bfa6270 */
[----:B------:R0:W-:Y:S01]  /*27f20*/  @P1 STG.E.U8 desc[UR6][R6.64], R17 ;  /* 0x0000001106001986 */ /* 0x0001e2000c101106 */
[----:B------:R-:W-:Y:S01]  /*27f30*/  ISETP.LT.AND P2, PT, R50, UR8, !P4 ;  /* 0x0000000832007c0c */ /* 0x000fe2000e741270 */
[----:B------:R-:W-:Y:S01]  /*27f40*/  VIADD R16, R48, 0x36 ;  /* 0x0000003630107836 */ /* 0x000fe20000000000 */
[C---:B------:R-:W-:Y:S01]  /*27f50*/  IADD3 R8, P6, R21.reuse, R56, RZ ;  /* 0x0000003815087210 */ /* 0x040fe20007fde0ff */
[----:B------:R-:W-:Y:S01]  /*27f60*/  ULDC UR4, c[0x0][0x248] ;  /* 0x0000920000047ab9 */ /* 0x000fe20000000800 */
[----:B------:R-:W-:Y:S01]  /*27f70*/  IADD3 R12, P1, R21, R58, RZ ;  /* 0x0000003a150c7210 */ /* 0x000fe20007f3e0ff */
[----:B------:R-:W-:Y:S01]  /*27f80*/  ULDC UR8, c[0x0][0x228] ;  /* 0x00008a0000087ab9 */ /* 0x000fe20000000800 */
[----:B------:R-:W-:Y:S01]  /*27f90*/  PRMT R23, R14, 0x7771, RZ ;  /* 0x000077710e177816 */ /* 0x000fe200000000ff */
[----:B------:R-:W-:Y:S01]  /*27fa0*/  IMAD.X R9, R20, 0x1, R57, P6 ;  /* 0x0000000114097824 */ /* 0x000fe200030e0639 */
[----:B------:R-:W-:Y:S01]  /*27fb0*/  PRMT R19, R14, 0x7772, RZ ;  /* 0x000077720e137816 */ /* 0x000fe200000000ff */
[----:B------:R-:W-:Y:S01]  /*27fc0*/  IMAD.X R13, R20, 0x1, R59, P1 ;  /* 0x00000001140d7824 */ /* 0x000fe200008e063b */
[----:B------:R-:W-:Y:S01]  /*27fd0*/  ISETP.GE.AND P1, PT, R16, UR5, PT ;  /* 0x0000000510007c0c */ /* 0x000fe2000bf26270 */
[----:B------:R-:W-:Y:S01]  /*27fe0*/  ULDC UR5, c[0x0][0x228] ;  /* 0x00008a0000057ab9 */ /* 0x000fe20000000800 */
[----:B------:R-:W-:Y:S01]  /*27ff0*/  @P3 STG.E.U8 desc[UR6][R8.64], R23 ;  /* 0x0000001708003986 */ /* 0x000fe2000c101106 */
[----:B------:R-:W-:Y:S01]  /*28000*/  ISETP.LT.AND P4, PT, R51, UR5, !P4 ;  /* 0x0000000533007c0c */ /* 0x000fe2000e781270 */
[----:B------:R-:W-:Y:S01]  /*28010*/  ULDC UR5, c[0x0][0x228] ;  /* 0x00008a0000057ab9 */ /* 0x000fe20000000800 */
[C---:B0-----:R-:W-:Y:S01]  /*28020*/  VIADD R17, R21.reuse, UR4 ;  /* 0x0000000415117c36 */ /* 0x041fe20008000000 */
[----:B------:R0:W-:Y:S01]  /*28030*/  @P2 STG.E.U8 desc[UR6][R12.64], R19 ;  /* 0x000000130c002986 */ /* 0x0001e2000c101106 */
[----:B------:R-:W-:Y:S01]  /*28040*/  IADD3 R4, P2, R21, R60, RZ ;  /* 0x0000003c15047210 */ /* 0x000fe20007f5e0ff */
[----:B------:R-:W-:Y:S01]  /*28050*/  ULDC UR4, c[0x0][0x228] ;  /* 0x00008a0000047ab9 */ /* 0x000fe20000000800 */
[----:B------:R-:W-:Y:S01]  /*28060*/  ISETP.LT.AND P3, PT, R55, UR5, !P5 ;  /* 0x0000000537007c0c */ /* 0x000fe2000ef61270 */
[----:B------:R-:W-:Y:S01]  /*28070*/  ULDC UR5, c[0x0][0x228] ;  /* 0x00008a0000057ab9 */ /* 0x000fe20000000800 */
[----:B------:R-:W-:-:S02]  /*28080*/  SHF.R.S32.HI R16, RZ, 0x1f, R17 ;  /* 0x0000001fff107819 */ /* 0x000fc40000011411 */
[----:B------:R-:W-:Y:S01]  /*28090*/  IADD3 R6, P6, R17, R0, RZ ;  /* 0x0000000011067210 */ /* 0x000fe20007fde0ff */
[----:B------:R-:W-:Y:S01]  /*280a0*/  IMAD.X R5, R20, 0x1, R61, P2 ;  /* 0x0000000114057824 */ /* 0x000fe200010e063d */
[----:B------:R-:W-:Y:S02]  /*280b0*/  PRMT R25, R10, 0x7770, RZ ;  /* 0x000077700a197816 */ /* 0x000fe400000000ff */
[----:B0-----:R-:W-:Y:S01]  /*280c0*/  PRMT R19, R14, 0x7773, RZ ;  /* 0x000077730e137816 */ /* 0x001fe200000000ff */
[----:B------:R-:W-:Y:S01]  /*280d0*/  IMAD.X R7, R16, 0x1, R3, P6 ;  /* 0x0000000110077824 */ /* 0x000fe200030e0603 */
[----:B------:R-:W-:Y:S01]  /*280e0*/  ISETP.LT.AND P2, PT, R49, UR4, !P5 ;  /* 0x0000000431007c0c */ /* 0x000fe2000ef41270 */
[----:B------:R-:W-:Y:S02]  /*280f0*/  ULDC UR4, c[0x0][0x248] ;  /* 0x0000920000047ab9 */ /* 0x000fe40000000800 */
[----:B------:R0:W-:Y:S01]  /*28100*/  @P4 STG.E.U8 desc[UR6][R4.64], R19 ;  /* 0x0000001304004986 */ /* 0x0001e2000c101106 */
[----:B------:R-:W-:Y:S01]  /*28110*/  ISETP.LT.AND P4, PT, R50, UR5, !P5 ;  /* 0x0000000532007c0c */ /* 0x000fe2000ef81270 */
[----:B------:R-:W-:Y:S01]  /*28120*/  ULDC UR5, c[0x0][0x228] ;  /* 0x00008a0000057ab9 */ /* 0x000fe20000000800 */
[C---:B------:R-:W-:Y:S01]  /*28130*/  IADD3 R8, P6, R17.reuse, R56, RZ ;  /* 0x0000003811087210 */ /* 0x040fe20007fde0ff */
[----:B------:R1:W-:Y:S01]  /*28140*/  @P3 STG.E.U8 desc[UR6][R6.64], R25 ;  /* 0x0000001906003986 */ /* 0x0003e2000c101106 */
[----:B------:R-:W-:-:S02]  /*28150*/  IADD3 R12, P3, R17, R58, RZ ;  /* 0x0000003a110c7210 */ /* 0x000fc40007f7e0ff */
[----:B------:R-:W-:Y:S01]  /*28160*/  PRMT R23, R10, 0x7771, RZ ;  /* 0x000077710a177816 */ /* 0x000fe200000000ff */
[----:B------:R-:W-:Y:S01]  /*28170*/  IMAD.X R9, R16, 0x1, R57, P6 ;  /* 0x0000000110097824 */ /* 0x000fe200030e0639 */
[----:B------:R-:W-:Y:S01]  /*28180*/  PRMT R21, R10, 0x7772, RZ ;  /* 0x000077720a157816 */ /* 0x000fe200000000ff */
[----:B------:R-:W-:Y:S01]  /*28190*/  IMAD.X R13, R16, 0x1, R59, P3 ;  /* 0x00000001100d7824 */ /* 0x000fe200018e063b */
[----:B------:R-:W-:Y:S01]  /*281a0*/  ISETP.LT.AND P5, PT, R51, UR5, !P5 ;  /* 0x0000000533007c0c */ /* 0x000fe2000efa1270 */
[C---:B------:R-:W-:Y:S01]  /*281b0*/  VIADD R14, R48.reuse, 0x37 ;  /* 0x00000037300e7836 */ /* 0x040fe20000000000 */
[----:B------:R2:W-:Y:S01]  /*281c0*/  @P2 STG.E.U8 desc[UR6][R8.64], R23 ;  /* 0x0000001708002986 */ /* 0x0005e2000c101106 */
[----:B0-----:R-:W-:Y:S01]  /*281d0*/  VIADD R19, R17, UR4 ;  /* 0x0000000411137c36 */ /* 0x001fe20008000000 */
[----:B------:R-:W-:Y:S01]  /*281e0*/  ISETP.LT.AND P2, PT, R55, UR8, !P1 ;  /* 0x0000000837007c0c */ /* 0x000fe2000cf41270 */
[----:B-1----:R-:W-:Y:S01]  /*281f0*/  VIADD R7, R48, 0x38 ;  /* 0x0000003830077836 */ /* 0x002fe20000000000 */
[----:B------:R0:W-:Y:S01]  /*28200*/  @P4 STG.E.U8 desc[UR6][R12.64], R21 ;  /* 0x000000150c004986 */ /* 0x0001e2000c101106 */
[----:B------:R-:W-:Y:S01]  /*28210*/  IADD3 R4, P4, R17, R60, RZ ;  /* 0x0000003c11047210 */ /* 0x000fe20007f9e0ff */
[----:B------:R-:W-:Y:S01]  /*28220*/  ULDC UR4, c[0x0][0x228] ;  /* 0x00008a0000047ab9 */ /* 0x000fe20000000800 */
[----:B------:R-:W-:Y:S01]  /*28230*/  ISETP.GE.AND P3, PT, R14, UR13, PT ;  /* 0x0000000d0e007c0c */ /* 0x000fe2000bf66270 */
[----:B------:R-:W-:Y:S01]  /*28240*/  ULDC UR5, c[0x0][0x228] ;  /* 0x00008a0000057ab9 */ /* 0x000fe20000000800 */
[----:B------:R-:W-:-:S02]  /*28250*/  SHF.R.S32.HI R14, RZ, 0x1f, R19 ;  /* 0x0000001fff0e7819 */ /* 0x000fc40000011413 */
[----:B------:R-:W-:Y:S01]  /*28260*/  IADD3 R6, P6, R19, R0, RZ ;  /* 0x0000000013067210 */ /* 0x000fe20007fde0ff */
[----:B------:R-:W-:Y:S01]  /*28270*/  IMAD.X R5, R16, 0x1, R61, P4 ;  /* 0x0000000110057824 */ /* 0x000fe200020e063d */
[----:B--2---:R-:W-:Y:S01]  /*28280*/  PRMT R23, R10, 0x7773, RZ ;  /* 0x000077730a177816 */ /* 0x004fe200000000ff */
[----:B------:R-:W-:Y:S01]  /*28290*/  ULDC UR8, c[0x0][0x228] ;  /* 0x00008a0000087ab9 */ /* 0x000fe20000000800 */
[----:B------:R-:W-:Y:S01]  /*282a0*/  ISETP.GE.AND P4, PT, R7, UR11, PT ;  /* 0x0000000b07007c0c */ /* 0x000fe2000bf86270 */
[----:B------:R-:W-:Y:S01]  /*282b0*/  IMAD.X R7, R14, 0x1, R3, P6 ;  /* 0x000000010e077824 */ /* 0x000fe200030e0603 */
[----:B0-----:R-:W-:Y:S02]  /*282c0*/  PRMT R13, R15, 0x7770, RZ ;  /* 0x000077700f0d7816 */ /* 0x001fe400000000ff */
[----:B------:R-:W-:Y:S01]  /*282d0*/  ISETP.LT.AND P6, PT, R49, UR4, !P1 ;  /* 0x0000000431007c0c */ /* 0x000fe2000cfc1270 */
[----:B------:R0:W-:Y:S01]  /*282e0*/  @P5 STG.E.U8 desc[UR6][R4.64], R23 ;  /* 0x0000001704005986 */ /* 0x0001e2000c101106 */
[----:B------:R-:W-:Y:S01]  /*282f0*/  IADD3 R8, P5, R19, R56, RZ ;  /* 0x0000003813087210 */ /* 0x000fe20007fbe0ff */
[----:B------:R-:W-:-:S02]  /*28300*/  ULDC UR4, c[0x0][0x228] ;  /* 0x00008a0000047ab9 */ /* 0x000fc40000000800 */
[----:B------:R1:W-:Y:S01]  /*28310*/  @P2 STG.E.U8 desc[UR6][R6.64], R13 ;  /* 0x0000000d06002986 */ /* 0x0003e2000c101106 */
[----:B------:R-:W-:Y:S01]  /*28320*/  ISETP.LT.AND P2, PT, R50, UR4, !P1 ;  /* 0x0000000432007c0c */ /* 0x000fe2000cf41270 */
[----:B------:R-:W-:Y:S01]  /*28330*/  IMAD.X R9, R14, 0x1, R57, P5 ;  /* 0x000000010e097824 */ /* 0x000fe200028e0639 */
[----:B------:R-:W-:Y:S01]  /*28340*/  PRMT R21, R15, 0x7771, RZ ;  /* 0x000077710f157816 */ /* 0x000fe200000000ff */
[----:B------:R-:W-:Y:S01]  /*28350*/  ULDC UR4, c[0x0][0x248] ;  /* 0x0000920000047ab9 */ /* 0x000fe20000000800 */
[----:B0-----:R-:W-:-:S03]  /*28360*/  IADD3 R4, P5, R19, R58, RZ ;  /* 0x0000003a13047210 */ /* 0x001fc60007fbe0ff */
[----:B------:R0:W-:Y:S01]  /*28370*/  @P6 STG.E.U8 desc[UR6][R8.64], R21 ;  /* 0x0000001508006986 */ /* 0x0001e2000c101106 */
[C---:B------:R-:W-:Y:S02]  /*28380*/  PRMT R17, R15.reuse, 0x7773, RZ ;  /* 0x000077730f117816 */ /* 0x040fe400000000ff */
[----:B------:R-:W-:Y:S01]  /*28390*/  PRMT R15, R15, 0x7772, RZ ;  /* 0x000077720f0f7816 */ /* 0x000fe200000000ff */
[C---:B------:R-:W-:Y:S01]  /*283a0*/  IMAD.X R5, R14.reuse, 0x1, R59, P5 ;  /* 0x000000010e057824 */ /* 0x040fe200028e063b */
[C---:B-1----:R-:W-:Y:S01]  /*283b0*/  IADD3 R6, P6, R19.reuse, R60, RZ ;  /* 0x0000003c13067210 */ /* 0x042fe20007fde0ff */
[----:B------:R-:W-:Y:S01]  /*283c0*/  VIADD R19, R19, UR4 ;  /* 0x0000000413137c36 */ /* 0x000fe20008000000 */
[----:B------:R-:W-:Y:S01]  /*283d0*/  ISETP.LT.AND P1, PT, R51, UR5, !P1 ;  /* 0x0000000533007c0c */ /* 0x000fe2000cf21270 */
[----:B------:R-:W-:Y:S01]  /*283e0*/  ULDC UR5, c[0x0][0x228] ;  /* 0x00008a0000057ab9 */ /* 0x000fe20000000800 */
[----:B------:R-:W-:Y:S01]  /*283f0*/  @P2 STG.E.U8 desc[UR6][R4.64], R15 ;  /* 0x0000000f04002986 */ /* 0x000fe2000c101106 */
[----:B------:R-:W-:Y:S01]  /*28400*/  ISETP.LT.AND P5, PT, R55, UR5, !P3 ;  /* 0x0000000537007c0c */ /* 0x000fe2000dfa1270 */
[----:B------:R-:W-:Y:S01]  /*28410*/  ULDC UR4, c[0x0][0x228] ;  /* 0x00008a0000047ab9 */ /* 0x000fe20000000800 */
[----:B------:R-:W-:Y:S01]  /*28420*/  SHF.R.S32.HI R16, RZ, 0x1f, R19 ;  /* 0x0000001fff107819 */ /* 0x000fe20000011413 */
[----:B------:R-:W-:Y:S01]  /*28430*/  IMAD.X R7, R14, 0x1, R61, P6 ;  /* 0x000000010e077824 */ /* 0x000fe200030e063d */
[----:B------:R-:W-:Y:S01]  /*28440*/  IADD3 R12, P2, R19, R0, RZ ;  /* 0x00000000130c7210 */ /* 0x000fe20007f5e0ff */
[----:B0-----:R-:W-:Y:S01]  /*28450*/  VIADD R9, R48, 0x39 ;  /* 0x0000003930097836 */ /* 0x001fe20000000000 */
[----:B------:R-:W-:Y:S01]  /*28460*/  PRMT R23, R11, 0x7770, RZ ;  /* 0x000077700b177816 */ /* 0x000fe200000000ff */
[----:B------:R-:W-:-:S02]  /*28470*/  ULDC UR5, c[0x0][0x228] ;  /* 0x00008a0000057ab9 */ /* 0x000fc40000000800 */
[----:B------:R-:W-:Y:S01]  /*28480*/  IMAD.X R13, R16, 0x1, R3, P2 ;  /* 0x00000001100d7824 */ /* 0x000fe200010e0603 */
[----:B------:R-:W-:Y:S02]  /*28490*/  ISETP.LT.AND P2, PT, R49, UR4, !P3 ;  /* 0x0000000431007c0c */ /* 0x000fe4000df41270 */
[----:B------:R-:W-:Y:S01]  /*284a0*/  IADD3 R8, P6, R19, R56, RZ ;  /* 0x0000003813087210 */ /* 0x000fe20007fde0ff */
[----:B------:R0:W-:Y:S01]  /*284b0*/  @P1 STG.E.U8 desc[UR6][R6.64], R17 ;  /* 0x0000001106001986 */ /* 0x0001e2000c101106 */
[----:B------:R-:W-:Y:S01]  /*284c0*/  ULDC UR4, c[0x0][0x228] ;  /* 0x00008a0000047ab9 */ /* 0x000fe20000000800 */
[----:B------:R-:W-:Y:S02]  /*284d0*/  ISETP.GE.AND P1, PT, R9, UR23, PT ;  /* 0x0000001709007c0c */ /* 0x000fe4000bf26270 */
[----:B------:R1:W-:Y:S01]  /*284e0*/  @P5 STG.E.U8 desc[UR6][R12.64], R23 ;  /* 0x000000170c005986 */ /* 0x0003e2000c101106 */
[----:B------:R-:W-:Y:S01]  /*284f0*/  ISETP.LT.AND P5, PT, R50, UR4, !P3 ;  /* 0x0000000432007c0c */ /* 0x000fe2000dfa1270 */
[----:B------:R-:W-:Y:S01]  /*28500*/  IMAD.X R9, R16, 0x1, R57, P6 ;  /* 0x0000000110097824 */ /* 0x000fe200030e0639 */
[----:B------:R-:W-:Y:S01]  /*28510*/  PRMT R21, R11, 0x7771, RZ ;  /* 0x000077710b157816 */ /* 0x000fe200000000ff */
[----:B------:R-:W-:Y:S01]  /*28520*/  ULDC UR4, c[0x0][0x228] ;  /* 0x00008a0000047ab9 */ /* 0x000fe20000000800 */
[----:B------:R-:W2:Y:S01]  /*28530*/  LDS.128 R4, [R2] ;  /* 0x0000000002047984 */ /* 0x000ea20000000c00 */
[----:B------:R-:W-:Y:S01]  /*28540*/  ISETP.LT.AND P3, PT, R51, UR4, !P3 ;  /* 0x0000000433007c0c */ /* 0x000fe2000df61270 */
[----:B------:R-:W-:Y:S01]  /*28550*/  ULDC UR4, c[0x0][0x248] ;  /* 0x0000920000047ab9 */ /* 0x000fe20000000800 */
[C---:B------:R-:W-:Y:S01]  /*28560*/  IADD3 R14, P6, R19.reuse, R58, RZ ;  /* 0x0000003a130e7210 */ /* 0x040fe20007fde0ff */
[----:B------:R3:W-:Y:S01]  /*28570*/  @P2 STG.E.U8 desc[UR6][R8.64], R21 ;  /* 0x0000001508002986 */ /* 0x0007e2000c101106 */
[----:B------:R-:W-:-:S02]  /*28580*/  IADD3 R10, P2, R19, R60, RZ ;  /* 0x0000003c130a7210 */ /* 0x000fc40007f5e0ff */
[C---:B0-----:R-:W-:Y:S01]  /*28590*/  PRMT R17, R11.reuse, 0x7772, RZ ;  /* 0x000077720b117816 */ /* 0x041fe200000000ff */
[C---:B------:R-:W-:Y:S01]  /*285a0*/  IMAD.X R15, R16.reuse, 0x1, R59, P6 ;  /* 0x00000001100f7824 */ /* 0x040fe200030e063b */
[----:B-1----:R-:W-:Y:S01]  /*285b0*/  PRMT R13, R11, 0x7773, RZ ;  /* 0x000077730b0d7816 */ /* 0x002fe200000000ff */
[----:B------:R-:W-:Y:S02]  /*285c0*/  IMAD.X R11, R16, 0x1, R61, P2 ;  /* 0x00000001100b7824 */ /* 0x000fe400010e063d */
[----:B------:R-:W-:Y:S01]  /*285d0*/  VIADD R19, R19, UR4 ;  /* 0x0000000413137c36 */ /* 0x000fe20008000000 */
[----:B------:R-:W-:Y:S01]  /*285e0*/  @P5 STG.E.U8 desc[UR6][R14.64], R17 ;  /* 0x000000110e005986 */ /* 0x000fe2000c101106 */
[----:B------:R-:W-:Y:S01]  /*285f0*/  ISETP.LT.AND P2, PT, R55, UR5, !P4 ;  /* 0x0000000537007c0c */ /* 0x000fe2000e741270 */
[----:B------:R-:W-:Y:S01]  /*28600*/  ULDC UR4, c[0x0][0x228] ;  /* 0x00008a0000047ab9 */ /* 0x000fe20000000800 */
[----:B------:R-:W-:Y:S01]  /*28610*/  VIADD R12, R48, 0x3a ;  /* 0x0000003a300c7836 */ /* 0x000fe20000000000 */
[----:B------:R0:W-:Y:S01]  /*28620*/  @P3 STG.E.U8 desc[UR6][R10.64], R13 ;  /* 0x0000000d0a003986 */ /* 0x0001e2000c101106 */
[----:B------:R-:W-:Y:S01]  /*28630*/  SHF.R.S32.HI R16, RZ, 0x1f, R19 ;  /* 0x0000001fff107819 */ /* 0x000fe20000011413 */
[----:B------:R-:W-:Y:S01]  /*28640*/  ULDC UR5, c[0x0][0x228] ;  /* 0x00008a0000057ab9 */ /* 0x000fe20000000800 */
[----:B---3--:R-:W-:-:S05]  /*28650*/  IADD3 R8, P3, R19, R0, RZ ;  /* 0x0000000013087210 */ /* 0x008fca0007f7e0ff */
[----:B------:R-:W-:Y:S01]  /*28660*/  IMAD.X R9, R16, 0x1, R3, P3 ;  /* 0x0000000110097824 */ /* 0x000fe200018e0603 */
[----:B------:R-:W-:Y:S01]  /*28670*/  ISETP.LT.AND P3, PT, R49, UR4, !P4 ;  /* 0x0000000431007c0c */ /* 0x000fe2000e761270 */
[----:B------:R-:W-:Y:S01]  /*28680*/  ULDC UR4, c[0x0][0x228] ;  /* 0x00008a0000047ab9 */ /* 0x000fe20000000800 */
[----:B0-----:R-:W-:Y:S02]  /*28690*/  IADD3 R10, P6, R19, R56, RZ ;  /* 0x00000038130a7210 */ /* 0x001fe40007fde0ff */
[C---:B------:R-:W-:Y:S02]  /*286a0*/  PRMT R17, R52.reuse, 0x7770, RZ ;  /* 0x0000777034117816 */ /* 0x040fe400000000ff */
[----:B------:R-:W-:Y:S01]  /*286b0*/  PRMT R23, R52, 0x7771, RZ ;  /* 0x0000777134177816 */ /* 0x000fe200000000ff */
[----:B------:R-:W-:Y:S01]  /*286c0*/  IMAD.X R11, R16, 0x1, R57, P6 ;  /* 0x00000001100b7824 */ /* 0x000fe200030e0639 */
[----:B------:R-:W-:Y:S01]  /*286d0*/  ISETP.LT.AND P5, PT, R50, UR5, !P4 ;  /* 0x0000000532007c0c */ /* 0x000fe2000e7a1270 */
[----:B------:R0:W-:Y:S01]  /*286e0*/  @P2 STG.E.U8 desc[UR6][R8.64], R17 ;  /* 0x0000001108002986 */ /* 0x0001e2000c101106 */
[----:B------:R-:W-:Y:S01]  /*286f0*/  ISETP.LT.AND P4, PT, R51, UR4, !P4 ;  /* 0x0000000433007c0c */ /* 0x000fe2000e781270 */
[----:B------:R-:W-:Y:S01]  /*28700*/  ULDC UR4, c[0x0][0x248] ;  /* 0x0000920000047ab9 */ /* 0x000fe20000000800 */
[----:B------:R-:W-:Y:S01]  /*28710*/  ISETP.GE.AND P2, PT, R12, UR21, PT ;  /* 0x000000150c007c0c */ /* 0x000fe2000bf46270 */
[----:B------:R1:W-:Y:S01]  /*28720*/  @P3 STG.E.U8 desc[UR6][R10.64], R23 ;  /* 0x000000170a003986 */ /* 0x0003e2000c101106 */
[C---:B------:R-:W-:Y:S01]  /*28730*/  IADD3 R12, P6, R19.reuse, R58, RZ ;  /* 0x0000003a130c7210 */ /* 0x040fe20007fde0ff */
[----:B------:R-:W-:Y:S01]  /*28740*/  ULDC UR5, c[0x0][0x228] ;  /* 0x00008a0000057ab9 */ /* 0x000fe20000000800 */
[----:B------:R-:W-:-:S02]  /*28750*/  IADD3 R14, P3, R19, R60, RZ ;  /* 0x0000003c130e7210 */ /* 0x000fc40007f7e0ff */
[----:B------:R-:W-:Y:S01]  /*28760*/  PRMT R21, R52, 0x7772, RZ ;  /* 0x0000777234157816 */ /* 0x000fe200000000ff */
[C---:B------:R-:W-:Y:S02]  /*28770*/  IMAD.X R13, R16.reuse, 0x1, R59, P6 ;  /* 0x00000001100d7824 */ /* 0x040fe400030e063b */
[----:B------:R-:W-:Y:S01]  /*28780*/  IMAD.X R15, R16, 0x1, R61, P3 ;  /* 0x00000001100f7824 */ /* 0x000fe200018e063d */
[----:B0-----:R-:W-:Y:S01]  /*28790*/  PRMT R17, R52, 0x7773, RZ ;  /* 0x0000777334117816 */ /* 0x001fe200000000ff */
[----:B------:R-:W-:Y:S01]  /*287a0*/  VIADD R19, R19, UR4 ;  /* 0x0000000413137c36 */ /* 0x000fe20008000000 */
[----:B------:R0:W-:Y:S01]  /*287b0*/  @P5 STG.E.U8 desc[UR6][R12.64], R21 ;  /* 0x000000150c005986 */ /* 0x0001e2000c101106 */
[----:B------:R-:W-:Y:S01]  /*287c0*/  ISETP.LT.AND P3, PT, R55, UR5, !P1 ;  /* 0x0000000537007c0c */ /* 0x000fe2000cf61270 */
[----:B------:R-:W-:Y:S01]  /*287d0*/  ULDC UR4, c[0x0][0x228] ;  /* 0x00008a0000047ab9 */ /* 0x000fe20000000800 */
[----:B--2---:R-:W-:Y:S01]  /*287e0*/  PRMT R25, R4, 0x7770, RZ ;  /* 0x0000777004197816 */ /* 0x004fe200000000ff */
[----:B------:R2:W-:Y:S01]  /*287f0*/  @P4 STG.E.U8 desc[UR6][R14.64], R17 ;  /* 0x000000110e004986 */ /* 0x0005e2000c101106 */
[----:B------:R-:W-:Y:S01]  /*28800*/  SHF.R.S32.HI R2, RZ, 0x1f, R19 ;  /* 0x0000001fff027819 */ /* 0x000fe20000011413 */
[----:B-1----:R-:W-:Y:S01]  /*28810*/  VIADD R11, R48, 0x3b ;  /* 0x0000003b300b7836 */ /* 0x002fe20000000000 */
[----:B------:R-:W-:Y:S01]  /*28820*/  IADD3 R8, P4, R19, R0, RZ ;  /* 0x0000000013087210 */ /* 0x000fe20007f9e0ff */
[----:B------:R-:W-:-:S04]  /*28830*/  ULDC UR5, c[0x0][0x228] ;  /* 0x00008a0000057ab9 */ /* 0x000fc80000000800 */
[C---:B------:R-:W-:Y:S01]  /*28840*/  IMAD.X R9, R2.reuse, 0x1, R3, P4 ;  /* 0x0000000102097824 */ /* 0x040fe200020e0603 */
[----:B------:R-:W-:Y:S01]  /*28850*/  ISETP.LT.AND P4, PT, R49, UR4, !P1 ;  /* 0x0000000431007c0c */ /* 0x000fe2000cf81270 */
[----:B------:R-:W-:Y:S01]  /*28860*/  ULDC UR4, c[0x0][0x228] ;  /* 0x00008a0000047ab9 */ /* 0x000fe20000000800 */
[----:B------:R-:W-:Y:S02]  /*28870*/  IADD3 R10, P6, R19, R56, RZ ;  /* 0x00000038130a7210 */ /* 0x000fe40007fde0ff */
[----:B------:R1:W-:Y:S01]  /*28880*/  @P3 STG.E.U8 desc[UR6][R8.64], R25 ;  /* 0x0000001908003986 */ /* 0x0003e2000c101106 */
[----:B------:R-:W-:Y:S02]  /*28890*/  ISETP.GE.AND P3, PT, R11, UR19, PT ;  /* 0x000000130b007c0c */ /* 0x000fe4000bf66270 */
[----:B------:R-:W-:Y:S01]  /*288a0*/  IMAD.X R11, R2, 0x1, R57, P6 ;  /* 0x00000001020b7824 */ /* 0x000fe200030e0639 */
[----:B------:R-:W-:Y:S02]  /*288b0*/  PRMT R23, R4, 0x7771, RZ ;  /* 0x0000777104177816 */ /* 0x000fe400000000ff */
[----:B------:R-:W-:Y:S01]  /*288c0*/  ISETP.LT.AND P5, PT, R50, UR5, !P1 ;  /* 0x0000000532007c0c */ /* 0x000fe2000cfa1270 */
[----:B------:R-:W-:Y:S01]  /*288d0*/  ULDC UR5, c[0x0][0x228] ;  /* 0x00008a0000057ab9 */ /* 0x000fe20000000800 */
[----:B------:R-:W-:Y:S01]  /*288e0*/  ISETP.LT.AND P1, PT, R51, UR4, !P1 ;  /* 0x0000000433007c0c */ /* 0x000fe2000cf21270 */
[----:B------:R3:W-:Y:S01]  /*288f0*/  @P4 STG.E.U8 desc[UR6][R10.64], R23 ;  /* 0x000000170a004986 */ /* 0x0007e2000c101106 */
[C---:B0-----:R-:W-:Y:S01]  /*28900*/  IADD3 R12, P6, R19.reuse, R58, RZ ;  /* 0x0000003a130c7210 */ /* 0x041fe20007fde0ff */
[----:B------:R-:W-:Y:S01]  /*28910*/  ULDC UR4, c[0x0][0x248] ;  /* 0x0000920000047ab9 */ /* 0x000fe20000000800 */
[----:B--2---:R-:W-:-:S02]  /*28920*/  IADD3 R14, P4, R19, R60, RZ ;  /* 0x0000003c130e7210 */ /* 0x004fc40007f9e0ff */
[----:B------:R-:W-:Y:S01]  /*28930*/  PRMT R21, R4, 0x7772, RZ ;  /* 0x0000777204157816 */ /* 0x000fe200000000ff */
[----:B------:R-:W-:Y:S01]  /*28940*/  IMAD.X R13, R2, 0x1, R59, P6 ;  /* 0x00000001020d7824 */ /* 0x000fe200030e063b */
[----:B------:R-:W-:Y:S01]  /*28950*/  PRMT R17, R4, 0x7773, RZ ;  /* 0x0000777304117816 */ /* 0x000fe200000000ff */
[----:B------:R-:W-:Y:S02]  /*28960*/  IMAD.X R15, R2, 0x1, R61, P4 ;  /* 0x00000001020f7824 */ /* 0x000fe400020e063d */
[----:B------:R-:W-:Y:S01]  /*28970*/  VIADD R19, R19, UR4 ;  /* 0x0000000413137c36 */ /* 0x000fe20008000000 */
[----:B------:R-:W-:Y:S01]  /*28980*/  ULDC UR4, c[0x0][0x228] ;  /* 0x00008a0000047ab9 */ /* 0x000fe20000000800 */
[----:B------:R0:W-:Y:S01]  /*28990*/  @P5 STG.E.U8 desc[UR6][R12.64], R21 ;  /* 0x000000150c005986 */ /* 0x0001e2000c101106 */
[----:B------:R-:W-:Y:S01]  /*289a0*/  ISETP.LT.AND P4, PT, R55, UR5, !P2 ;  /* 0x0000000537007c0c */ /* 0x000fe2000d781270 */
[----:B------:R-:W-:Y:S01]  /*289b0*/  ULDC UR5, c[0x0][0x228] ;  /* 0x00008a0000057ab9 */ /* 0x000fe20000000800 */
[----:B------:R-:W-:Y:S01]  /*289c0*/  ISETP.LT.AND P5, PT, R49, UR4, !P2 ;  /* 0x0000000431007c0c */ /* 0x000fe2000d7a1270 */
[----:B------:R2:W-:Y:S01]  /*289d0*/  @P1 STG.E.U8 desc[UR6][R14.64], R17 ;  /* 0x000000110e001986 */ /* 0x0005e2000c101106 */
[----:B------:R-:W-:Y:S01]  /*289e0*/  SHF.R.S32.HI R2, RZ, 0x1f, R19 ;  /* 0x0000001fff027819 */ /* 0x000fe20000011413 */
[----:B------:R-:W-:Y:S01]  /*289f0*/  ULDC UR4, c[0x0][0x228] ;  /* 0x00008a0000047ab9 */ /* 0x000fe20000000800 */
[----:B-1----:R-:W-:-:S02]  /*28a00*/  IADD3 R8, P1, R19, R0, RZ ;  /* 0x0000000013087210 */ /* 0x002fc40007f3e0ff */
[----:B---3--:R-:W-:Y:S02]  /*28a10*/  IADD3 R10, P6, R19, R56, RZ ;  /* 0x00000038130a7210 */ /* 0x008fe40007fde0ff */
[C---:B------:R-:W-:Y:S01]  /*28a20*/  PRMT R23, R53.reuse, 0x7770, RZ ;  /* 0x0000777035177816 */ /* 0x040fe200000000ff */
[----:B------:R-:W-:Y:S01]  /*28a30*/  IMAD.X R9, R2, 0x1, R3, P1 ;  /* 0x0000000102097824 */ /* 0x000fe200008e0603 */
[----:B------:R-:W-:Y:S01]  /*28a40*/  ISETP.LT.AND P1, PT, R50, UR5, !P2 ;  /* 0x0000000532007c0c */ /* 0x000fe2000d721270 */
[----:B------:R-:W-:Y:S01]  /*28a50*/  IMAD.X R11, R2, 0x1, R57, P6 ;  /* 0x00000001020b7824 */ /* 0x000fe200030e0639 */
[----:B0-----:R-:W-:Y:S01]  /*28a60*/  PRMT R21, R53, 0x7771, RZ ;  /* 0x0000777135157816 */ /* 0x001fe200000000ff */
[----:B------:R-:W-:Y:S01]  /*28a70*/  ULDC UR5, c[0x0][0x228] ;  /* 0x00008a0000057ab9 */ /* 0x000fe20000000800 */
[----:B------:R-:W-:Y:S01]  /*28a80*/  IADD3 R12, P6, R19, R58, RZ ;  /* 0x0000003a130c7210 */ /* 0x000fe20007fde0ff */
[----:B------:R0:W-:Y:S01]  /*28a90*/  @P4 STG.E.U8 desc[UR6][R8.64], R23 ;  /* 0x0000001708004986 */ /* 0x0001e2000c101106 */
[----:B------:R-:W-:Y:S01]  /*28aa0*/  ISETP.LT.AND P2, PT, R51, UR4, !P2 ;  /* 0x0000000433007c0c */ /* 0x000fe2000d741270 */
[----:B------:R-:W-:-:S02]  /*28ab0*/  ULDC UR4, c[0x0][0x248] ;  /* 0x0000920000047ab9 */ /* 0x000fc40000000800 */
[----:B------:R1:W-:Y:S01]  /*28ac0*/  @P5 STG.E.U8 desc[UR6][R10.64], R21 ;  /* 0x000000150a005986 */ /* 0x0003e2000c101106 */
[----:B--2---:R-:W-:Y:S01]  /*28ad0*/  IADD3 R14, P5, R19, R60, RZ ;  /* 0x0000003c130e7210 */ /* 0x004fe20007fbe0ff */
[C---:B------:R-:W-:Y:S01]  /*28ae0*/  IMAD.X R13, R2.reuse, 0x1, R59, P6 ;  /* 0x00000001020d7824 */ /* 0x040fe200030e063b */
[----:B------:R-:W-:Y:S01]  /*28af0*/  PRMT R17, R53, 0x7772, RZ ;  /* 0x0000777235117816 */ /* 0x000fe200000000ff */
[----:B------:R-:W-:Y:S01]  /*28b00*/  VIADD R19, R19, UR4 ;  /* 0x0000000413137c36 */ /* 0x000fe20008000000 */
[----:B------:R-:W-:Y:S01]  /*28b10*/  PRMT R53, R53, 0x7773, RZ ;  /* 0x0000777335357816 */ /* 0x000fe200000000ff */
[----:B------:R-:W-:Y:S01]  /*28b20*/  IMAD.X R15, R2, 0x1, R61, P5 ;  /* 0x00000001020f7824 */ /* 0x000fe200028e063d */
        /* <DEDUP_REMOVED lines=8> */
[----:B0-----:R-:W-:-:S02]  /*28bb0*/  IADD3 R8, P2, R19, R0, RZ ;  /* 0x0000000013087210 */ /* 0x001fc40007f5e0ff */
[----:B-1----:R-:W-:Y:S02]  /*28bc0*/  IADD3 R10, P6, R19, R56, RZ ;  /* 0x00000038130a7210 */ /* 0x002fe40007fde0ff */
[C---:B------:R-:W-:Y:S01]  /*28bd0*/  PRMT R23, R5.reuse, 0x7771, RZ ;  /* 0x0000777105177816 */ /* 0x040fe200000000ff */
[C---:B------:R-:W-:Y:S01]  /*28be0*/  IMAD.X R9, R2.reuse, 0x1, R3, P2 ;  /* 0x0000000102097824 */ /* 0x040fe200010e0603 */
[----:B--2---:R-:W-:Y:S01]  /*28bf0*/  PRMT R17, R5, 0x7770, RZ ;  /* 0x0000777005117816 */ /* 0x004fe200000000ff */
[----:B------:R-:W-:Y:S01]  /*28c00*/  IMAD.X R11, R2, 0x1, R57, P6 ;  /* 0x00000001020b7824 */ /* 0x000fe200030e0639 */
[----:B------:R-:W-:Y:S01]  /*28c10*/  ISETP.LT.AND P2, PT, R50, UR5, !P3 ;  /* 0x0000000532007c0c */ /* 0x000fe2000df41270 */
[----:B------:R-:W-:Y:S01]  /*28c20*/  VIADD R4, R48, 0x3c ;  /* 0x0000003c30047836 */ /* 0x000fe20000000000 */
[----:B------:R-:W-:Y:S01]  /*28c30*/  IADD3 R12, P6, R19, R58, RZ ;  /* 0x0000003a130c7210 */ /* 0x000fe20007fde0ff */
[----:B------:R0:W-:Y:S01]  /*28c40*/  @P1 STG.E.U8 desc[UR6][R8.64], R17 ;  /* 0x0000001108001986 */ /* 0x0001e2000c101106 */
[----:B------:R-:W-:Y:S01]  /*28c50*/  ISETP.LT.AND P3, PT, R51, UR4, !P3 ;  /* 0x0000000433007c0c */ /* 0x000fe2000df61270 */
[----:B------:R-:W-:Y:S01]  /*28c60*/  ULDC UR4, c[0x0][0x248] ;  /* 0x0000920000047ab9 */ /* 0x000fe20000000800 */
[----:B------:R-:W-:Y:S01]  /*28c70*/  PRMT R21, R5, 0x7772, RZ ;  /* 0x0000777205157816 */ /* 0x000fe200000000ff */
[----:B------:R1:W-:Y:S01]  /*28c80*/  @P5 STG.E.U8 desc[UR6][R10.64], R23 ;  /* 0x000000170a005986 */ /* 0x0003e2000c101106 */
[----:B---3--:R-:W-:Y:S01]  /*28c90*/  IADD3 R14, P5, R19, R60, RZ ;  /* 0x0000003c130e7210 */ /* 0x008fe20007fbe0ff */
[----:B------:R-:W-:Y:S01]  /*28ca0*/  IMAD.X R13, R2, 0x1, R59, P6 ;  /* 0x00000001020d7824 */ /* 0x000fe200030e063b */
[----:B------:R-:W-:Y:S01]  /*28cb0*/  ISETP.GE.AND P4, PT, R4, UR17, PT ;  /* 0x0000001104007c0c */ /* 0x000fe2000bf86270 */
[----:B------:R-:W-:Y:S01]  /*28cc0*/  VIADD R4, R48, 0x3d ;  /* 0x0000003d30047836 */ /* 0x000fe20000000000 */
[----:B------:R-:W-:Y:S01]  /*28cd0*/  ULDC UR5, c[0x0][0x228] ;  /* 0x00008a0000057ab9 */ /* 0x000fe20000000800 */
[----:B------:R-:W-:Y:S01]  /*28ce0*/  IMAD.X R15, R2, 0x1, R61, P5 ;  /* 0x00000001020f7824 */ /* 0x000fe200028e063d */
[----:B0-----:R-:W-:Y:S01]  /*28cf0*/  PRMT R17, R5, 0x7773, RZ ;  /* 0x0000777305117816 */ /* 0x001fe200000000ff */
[----:B------:R-:W-:Y:S01]  /*28d00*/  VIADD R19, R19, UR4 ;  /* 0x0000000413137c36 */ /* 0x000fe20008000000 */
[----:B------:R0:W-:Y:S01]  /*28d10*/  @P2 STG.E.U8 desc[UR6][R12.64], R21 ;  /* 0x000000150c002986 */ /* 0x0001e2000c101106 */
[----:B------:R-:W-:Y:S01]  /*28d20*/  ISETP.LT.AND P2, PT, R55, UR5, !P4 ;  /* 0x0000000537007c0c */ /* 0x000fe2000e741270 */
[----:B------:R-:W-:Y:S01]  /*28d30*/  ULDC UR4, c[0x0][0x228] ;  /* 0x00008a0000047ab9 */ /* 0x000fe20000000800 */
[----:B------:R-:W-:Y:S01]  /*28d40*/  ISETP.GE.AND P1, PT, R4, UR15, PT ;  /* 0x0000000f04007c0c */ /* 0x000fe2000bf26270 */
[----:B------:R2:W-:Y:S01]  /*28d50*/  @P3 STG.E.U8 desc[UR6][R14.64], R17 ;  /* 0x000000110e003986 */ /* 0x0005e2000c101106 */
[----:B------:R-:W-:Y:S01]  /*28d60*/  SHF.R.S32.HI R2, RZ, 0x1f, R19 ;  /* 0x0000001fff027819 */ /* 0x000fe20000011413 */
[----:B------:R-:W-:Y:S01]  /*28d70*/  ULDC UR5, c[0x0][0x228] ;  /* 0x00008a0000057ab9 */ /* 0x000fe20000000800 */
[----:B------:R-:W-:-:S02]  /*28d80*/  IADD3 R4, P3, R19, R0, RZ ;  /* 0x0000000013047210 */ /* 0x000fc40007f7e0ff */
[----:B------:R-:W-:Y:S01]  /*28d90*/  ISETP.LT.AND P5, PT, R49, UR4, !P4 ;  /* 0x0000000431007c0c */ /* 0x000fe2000e7a1270 */
[----:B-1----:R-:W-:Y:S01]  /*28da0*/  VIADD R11, R48, 0x3e ;  /* 0x0000003e300b7836 */ /* 0x002fe20000000000 */
[C---:B------:R-:W-:Y:S01]  /*28db0*/  IADD3 R8, P6, R19.reuse, R56, RZ ;  /* 0x0000003813087210 */ /* 0x040fe20007fde0ff */
[----:B------:R-:W-:Y:S01]  /*28dc0*/  IMAD.X R5, R2, 0x1, R3, P3 ;  /* 0x0000000102057824 */ /* 0x000fe200018e0603 */
[----:B0-----:R-:W-:Y:S01]  /*28dd0*/  PRMT R21, R54, 0x7770, RZ ;  /* 0x0000777036157816 */ /* 0x001fe200000000ff */
[----:B------:R-:W-:Y:S01]  /*28de0*/  ULDC UR4, c[0x0][0x228] ;  /* 0x00008a0000047ab9 */ /* 0x000fe20000000800 */
[----:B------:R-:W-:Y:S01]  /*28df0*/  ISETP.LT.AND P3, PT, R50, UR5, !P4 ;  /* 0x0000000532007c0c */ /* 0x000fe2000e761270 */
[----:B------:R-:W-:Y:S02]  /*28e00*/  IMAD.X R9, R2, 0x1, R57, P6 ;  /* 0x0000000102097824 */ /* 0x000fe400030e0639 */
[----:B------:R0:W-:Y:S01]  /*28e10*/  @P2 STG.E.U8 desc[UR6][R4.64], R21 ;  /* 0x0000001504002986 */ /* 0x0001e2000c101106 */
[----:B------:R-:W-:Y:S01]  /*28e20*/  IADD3 R10, P2, R19, R58, RZ ;  /* 0x0000003a130a7210 */ /* 0x000fe20007f5e0ff */
[----:B------:R-:W-:Y:S01]  /*28e30*/  ULDC UR5, c[0x0][0x228] ;  /* 0x00008a0000057ab9 */ /* 0x000fe20000000800 */
[----:B------:R-:W-:-:S02]  /*28e40*/  ISETP.GE.AND P6, PT, R11, UR25, PT ;  /* 0x000000190b007c0c */ /* 0x000fc4000bfc6270 */
[----:B--2---:R-:W-:Y:S01]  /*28e50*/  PRMT R17, R54, 0x7771, RZ ;  /* 0x0000777136117816 */ /* 0x004fe200000000ff */
[----:B------:R-:W-:Y:S01]  /*28e60*/  IMAD.X R11, R2, 0x1, R59, P2 ;  /* 0x00000001020b7824 */ /* 0x000fe200010e063b */
[----:B------:R-:W-:Y:S02]  /*28e70*/  PRMT R13, R54, 0x7772, RZ ;  /* 0x00007772360d7816 */ /* 0x000fe400000000ff */
[----:B------:R-:W-:Y:S01]  /*28e80*/  ISETP.LT.AND P4, PT, R51, UR4, !P4 ;  /* 0x0000000433007c0c */ /* 0x000fe2000e781270 */
[----:B------:R1:W-:Y:S01]  /*28e90*/  @P5 STG.E.U8 desc[UR6][R8.64], R17 ;  /* 0x0000001108005986 */ /* 0x0003e2000c101106 */
[----:B------:R-:W-:-:S03]  /*28ea0*/  ULDC UR4, c[0x0][0x248] ;  /* 0x0000920000047ab9 */ /* 0x000fc60000000800 */
[----:B------:R2:W-:Y:S01]  /*28eb0*/  @P3 STG.E.U8 desc[UR6][R10.64], R13 ;  /* 0x0000000d0a003986 */ /* 0x0005e2000c101106 */
[C---:B0-----:R-:W-:Y:S01]  /*28ec0*/  IADD3 R4, P3, R19.reuse, R60, RZ ;  /* 0x0000003c13047210 */ /* 0x041fe20007f7e0ff */
[----:B------:R-:W-:Y:S01]  /*28ed0*/  VIADD R19, R19, UR4 ;  /* 0x0000000413137c36 */ /* 0x000fe20008000000 */
[----:B------:R-:W-:Y:S01]  /*28ee0*/  ISETP.LT.AND P2, PT, R55, UR5, !P1 ;  /* 0x0000000537007c0c */ /* 0x000fe2000cf41270 */
[----:B------:R-:W-:Y:S01]  /*28ef0*/  ULDC UR5, c[0x0][0x228] ;  /* 0x00008a0000057ab9 */ /* 0x000fe20000000800 */
[----:B------:R-:W-:Y:S01]  /*28f00*/  PRMT R15, R54, 0x7773, RZ ;  /* 0x00007773360f7816 */ /* 0x000fe200000000ff */
[----:B------:R-:W-:Y:S01]  /*28f10*/  IMAD.X R5, R2, 0x1, R61, P3 ;  /* 0x0000000102057824 */ /* 0x000fe200018e063d */
[----:B------:R-:W-:Y:S01]  /*28f20*/  SHF.R.S32.HI R2, RZ, 0x1f, R19 ;  /* 0x0000001fff027819 */ /* 0x000fe20000011413 */
[----:B------:R-:W-:Y:S01]  /*28f30*/  ULDC UR4, c[0x0][0x228] ;  /* 0x00008a0000047ab9 */ /* 0x000fe20000000800 */
[----:B-1----:R-:W-:Y:S02]  /*28f40*/  IADD3 R8, P3, R19, R0, RZ ;  /* 0x0000000013087210 */ /* 0x002fe40007f7e0ff */
[----:B------:R-:W-:-:S03]  /*28f50*/  PRMT R23, R6, 0x7770, RZ ;  /* 0x0000777006177816 */ /* 0x000fc600000000ff */
[----:B------:R-:W-:Y:S01]  /*28f60*/  IMAD.X R9, R2, 0x1, R3, P3 ;  /* 0x0000000102097824 */ /* 0x000fe200018e0603 */
[----:B------:R0:W-:Y:S01]  /*28f70*/  @P4 STG.E.U8 desc[UR6][R4.64], R15 ;  /* 0x0000000f04004986 */ /* 0x0001e2000c101106 */
[----:B--2---:R-:W-:-:S03]  /*28f80*/  IADD3 R10, P4, R19, R56, RZ ;  /* 0x00000038130a7210 */ /* 0x004fc60007f9e0ff */
[----:B------:R1:W-:Y:S01]  /*28f90*/  @P2 STG.E.U8 desc[UR6][R8.64], R23 ;  /* 0x0000001708002986 */ /* 0x0003e2000c101106 */
[----:B------:R-:W-:Y:S02]  /*28fa0*/  IADD3 R12, P2, R19, R58, RZ ;  /* 0x0000003a130c7210 */ /* 0x000fe40007f5e0ff */
[----:B------:R-:W-:Y:S01]  /*28fb0*/  ISETP.LT.AND P5, PT, R49, UR8, !P1 ;  /* 0x0000000831007c0c */ /* 0x000fe2000cfa1270 */
[----:B------:R-:W-:Y:S01]  /*28fc0*/  ULDC UR8, c[0x0][0x228] ;  /* 0x00008a0000087ab9 */ /* 0x000fe20000000800 */
[C---:B------:R-:W-:Y:S01]  /*28fd0*/  IMAD.X R11, R2.reuse, 0x1, R57, P4 ;  /* 0x00000001020b7824 */ /* 0x040fe200020e0639 */
[C---:B------:R-:W-:Y:S01]  /*28fe0*/  ISETP.LT.AND P4, PT, R55.reuse, UR5, !P6 ;  /* 0x0000000537007c0c */ /* 0x040fe2000f781270 */
[----:B------:R-:W-:Y:S01]  /*28ff0*/  IMAD.X R13, R2, 0x1, R59, P2 ;  /* 0x00000001020d7824 */ /* 0x000fe200010e063b */
[----:B------:R-:W-:Y:S01]  /*29000*/  ISETP.LT.AND P2, PT, R55, UR8, !P0 ;  /* 0x0000000837007c0c */ /* 0x000fe2000c741270 */
[----:B------:R-:W-:Y:S01]  /*29010*/  ULDC UR5, c[0x0][0x228] ;  /* 0x00008a0000057ab9 */ /* 0x000fe20000000800 */
[----:B------:R-:W2:Y:S01]  /*29020*/  LDL.LU R55, [R1+0xc4c] ;  /* 0x000c4c0001377983 */ /* 0x000ea20000300800 */
[----:B------:R-:W-:Y:S01]  /*29030*/  ISETP.LT.AND P3, PT, R50, UR4, !P1 ;  /* 0x0000000432007c0c */ /* 0x000fe2000cf61270 */
[----:B------:R-:W-:Y:S01]  /*29040*/  ULDC UR4, c[0x0][0x228] ;  /* 0x00008a0000047ab9 */ /* 0x000fe20000000800 */
[----:B------:R-:W-:-:S02]  /*29050*/  PRMT R21, R6, 0x7771, RZ ;  /* 0x0000777106157816 */ /* 0x000fc400000000ff */
[----:B------:R-:W-:Y:S02]  /*29060*/  PRMT R17, R6, 0x7772, RZ ;  /* 0x0000777206117816 */ /* 0x000fe400000000ff */
[----:B------:R-:W-:Y:S01]  /*29070*/  ISETP.LT.AND P1, PT, R51, UR4, !P1 ;  /* 0x0000000433007c0c */ /* 0x000fe2000cf21270 */
[----:B------:R3:W-:Y:S01]  /*29080*/  @P5 STG.E.U8 desc[UR6][R10.64], R21 ;  /* 0x000000150a005986 */ /* 0x0007e2000c101106 */
[----:B------:R-:W-:-:S05]  /*29090*/  ULDC UR4, c[0x0][0x248] ;  /* 0x0000920000047ab9 */ /* 0x000fca0000000800 */
[----:B------:R-:W-:Y:S01]  /*290a0*/  @P3 STG.E.U8 desc[UR6][R12.64], R17 ;  /* 0x000000110c003986 */ /* 0x000fe2000c101106 */
[C---:B0-----:R-:W-:Y:S01]  /*290b0*/  IADD3 R4, P3, R19.reuse, R60, RZ ;  /* 0x0000003c13047210 */ /* 0x041fe20007f7e0ff */
[----:B------:R-:W-:Y:S01]  /*290c0*/  VIADD R19, R19, UR4 ;  /* 0x0000000413137c36 */ /* 0x000fe20008000000 */
[----:B------:R-:W-:Y:S01]  /*290d0*/  PRMT R15, R6, 0x7773, RZ ;  /* 0x00007773060f7816 */ /* 0x000fe200000000ff */
[----:B------:R-:W-:Y:S02]  /*290e0*/  ULDC UR4, c[0x0][0x228] ;  /* 0x00008a0000047ab9 */ /* 0x000fe40000000800 */
[----:B------:R-:W-:Y:S01]  /*290f0*/  IMAD.X R5, R2, 0x1, R61, P3 ;  /* 0x0000000102057824 */ /* 0x000fe200018e063d */
[----:B------:R-:W-:Y:S01]  /*29100*/  ISETP.LT.AND P5, PT, R49, UR5, !P6 ;  /* 0x0000000531007c0c */ /* 0x000fe2000f7a1270 */
[----:B------:R-:W-:Y:S01]  /*29110*/  ULDC UR5, c[0x0][0x228] ;  /* 0x00008a0000057ab9 */ /* 0x000fe20000000800 */
[----:B------:R-:W-:Y:S02]  /*29120*/  SHF.R.S32.HI R6, RZ, 0x1f, R19 ;  /* 0x0000001fff067819 */ /* 0x000fe40000011413 */
[C---:B-1----:R-:W-:Y:S01]  /*29130*/  IADD3 R8, P3, R19.reuse, R0, RZ ;  /* 0x0000000013087210 */ /* 0x042fe20007f7e0ff */
[----:B------:R0:W-:Y:S01]  /*29140*/  @P1 STG.E.U8 desc[UR6][R4.64], R15 ;  /* 0x0000000f04001986 */ /* 0x0001e2000c101106 */
[----:B---3--:R-:W-:-:S03]  /*29150*/  IADD3 R10, P1, R19, R56, RZ ;  /* 0x00000038130a7210 */ /* 0x008fc60007f3e0ff */
[C---:B------:R-:W-:Y:S01]  /*29160*/  IMAD.X R9, R6.reuse, 0x1, R3, P3 ;  /* 0x0000000106097824 */ /* 0x040fe200018e0603 */
[----:B------:R-:W-:Y:S01]  /*29170*/  ISETP.LT.AND P3, PT, R49, UR4, !P0 ;  /* 0x0000000431007c0c */ /* 0x000fe2000c761270 */
[----:B------:R-:W-:Y:S01]  /*29180*/  IMAD.X R11, R6, 0x1, R57, P1 ;  /* 0x00000001060b7824 */ /* 0x000fe200008e0639 */
[----:B------:R-:W-:Y:S02]  /*29190*/  ULDC UR4, c[0x0][0x248] ;  /* 0x0000920000047ab9 */ /* 0x000fe40000000800 */
[C---:B0-----:R-:W-:Y:S01]  /*291a0*/  VIADD R15, R19.reuse, UR4 ;  /* 0x00000004130f7c36 */ /* 0x041fe20008000000 */
[----:B------:R-:W-:Y:S01]  /*291b0*/  ULDC UR4, c[0x0][0x228] ;  /* 0x00008a0000047ab9 */ /* 0x000fe20000000800 */
[----:B------:R-:W-:-:S05]  /*291c0*/  IADD3 R12, P1, R19, R60, RZ ;  /* 0x0000003c130c7210 */ /* 0x000fca0007f3e0ff */
[----:B------:R-:W-:Y:S01]  /*291d0*/  IMAD.X R13, R6, 0x1, R61, P1 ;  /* 0x00000001060d7824 */ /* 0x000fe200008e063d */
[----:B------:R-:W-:Y:S01]  /*291e0*/  ISETP.LT.AND P1, PT, R50, UR5, !P0 ;  /* 0x0000000532007c0c */ /* 0x000fe2000c721270 */
[----:B------:R-:W-:Y:S02]  /*291f0*/  ULDC UR5, c[0x0][0x228] ;  /* 0x00008a0000057ab9 */ /* 0x000fe40000000800 */
[----:B------:R-:W-:Y:S02]  /*29200*/  ISETP.LT.AND P0, PT, R51, UR5, !P0 ;  /* 0x0000000533007c0c */ /* 0x000fe4000c701270 */
[C---:B--2---:R-:W-:Y:S02]  /*29210*/  PRMT R21, R55.reuse, 0x7770, RZ ;  /* 0x0000777037157816 */ /* 0x044fe400000000ff */
[----:B------:R-:W-:-:S03]  /*29220*/  PRMT R17, R55, 0x7771, RZ ;  /* 0x0000777137117816 */ /* 0x000fc600000000ff */
[----:B------:R0:W-:Y:S01]  /*29230*/  @P4 STG.E.U8 desc[UR6][R8.64], R21 ;  /* 0x0000001508004986 */ /* 0x0001e2000c101106 */
[----:B------:R-:W-:-:S03]  /*29240*/  IADD3 R2, P4, R15, R0, RZ ;  /* 0x000000000f027210 */ /* 0x000fc60007f9e0ff */
[----:B------:R1:W-:Y:S01]  /*29250*/  @P5 STG.E.U8 desc[UR6][R10.64], R17 ;  /* 0x000000110a005986 */ /* 0x0003e2000c101106 */
[----:B------:R-:W-:Y:S02]  /*29260*/  IADD3 R4, P5, R19, R58, RZ ;  /* 0x0000003a13047210 */ /* 0x000fe40007fbe0ff */
[----:B------:R-:W-:-:S03]  /*29270*/  SHF.R.S32.HI R0, RZ, 0x1f, R15 ;  /* 0x0000001fff007819 */ /* 0x000fc6000001140f */
[----:B------:R-:W-:Y:S01]  /*29280*/  IMAD.X R5, R6, 0x1, R59, P5 ;  /* 0x0000000106057824 */ /* 0x000fe200028e063b */
[----:B------:R-:W-:Y:S01]  /*29290*/  IADD3 R56, P5, R15, R56, RZ ;  /* 0x000000380f387210 */ /* 0x000fe20007fbe0ff */
[----:B------:R-:W-:Y:S01]  /*292a0*/  IMAD.X R3, R0, 0x1, R3, P4 ;  /* 0x0000000100037824 */ /* 0x000fe200020e0603 */
[----:B------:R-:W-:Y:S01]  /*292b0*/  ISETP.LT.AND P4, PT, R50, UR4, !P6 ;  /* 0x0000000432007c0c */ /* 0x000fe2000f781270 */
[----:B------:R-:W-:Y:S02]  /*292c0*/  ULDC UR4, c[0x0][0x228] ;  /* 0x00008a0000047ab9 */ /* 0x000fe40000000800 */
[----:B------:R-:W-:Y:S01]  /*292d0*/  IMAD.X R57, R0, 0x1, R57, P5 ;  /* 0x0000000100397824 */ /* 0x000fe200028e0639 */
[----:B------:R-:W-:Y:S02]  /*292e0*/  ISETP.LT.AND P6, PT, R51, UR4, !P6 ;  /* 0x0000000433007c0c */ /* 0x000fe4000f7c1270 */
[----:B------:R-:W-:Y:S02]  /*292f0*/  IADD3 R58, P5, R15, R58, RZ ;  /* 0x0000003a0f3a7210 */ /* 0x000fe40007fbe0ff */
[----:B0-----:R-:W-:-:S02]  /*29300*/  PRMT R9, R55, 0x7773, RZ ;  /* 0x0000777337097816 */ /* 0x001fc400000000ff */
[----:B------:R-:W-:Y:S01]  /*29310*/  PRMT R55, R55, 0x7772, RZ ;  /* 0x0000777237377816 */ /* 0x000fe200000000ff */
[C---:B------:R-:W-:Y:S01]  /*29320*/  IMAD.X R59, R0.reuse, 0x1, R59, P5 ;  /* 0x00000001003b7824 */ /* 0x040fe200028e063b */
[----:B------:R-:W-:Y:S02]  /*29330*/  IADD3 R60, P5, R15, R60, RZ ;  /* 0x0000003c0f3c7210 */ /* 0x000fe40007fbe0ff */
[C---:B-1----:R-:W-:Y:S02]  /*29340*/  PRMT R11, R7.reuse, 0x7773, RZ ;  /* 0x00007773070b7816 */ /* 0x042fe400000000ff */
[C---:B------:R-:W-:Y:S02]  /*29350*/  PRMT R15, R7.reuse, 0x7772, RZ ;  /* 0x00007772070f7816 */ /* 0x040fe400000000ff */
[C---:B------:R-:W-:Y:S02]  /*29360*/  PRMT R17, R7.reuse, 0x7771, RZ ;  /* 0x0000777107117816 */ /* 0x040fe400000000ff */
[----:B------:R-:W-:Y:S01]  /*29370*/  PRMT R7, R7, 0x7770, RZ ;  /* 0x0000777007077816 */ /* 0x000fe200000000ff */
[----:B------:R0:W-:Y:S04]  /*29380*/  @P4 STG.E.U8 desc[UR6][R4.64], R55 ;  /* 0x0000003704004986 */ /* 0x0001e8000c101106 */
[----:B------:R0:W-:Y:S04]  /*29390*/  @P6 STG.E.U8 desc[UR6][R12.64], R9 ;  /* 0x000000090c006986 */ /* 0x0001e8000c101106 */
[----:B------:R0:W-:Y:S04]  /*293a0*/  @P2 STG.E.U8 desc[UR6][R2.64], R7 ;  /* 0x0000000702002986 */ /* 0x0001e8000c101106 */
[----:B------:R0:W-:Y:S01]  /*293b0*/  @P3 STG.E.U8 desc[UR6][R56.64], R17 ;  /* 0x0000001138003986 */ /* 0x0001e2000c101106 */
[----:B------:R-:W-:-:S03]  /*293c0*/  IMAD.X R61, R0, 0x1, R61, P5 ;  /* 0x00000001003d7824 */ /* 0x000fc600028e063d */
[----:B------:R0:W-:Y:S01]  /*293d0*/  @P1 STG.E.U8 desc[UR6][R58.64], R15 ;  /* 0x0000000f3a001986 */ /* 0x0001e2000c101106 */
[----:B------:R-:W-:Y:S05]  /*293e0*/  @!P0 EXIT ;  /* 0x000000000000894d */ /* 0x000fea0003800000 */
[----:B------:R-:W-:Y:S01]  /*293f0*/  STG.E.U8 desc[UR6][R60.64], R11 ;  /* 0x0000000b3c007986 */ /* 0x000fe2000c101106 */
[----:B------:R-:W-:Y:S05]  /*29400*/  EXIT ;  /* 0x000000000000794d */ /* 0x000fea0003800000 */
.L_x_2:
[----:B------:R-:W-:-:S00]  /*29410*/  BRA `(.L_x_2) ;  /* 0xfffffffc00fc7947 */ /* 0x000fc0000383ffff */
[----:B------:R-:W-:-:S00]  /*29420*/  NOP ;  /* 0x0000000000007918 */ /* 0x000fc00000000000 */
        /* <DEDUP_REMOVED lines=13> */
.L_x_3:


//--------------------- .nv.shared.matmul_kernel  --------------------------
	.section	.nv.shared.matmul_kernel,"aw",@nobits
	.sectionflags	@""
	.align	16
	.zero		1024


//--------------------- .nv.shared.reserved.0     --------------------------
	.section	.nv.shared.reserved.0,"aw",@nobits
	.weak		__nv_reservedSMEM_offset_0_alias
	.size		__nv_reservedSMEM_offset_0_alias, 0, 0
	.other		__nv_reservedSMEM_offset_0_alias,@"STO_CUDA_RESERVED_SHARED STV_DEFAULT"
__nv_reservedSMEM_offset_0_alias:
	.zero		0


//--------------------- .nv.constant0.matmul_kernel --------------------------
	.section	.nv.constant0.matmul_kernel,"a",@progbits
	.sectionflags	@""
	.align	4
.nv.constant0.matmul_kernel:
	.zero		608


//--------------------- SYMBOLS --------------------------

	.type		.nv.reservedSmem.offset0,@object
	.size		.nv.reservedSmem.offset0,0x4
